def matmul_kernel(
    a_ptr,
    b_ptr,
    c_ptr,
    M,
    N,
    K,
    stride_am,
    stride_ak,
    stride_bk,
    stride_bn,
    stride_cm,
    stride_cn,
    BLOCK_M: tl.constexpr,
    BLOCK_N: tl.constexpr,
    BLOCK_K: tl.constexpr,
    GROUP_M: tl.constexpr,
):
    pid = tl.program_id(axis=0)
    num_pid_m = tl.cdiv(M, BLOCK_M)
    num_pid_n = tl.cdiv(N, BLOCK_N)
    num_pid_in_group = GROUP_M * num_pid_n
    group_id = pid // num_pid_in_group
    first_pid_m = group_id * GROUP_M
    group_size_m = min(num_pid_m - first_pid_m, GROUP_M)
    pid_m = first_pid_m + ((pid % num_pid_in_group) % group_size_m)
    pid_n = (pid % num_pid_in_group) // group_size_m

    offs_am = (pid_m * BLOCK_M + tl.arange(0, BLOCK_M)) % M
    offs_bn = (pid_n * BLOCK_N + tl.arange(0, BLOCK_N)) % N
    offs_k = tl.arange(0, BLOCK_K)
    a_ptrs = a_ptr + offs_am[:, None] * stride_am + offs_k[None, :] * stride_ak
    b_ptrs = b_ptr + offs_k[:, None] * stride_bk + offs_bn[None, :] * stride_bn

    acc = tl.zeros((BLOCK_M, BLOCK_N), dtype=tl.float32)
    for kk in range(0, tl.cdiv(K, BLOCK_K)):
        a = tl.load(a_ptrs, mask=offs_k[None, :] < K - kk * BLOCK_K, other=0.0)
        b = tl.load(b_ptrs, mask=offs_k[:, None] < K - kk * BLOCK_K, other=0.0)
        acc = tl.dot(a, b, acc)
        a_ptrs += BLOCK_K * stride_ak
        b_ptrs += BLOCK_K * stride_bk

    c = acc.to(c_ptr.dtype.element_ty)
    offs_cm = pid_m * BLOCK_M + tl.arange(0, BLOCK_M)
    offs_cn = pid_n * BLOCK_N + tl.arange(0, BLOCK_N)
    c_ptrs = c_ptr + offs_cm[:, None] * stride_cm + offs_cn[None, :] * stride_cn
    mask = (offs_cm[:, None] < M) & (offs_cn[None, :] < N)
    tl.store(c_ptrs, c, mask=mask)

# config = {"BLOCK_K": 32, "BLOCK_M": 256, "BLOCK_N": 256, "GROUP_M": 8, "arch": "sm_100", "dtype": "fp32", "num_ctas": 2, "num_stages": 3, "num_warps": 4}
# arch = sm_100


// ===== COMPILED SASS (sm_100a) =====

	.target	sm_100a

	.elftype	@"ET_EXEC"


//--------------------- .note.nv.tkinfo           --------------------------
	.section	.note.nv.tkinfo,"",@"SHT_NOTE"
	.sectionflags	@"SHF_NOTE_NV_TKINFO"
	.tkinfo
        /*0018*/ 	.word	0x00000081
        /*0030*/ 	.string	""
        /*0030*/ 	.string	"ptxas-blackwell"
        /*0030*/ 	.string	"Cuda compilation tools, release 12.9, V12.9.86"
        /*0030*/ 	.string	"Build cuda_12.9.r12.9/compiler.36037853_0"
        /*0030*/ 	.string	"-v  -suppress-debug-info  -lineinfo  -arch sm_100a "



//--------------------- .note.nv.cuver            --------------------------
	.section	.note.nv.cuver,"",@"SHT_NOTE"
	.sectionflags	@"SHF_NOTE_NV_CUVER"
        /*0018*/ 	.short	0x0001
        /*001a*/ 	.short	0x0064
        /*001c*/ 	.short	0x0001
        /*001e*/ 	.short	0x0000
        /*0020*/ 	.short	0x0001
        /*0022*/ 	.short	0x0000


//--------------------- .nv.info                  --------------------------
	.section	.nv.info,"",@"SHT_CUDA_INFO"
	.align	4


	//----- nvinfo : EIATTR_REGCOUNT
	.align		4
        /*0000*/ 	.byte	0x04, 0x2f
        /*0002*/ 	.short	(.L_6 - .L_5)
	.align		4
.L_5:
        /*0004*/ 	.word	index@(matmul_kernel)
        /*0008*/ 	.word	0x000000ff


	//----- nvinfo : EIATTR_FRAME_SIZE
	.align		4
.L_6:
        /*000c*/ 	.byte	0x04, 0x11
        /*000e*/ 	.short	(.L_8 - .L_7)
	.align		4
.L_7:
        /*0010*/ 	.word	index@($__internal_2_$__cuda_sm10x_tcgen05_guardrail_trap_unallocated_columns_being_dealloced)
        /*0014*/ 	.word	0x00000228


	//----- nvinfo : EIATTR_FRAME_SIZE
	.align		4
.L_8:
        /*0018*/ 	.byte	0x04, 0x11
        /*001a*/ 	.short	(.L_10 - .L_9)
	.align		4
.L_9:
        /*001c*/ 	.word	index@($__internal_1_$__cuda_sm10x_tcgen05_guardrail_trap_phase_invalid_during_alloc)
        /*0020*/ 	.word	0x00000228


	//----- nvinfo : EIATTR_FRAME_SIZE
	.align		4
.L_10:
        /*0024*/ 	.byte	0x04, 0x11
        /*0026*/ 	.short	(.L_12 - .L_11)
	.align		4
.L_11:
        /*0028*/ 	.word	index@($__internal_0_$__cuda_sm10x_tcgen05_guardrail_trap_col_being_dealloced_not_returned_by_alloc)
        /*002c*/ 	.word	0x00000228


	//----- nvinfo : EIATTR_FRAME_SIZE
	.align		4
.L_12:
        /*0030*/ 	.byte	0x04, 0x11
        /*0032*/ 	.short	(.L_14 - .L_13)
	.align		4
.L_13:
        /*0034*/ 	.word	index@(matmul_kernel)
        /*0038*/ 	.word	0x00000228


	//----- nvinfo : EIATTR_MIN_STACK_SIZE
	.align		4
.L_14:
        /*003c*/ 	.byte	0x04, 0x12
        /*003e*/ 	.short	(.L_16 - .L_15)
	.align		4
.L_15:
        /*0040*/ 	.word	index@(matmul_kernel)
        /*0044*/ 	.word	0x00000228
.L_16:


//--------------------- .nv.info.matmul_kernel    --------------------------
	.section	.nv.info.matmul_kernel,"",@"SHT_CUDA_INFO"
	.sectionflags	@""
	.align	4


	//----- nvinfo : EIATTR_CUDA_API_VERSION
	.align		4
        /*0000*/ 	.byte	0x04, 0x37
        /*0002*/ 	.short	(.L_18 - .L_17)
.L_17:
        /*0004*/ 	.word	0x00000081


	//----- nvinfo : EIATTR_KPARAM_INFO
	.align		4
.L_18:
        /*0008*/ 	.byte	0x04, 0x17
        /*000a*/ 	.short	(.L_20 - .L_19)
.L_19:
        /*000c*/ 	.word	0x00000000
        /*0010*/ 	.short	0x000d
        /*0012*/ 	.short	0x0048
        /*0014*/ 	.byte	0x00, 0xf4, 0x21, 0x00


	//----- nvinfo : EIATTR_KPARAM_INFO
	.align		4
.L_20:
        /*0018*/ 	.byte	0x04, 0x17
        /*001a*/ 	.short	(.L_22 - .L_21)
.L_21:
        /*001c*/ 	.word	0x00000000
        /*0020*/ 	.short	0x000c
        /*0022*/ 	.short	0x0040
        /*0024*/ 	.byte	0x00, 0xf4, 0x21, 0x00


	//----- nvinfo : EIATTR_KPARAM_INFO
	.align		4
.L_22:
        /*0028*/ 	.byte	0x04, 0x17
        /*002a*/ 	.short	(.L_24 - .L_23)
.L_23:
        /*002c*/ 	.word	0x00000000
        /*0030*/ 	.short	0x000b
        /*0032*/ 	.short	0x0038
        /*0034*/ 	.byte	0x00, 0xf0, 0x11, 0x00


	//----- nvinfo : EIATTR_KPARAM_INFO
	.align		4
.L_24:
        /*0038*/ 	.byte	0x04, 0x17
        /*003a*/ 	.short	(.L_26 - .L_25)
.L_25:
        /*003c*/ 	.word	0x00000000
        /*0040*/ 	.short	0x000a
        /*0042*/ 	.short	0x0034
        /*0044*/ 	.byte	0x00, 0xf0, 0x11, 0x00


	//----- nvinfo : EIATTR_KPARAM_INFO
	.align		4
.L_26:
        /*0048*/ 	.byte	0x04, 0x17
        /*004a*/ 	.short	(.L_28 - .L_27)
.L_27:
        /*004c*/ 	.word	0x00000000
        /*0050*/ 	.short	0x0009
        /*0052*/ 	.short	0x0030
        /*0054*/ 	.byte	0x00, 0xf0, 0x11, 0x00


	//----- nvinfo : EIATTR_KPARAM_INFO
	.align		4
.L_28:
        /*0058*/ 	.byte	0x04, 0x17
        /*005a*/ 	.short	(.L_30 - .L_29)
.L_29:
        /*005c*/ 	.word	0x00000000
        /*0060*/ 	.short	0x0008
        /*0062*/ 	.short	0x002c
        /*0064*/ 	.byte	0x00, 0xf0, 0x11, 0x00


	//----- nvinfo : EIATTR_KPARAM_INFO
	.align		4
.L_30:
        /*0068*/ 	.byte	0x04, 0x17
        /*006a*/ 	.short	(.L_32 - .L_31)
.L_31:
        /*006c*/ 	.word	0x00000000
        /*0070*/ 	.short	0x0007
        /*0072*/ 	.short	0x0028
        /*0074*/ 	.byte	0x00, 0xf0, 0x11, 0x00


	//----- nvinfo : EIATTR_KPARAM_INFO
	.align		4
.L_32:
        /*0078*/ 	.byte	0x04, 0x17
        /*007a*/ 	.short	(.L_34 - .L_33)
.L_33:
        /*007c*/ 	.word	0x00000000
        /*0080*/ 	.short	0x0006
        /*0082*/ 	.short	0x0024
        /*0084*/ 	.byte	0x00, 0xf0, 0x11, 0x00


	//----- nvinfo : EIATTR_KPARAM_INFO
	.align		4
.L_34:
        /*0088*/ 	.byte	0x04, 0x17
        /*008a*/ 	.short	(.L_36 - .L_35)
.L_35:
        /*008c*/ 	.word	0x00000000
        /*0090*/ 	.short	0x0005
        /*0092*/ 	.short	0x0020
        /*0094*/ 	.byte	0x00, 0xf0, 0x11, 0x00


	//----- nvinfo : EIATTR_KPARAM_INFO
	.align		4
.L_36:
        /*0098*/ 	.byte	0x04, 0x17
        /*009a*/ 	.short	(.L_38 - .L_37)
.L_37:
        /*009c*/ 	.word	0x00000000
        /*00a0*/ 	.short	0x0004
        /*00a2*/ 	.short	0x001c
        /*00a4*/ 	.byte	0x00, 0xf0, 0x11, 0x00


	//----- nvinfo : EIATTR_KPARAM_INFO
	.align		4
.L_38:
        /*00a8*/ 	.byte	0x04, 0x17
        /*00aa*/ 	.short	(.L_40 - .L_39)
.L_39:
        /*00ac*/ 	.word	0x00000000
        /*00b0*/ 	.short	0x0003
        /*00b2*/ 	.short	0x0018
        /*00b4*/ 	.byte	0x00, 0xf0, 0x11, 0x00


	//----- nvinfo : EIATTR_KPARAM_INFO
	.align		4
.L_40:
        /*00b8*/ 	.byte	0x04, 0x17
        /*00ba*/ 	.short	(.L_42 - .L_41)
.L_41:
        /*00bc*/ 	.word	0x00000000
        /*00c0*/ 	.short	0x0002
        /*00c2*/ 	.short	0x0010
        /*00c4*/ 	.byte	0x00, 0xf4, 0x21, 0x00


	//----- nvinfo : EIATTR_KPARAM_INFO
	.align		4
.L_42:
        /*00c8*/ 	.byte	0x04, 0x17
        /*00ca*/ 	.short	(.L_44 - .L_43)
.L_43:
        /*00cc*/ 	.word	0x00000000
        /*00d0*/ 	.short	0x0001
        /*00d2*/ 	.short	0x0008
        /*00d4*/ 	.byte	0x00, 0xf4, 0x21, 0x00


	//----- nvinfo : EIATTR_KPARAM_INFO
	.align		4
.L_44:
        /*00d8*/ 	.byte	0x04, 0x17
        /*00da*/ 	.short	(.L_46 - .L_45)
.L_45:
        /*00dc*/ 	.word	0x00000000
        /*00e0*/ 	.short	0x0000
        /*00e2*/ 	.short	0x0000
        /*00e4*/ 	.byte	0x00, 0xf4, 0x21, 0x00


	//----- nvinfo : EIATTR_EXPLICIT_CLUSTER
	.align		4
.L_46:
        /*00e8*/ 	.byte	0x01, 0x3e
	.zero		2


	//----- nvinfo : EIATTR_CTA_PER_CLUSTER
	.align		4
        /*00ec*/ 	.byte	0x04, 0x3d
        /*00ee*/ 	.short	(.L_48 - .L_47)
.L_47:
        /*00f0*/ 	.word	0x00000002
        /*00f4*/ 	.word	0x00000001
        /*00f8*/ 	.word	0x00000001


	//----- nvinfo : EIATTR_AT_ENTRY_FRAGMENTS
	.align		4
.L_48:
        /*00fc*/ 	.byte	0x04, 0x4f
        /*00fe*/ 	.short	(.L_50 - .L_49)


	//   ....[0]....
.L_49:
        /*0100*/ 	.word	0x00000004


	//   ....[1]....
        /*0104*/ 	.word	0x00000005


	//----- nvinfo : EIATTR_RESERVED_SMEM_USED
	.align		4
.L_50:
        /*0108*/ 	.byte	0x01, 0x41
	.zero		2


	//----- nvinfo : EIATTR_SPARSE_MMA_MASK
	.align		4
        /*010c*/ 	.byte	0x03, 0x50
        /*010e*/ 	.short	0x0000


	//----- nvinfo : EIATTR_TCGEN05_2CTA_USED
	.align		4
        /*0110*/ 	.byte	0x01, 0x52
	.zero		2


	//----- nvinfo : EIATTR_MAXREG_COUNT
	.align		4
        /*0114*/ 	.byte	0x03, 0x1b
        /*0116*/ 	.short	0x00ff


	//----- nvinfo : EIATTR_NUM_BARRIERS
	.align		4
        /*0118*/ 	.byte	0x02, 0x4c
        /*011a*/ 	.byte	0x01
	.zero		1


	//----- nvinfo : EIATTR_ANNOTATIONS
	.align		4
        /*011c*/ 	.byte	0x04, 0x55
        /*011e*/ 	.short	(.L_52 - .L_51)


	//   ....[0]....
.L_51:
        /*0120*/ 	.word	0x00000001
        /*0124*/ 	.byte	0x90, 0xa2, 0x00, 0x00, 0x01, 0x00, 0x00, 0x00, 0xd0, 0xa2, 0x00, 0x00, 0x01, 0x00, 0x00, 0x00
        /* <DEDUP_REMOVED lines=85> */
        /*0684*/ 	.byte	0x50, 0xc4, 0x00, 0x00, 0x01, 0x00, 0x00, 0x00, 0x60, 0xc4, 0x00, 0x00


	//----- nvinfo : EIATTR_INT_WARP_WIDE_INSTR_OFFSETS
	.align		4
.L_52:
        /*0690*/ 	.byte	0x04, 0x31
        /*0692*/ 	.short	(.L_54 - .L_53)


	//   ....[0]....
.L_53:
        /*0694*/ 	.word	0x00002b70


	//   ....[1]....
        /*0698*/ 	.word	0x00002df0


	//   ....[2]....
        /*069c*/ 	.word	0x00003040


	//   ....[3]....
        /*06a0*/ 	.word	0x00011da0


	//   ....[4]....
        /*06a4*/ 	.word	0x00011df0


	//----- nvinfo : EIATTR_COOP_GROUP_MASK_REGIDS
	.align		4
.L_54:
        /*06a8*/ 	.byte	0x04, 0x29
        /*06aa*/ 	.short	(.L_56 - .L_55)


	//   ....[0]....
.L_55:
        /*06ac*/ 	.word	0xffffffff


	//   ....[1]....
        /*06b0*/ 	.word	0xffffffff


	//   ....[2]....
        /*06b4*/ 	.word	0xffffffff


	//   ....[3]....
        /*06b8*/ 	.word	0xffffffff


	//----- nvinfo : EIATTR_COOP_GROUP_INSTR_OFFSETS
	.align		4
.L_56:
        /*06bc*/ 	.byte	0x04, 0x28
        /*06be*/ 	.short	(.L_58 - .L_57)


	//   ....[0]....
.L_57:
        /*06c0*/ 	.word	0x00000070


	//   ....[1]....
        /*06c4*/ 	.word	0x00000670


	//   ....[2]....
        /*06c8*/ 	.word	0x00011c30


	//   ....[3]....
        /*06cc*/ 	.word	0x00011ea0


	//----- nvinfo : EIATTR_VRC_CTA_INIT_COUNT
	.align		4
.L_58:
        /*06d0*/ 	.byte	0x02, 0x4a
        /*06d2*/ 	.byte	0x80
	.zero		1


	//----- nvinfo : EIATTR_MBARRIER_INSTR_OFFSETS
	.align		4
        /*06d4*/ 	.byte	0x04, 0x39
        /*06d6*/ 	.short	(.L_60 - .L_59)


	//   ....[0]....
.L_59:
        /*06d8*/ 	.word	0x000002f0
        /*06dc*/ 	.word	0x00000009
        /*06e0*/ 	.word	0x00000000
        /*06e4*/ 	.short	0x010a
        /*06e6*/ 	.byte	0xff
	.zero		1


	//   ....[1]....
        /*06e8*/ 	.word	0x00000310
        /*06ec*/ 	.word	0x00000009
        /*06f0*/ 	.word	0x00000000
        /*06f4*/ 	.short	0x010a
        /*06f6*/ 	.byte	0xff
	.zero		1


	//   ....[2]....
        /*06f8*/ 	.word	0x000004e0
        /*06fc*/ 	.word	0x00000009
        /*0700*/ 	.word	0x00000000
        /*0704*/ 	.short	0x010a
        /*0706*/ 	.byte	0xff
	.zero		1


	//   ....[3]....
        /*0708*/ 	.word	0x00000500
        /*070c*/ 	.word	0x00000009
        /*0710*/ 	.word	0x00000000
        /*0714*/ 	.short	0x010a
        /*0716*/ 	.byte	0xff
	.zero		1


	//   ....[4]....
        /*0718*/ 	.word	0x000005f0
        /*071c*/ 	.word	0x00000003
        /*0720*/ 	.word	0x00000000
        /*0724*/ 	.short	0x0101
        /*0726*/ 	.byte	0xff
	.zero		1


	//   ....[5]....
        /*0728*/ 	.word	0x000030d0
        /*072c*/ 	.word	0x000000ff
        /*0730*/ 	.word	0x00000000
        /*0734*/ 	.short	0x0100
        /*0736*/ 	.byte	0x0b
	.zero		1


	//   ....[6]....
        /*0738*/ 	.word	0x000031b0
        /*073c*/ 	.word	0x000000ff
        /*0740*/ 	.word	0x00014008
        /*0744*/ 	.short	0x0100
        /*0746*/ 	.byte	0x09
	.zero		1


	//   ....[7]....
        /*0748*/ 	.word	0x000083a0
        /*074c*/ 	.word	0x000000ff
        /*0750*/ 	.word	0x00000000
        /*0754*/ 	.short	0x010a
        /*0756*/ 	.byte	0x0b
	.zero		1


	//   ....[8]....
        /*0758*/ 	.word	0x0000a040
        /*075c*/ 	.word	0x000000ff
        /*0760*/ 	.word	0x00000000
        /*0764*/ 	.short	0x010a
        /*0766*/ 	.byte	0x0b
	.zero		1


	//   ....[9]....
        /*0768*/ 	.word	0x0000a1c0
        /*076c*/ 	.word	0x000000ff
        /*0770*/ 	.word	0x00014000
        /*0774*/ 	.short	0x0108
        /*0776*/ 	.byte	0x09
	.zero		1


	//   ....[10]....
        /*0778*/ 	.word	0x0000a240
        /*077c*/ 	.word	0x000000ff
        /*0780*/ 	.word	0x00014008
        /*0784*/ 	.short	0x0108
        /*0786*/ 	.byte	0x09
	.zero		1


	//   ....[11]....
        /*0788*/ 	.word	0x00011ed0
        /*078c*/ 	.word	0x00000009
        /*0790*/ 	.word	0x00000000
        /*0794*/ 	.short	0x010a
        /*0796*/ 	.byte	0xff
	.zero		1


	//   ....[12]....
        /*0798*/ 	.word	0x00011f30
        /*079c*/ 	.word	0x00000009
        /*07a0*/ 	.word	0x00000000
        /*07a4*/ 	.short	0x010a
        /*07a6*/ 	.byte	0xff
	.zero		1


	//   ....[13]....
        /*07a8*/ 	.word	0x00011f80
        /*07ac*/ 	.word	0x000000ff
        /*07b0*/ 	.word	0x00000000
        /*07b4*/ 	.short	0x010a
        /*07b6*/ 	.byte	0x0b
	.zero		1


	//   ....[14]....
        /*07b8*/ 	.word	0x00011fb0
        /*07bc*/ 	.word	0x000000ff
        /*07c0*/ 	.word	0x00000000
        /*07c4*/ 	.short	0x010a
        /*07c6*/ 	.byte	0x0b
	.zero		1


	//----- nvinfo : EIATTR_NUM_MBARRIERS
	.align		4
.L_60:
        /*07c8*/ 	.byte	0x03, 0x38
        /*07ca*/ 	.short	0x0002


	//----- nvinfo : EIATTR_EXIT_INSTR_OFFSETS
	.align		4
        /*07cc*/ 	.byte	0x04, 0x1c
        /*07ce*/ 	.short	(.L_62 - .L_61)


	//   ....[0]....
.L_61:
        /*07d0*/ 	.word	0x00011eb0


	//----- nvinfo : EIATTR_REQNTID
	.align		4
.L_62:
        /*07d4*/ 	.byte	0x04, 0x10
        /*07d6*/ 	.short	(.L_64 - .L_63)
.L_63:
        /*07d8*/ 	.word	0x00000080
        /*07dc*/ 	.word	0x00000001
        /*07e0*/ 	.word	0x00000001


	//----- nvinfo : EIATTR_CRS_STACK_SIZE
	.align		4
.L_64:
        /*07e4*/ 	.byte	0x04, 0x1e
        /*07e6*/ 	.short	(.L_66 - .L_65)
.L_65:
        /*07e8*/ 	.word	0x00000000


	//----- nvinfo : EIATTR_CBANK_PARAM_SIZE
	.align		4
.L_66:
        /*07ec*/ 	.byte	0x03, 0x19
        /*07ee*/ 	.short	0x0050


	//----- nvinfo : EIATTR_PARAM_CBANK
	.align		4
        /*07f0*/ 	.byte	0x04, 0x0a
        /*07f2*/ 	.short	(.L_68 - .L_67)
	.align		4
.L_67:
        /*07f4*/ 	.word	index@(.nv.constant0.matmul_kernel)
        /*07f8*/ 	.short	0x0380
        /*07fa*/ 	.short	0x0050


	//----- nvinfo : EIATTR_SW_WAR
	.align		4
.L_68:
        /*07fc*/ 	.byte	0x04, 0x36
        /*07fe*/ 	.short	(.L_70 - .L_69)
.L_69:
        /*0800*/ 	.word	0x00000008
.L_70:


//--------------------- .nv.compat                --------------------------
	.section	.nv.compat,"",@"SHT_CUDA_COMPAT_INFO"
	.align	4
        /*0000*/ 	.byte	0x02, 0x02, 0x02, 0x00, 0x02, 0x05, 0x05, 0x00, 0x02, 0x03, 0x00, 0x00, 0x02, 0x06, 0x01, 0x00


//--------------------- .nv.callgraph             --------------------------
	.section	.nv.callgraph,"",@"SHT_CUDA_CALLGRAPH"
	.align	4
	.sectionentsize	8
	.align		4
        /*0000*/ 	.word	0x00000000
	.align		4
        /*0004*/ 	.word	0xffffffff
	.align		4
        /*0008*/ 	.word	0x00000000
	.align		4
        /*000c*/ 	.word	0xfffffffe
	.align		4
        /*0010*/ 	.word	0x00000000
	.align		4
        /*0014*/ 	.word	0xfffffffd
	.align		4
        /*0018*/ 	.word	0x00000000
	.align		4
        /*001c*/ 	.word	0xfffffffc


//--------------------- .text.matmul_kernel       --------------------------
	.section	.text.matmul_kernel,"ax",@progbits
	.align	128
        .global         matmul_kernel
        .type           matmul_kernel,@function
        .size           matmul_kernel,(.L_x_29 - matmul_kernel)
        .other          matmul_kernel,@"STO_CUDA_ENTRY STV_DEFAULT"
matmul_kernel:
.text.matmul_kernel:
[----:B------:R-:W1:Y:S01]  /*0000*/  LDC R1, c[0x0][0x37c] ;  /* 0x0000df00ff017b82 */ /* 0x000e620000000800 */
[----:B------:R-:W2:Y:S01]  /*0010*/  S2R R2, SR_TID.X ;  /* 0x0000000000027919 */ /* 0x000ea20000002100 */
[----:B-1----:R-:W-:Y:S01]  /*0020*/  VIADD R1, R1, 0xfffffdd8 ;  /* 0xfffffdd801017836 */ /* 0x002fe20000000000 */
[----:B--2---:R-:W-:-:S13]  /*0030*/  ISETP.GE.U32.AND P0, PT, R2, 0x20, PT ;  /* 0x000000200200780c */ /* 0x004fda0003f06070 */
[----:B------:R-:W-:Y:S02]  /*0040*/  VOTEU.ANY UP0, P0 ;  /* 0x0000000000ff7886 */ /* 0x000fe40000000100 */
[----:B------:R-:W-:Y:S05]  /*0050*/  BRA.U UP0, `(.L_x_0) ;  /* 0x0000000500887547 */ /* 0x000fea000b800000 */
[----:B------:R-:W1:Y:S01]  /*0060*/  S2R R13, SR_CgaCtaId ;  /* 0x00000000000d7919 */ /* 0x000e620000008800 */
[----:B------:R-:W-:Y:S01]  /*0070*/  NOP ;  /* 0x0000000000007918 */ /* 0x000fe20000000000 */
[----:B------:R-:W-:-:S04]  /*0080*/  MOV R0, 0x40 ;  /* 0x0000004000007802 */ /* 0x000fc80000000f00 */
[----:B-1----:R-:W-:Y:S02]  /*0090*/  LEA R3, R13, R0, 0x18 ;  /* 0x000000000d037211 */ /* 0x002fe400078ec0ff */
[----:B------:R-:W-:-:S04]  /*00a0*/  MOV R0, 0x400 ;  /* 0x0000040000007802 */ /* 0x000fc80000000f00 */
[----:B------:R-:W1:Y:S01]  /*00b0*/  LDS.U8 R3, [R3] ;  /* 0x0000000003037984 */ /* 0x000e620000000000 */
[----:B------:R-:W-:Y:S02]  /*00c0*/  LEA R0, R13, R0, 0x18 ;  /* 0x000000000d007211 */ /* 0x000fe400078ec0ff */
[----:B-1----:R-:W-:-:S13]  /*00d0*/  ISETP.NE.AND P0, PT, R3, RZ, PT ;  /* 0x000000ff0300720c */ /* 0x002fda0003f05270 */
[----:B------:R-:W-:Y:S05]  /*00e0*/  @P0 BRA `(.L_x_1) ;  /* 0x00000004004c0947 */ /* 0x000fea0003800000 */
[----:B------:R-:W-:-:S04]  /*00f0*/  LOP3.LUT R3, R13, 0x1, RZ, 0xc0, !PT ;  /* 0x000000010d037812 */ /* 0x000fc800078ec0ff */
[----:B------:R-:W-:Y:S02]  /*0100*/  ISETP.NE.U32.AND P0, PT, R3, 0x1, PT ;  /* 0x000000010300780c */ /* 0x000fe40003f05070 */
[----:B------:R-:W-:-:S11]  /*0110*/  LOP3.LUT R3, R13, 0x1, RZ, 0x3c, !PT ;  /* 0x000000010d037812 */ /* 0x000fd600078e3cff */
[----:B------:R-:W-:Y:S05]  /*0120*/  @!P0 BRA `(.L_x_2) ;  /* 0x0000000000c08947 */ /* 0x000fea0003800000 */
[----:B------:R-:W-:Y:S01]  /*0130*/  ELECT P1, URZ, PT ;  /* 0x0000000000ff782f */ /* 0x000fe20003820000 */
[----:B------:R-:W-:-:S12]  /*0140*/  BSSY B0, `(.L_x_2) ;  /* 0x000002e000007945 */ /* 0x000fd80003800000 */
[----:B------:R-:W-:Y:S05]  /*0150*/  @!P1 BRA `(.L_x_3) ;  /* 0x0000000000b09947 */ /* 0x000fea0003800000 */
[----:B------:R-:W-:-:S05]  /*0160*/  UMOV UR4, 0x10 ;  /* 0x0000001000047882 */ /* 0x000fca0000000000 */
[----:B------:R-:W-:Y:S04]  /*0170*/  DEPBAR.LE SB1, 0x36 ;  /* 0x00009d800000791a */ /* 0x000fe80000000000 */
[----:B------:R-:W1:Y:S02]  /*0180*/  UTCATOMSWS.2CTA.FIND_AND_SET.ALIGN UP1, UR4, UR4 ;  /* 0x00000004000475e3 */ /* 0x000e640008220800 */
[----:B-1----:R-:W-:Y:S01]  /*0190*/  PLOP3.LUT P1, PT, PT, PT, UP1, 0x80, 0x8 ;  /* 0x000000000008781c */ /* 0x002fe20003f2f018 */
[----:B------:R-:W-:-:S03]  /*01a0*/  IMAD.U32 R6, RZ, RZ, UR4 ;  /* 0x00000004ff067e24 */ /* 0x000fc6000f8e00ff */
[----:B------:R-:W-:-:S04]  /*01b0*/  SEL R4, RZ, 0xffffffff, !P1 ;  /* 0xffffffffff047807 */ /* 0x000fc80004800000 */
[----:B------:R-:W-:-:S13]  /*01c0*/  ISETP.NE.AND P1, PT, R4, RZ, PT ;  /* 0x000000ff0400720c */ /* 0x000fda0003f25270 */
[----:B------:R-:W-:Y:S05]  /*01d0*/  @P1 BRA `(.L_x_4) ;  /* 0x0000000000241947 */ /* 0x000fea0003800000 */
.L_x_5:
[----:B------:R-:W-:Y:S05]  /*01e0*/  NANOSLEEP 0x64 ;  /* 0x000000640000795d */ /* 0x000fea0003800000 */
[----:B------:R-:W-:-:S05]  /*01f0*/  UMOV UR4, 0x10 ;  /* 0x0000001000047882 */ /* 0x000fca0000000000 */
[----:B------:R-:W-:Y:S04]  /*0200*/  DEPBAR.LE SB1, 0x36 ;  /* 0x00009d800000791a */ /* 0x000fe80000000000 */
[----:B------:R-:W1:Y:S02]  /*0210*/  UTCATOMSWS.2CTA.FIND_AND_SET.ALIGN UP1, UR4, UR4 ;  /* 0x00000004000475e3 */ /* 0x000e640008220800 */
[----:B-1----:R-:W-:Y:S01]  /*0220*/  PLOP3.LUT P1, PT, PT, PT, UP1, 0x80, 0x8 ;  /* 0x000000000008781c */ /* 0x002fe20003f2f018 */
[----:B------:R-:W-:-:S03]  /*0230*/  IMAD.U32 R6, RZ, RZ, UR4 ;  /* 0x00000004ff067e24 */ /* 0x000fc6000f8e00ff */
[----:B------:R-:W-:-:S04]  /*0240*/  SEL R4, RZ, 0xffffffff, !P1 ;  /* 0xffffffffff047807 */ /* 0x000fc80004800000 */
[----:B------:R-:W-:-:S13]  /*0250*/  ISETP.NE.AND P1, PT, R4, RZ, PT ;  /* 0x000000ff0400720c */ /* 0x000fda0003f25270 */
[----:B------:R-:W-:Y:S05]  /*0260*/  @!P1 BRA `(.L_x_5) ;  /* 0xfffffffc00dc9947 */ /* 0x000fea000383ffff */
.L_x_4:
[----:B------:R-:W-:Y:S01]  /*0270*/  MOV R4, 0x60 ;  /* 0x0000006000047802 */ /* 0x000fe20000000f00 */
[----:B------:R-:W-:Y:S01]  /*0280*/  IMAD.MOV.U32 R12, RZ, RZ, 0x4 ;  /* 0x00000004ff0c7424 */ /* 0x000fe200078e00ff */
[----:B------:R-:W-:Y:S01]  /*0290*/  MOV R5, 0x58 ;  /* 0x0000005800057802 */ /* 0x000fe20000000f00 */
[----:B------:R-:W-:Y:S01]  /*02a0*/  IMAD.MOV.U32 R11, RZ, RZ, 0xffff ;  /* 0x0000ffffff0b7424 */ /* 0x000fe200078e00ff */
[C---:B------:R-:W-:Y:S02]  /*02b0*/  LEA R7, R13.reuse, R4, 0x18 ;  /* 0x000000040d077211 */ /* 0x040fe400078ec0ff */
[----:B------:R-:W-:-:S03]  /*02c0*/  LEA R9, R13, R5, 0x18 ;  /* 0x000000050d097211 */ /* 0x000fc600078ec0ff */
[----:B------:R-:W1:Y:S02]  /*02d0*/  LDS R4, [R7] ;  /* 0x0000000007047984 */ /* 0x000e640000000800 */
[----:B-1----:R-:W-:-:S04]  /*02e0*/  IMAD.U32 R4, R4, -0x80000000, RZ ;  /* 0x8000000004047824 */ /* 0x002fc800078e00ff */
[----:B------:R-:W1:Y:S02]  /*02f0*/  SYNCS.PHASECHK.TRANS64.TRYWAIT P1, [R9+URZ], R4 ;  /* 0x00000004090075a7 */ /* 0x000e6400080211ff */
[----:B-1----:R-:W-:Y:S05]  /*0300*/  @P1 BRA `(.L_x_6) ;  /* 0x0000000000081947 */ /* 0x002fea0003800000 */
[----:B------:R-:W1:Y:S02]  /*0310*/  SYNCS.PHASECHK.TRANS64.TRYWAIT P1, [R9+URZ], R4 ;  /* 0x00000004090075a7 */ /* 0x000e6400080211ff */
[----:B-1----:R-:W-:Y:S05]  /*0320*/  @!P1 BRA `(.L_x_7) ;  /* 0x0000011800e49947 */ /* 0x002fea0003800000 */
.L_x_6:
[C---:B-1----:R-:W-:Y:S01]  /*0330*/  PRMT R9, R3.reuse, 0x654, R9 ;  /* 0x0000065403097816 */ /* 0x042fe20000000009 */
[C---:B------:R-:W-:Y:S01]  /*0340*/  IMAD.SHL.U32 R5, R6.reuse, 0x20, RZ ;  /* 0x0000002006057824 */ /* 0x040fe200078e00ff */
[----:B------:R-:W-:Y:S01]  /*0350*/  PRMT R8, R3, 0x654, R0 ;  /* 0x0000065403087816 */ /* 0x000fe20000000000 */
[----:B------:R-:W-:Y:S01]  /*0360*/  IMAD.MOV.U32 R14, RZ, RZ, 0x1 ;  /* 0x00000001ff0e7424 */ /* 0x000fe200078e00ff */
[----:B------:R1:W-:Y:S01]  /*0370*/  SYNCS.ARRIVE.TRANS64.RED RZ, [R9+URZ], R12 ;  /* 0x0000000c09ff79a7 */ /* 0x0003e200080004ff */
[----:B------:R-:W-:Y:S01]  /*0380*/  VIADD R10, R6, 0x10 ;  /* 0x00000010060a7836 */ /* 0x000fe20000000000 */
[----:B------:R1:W-:Y:S01]  /*0390*/  STS [R0], R5 ;  /* 0x0000000500007388 */ /* 0x0003e20000000800 */
[----:B------:R-:W-:-:S03]  /*03a0*/  SHF.L.U32 R4, R11, R6, RZ ;  /* 0x000000060b047219 */ /* 0x000fc600000006ff */
[----:B------:R-:W-:Y:S01]  /*03b0*/  SHF.L.U32 R11, R14, R10, RZ ;  /* 0x0000000a0e0b7219 */ /* 0x000fe200000006ff */
[----:B------:R1:W-:Y:S01]  /*03c0*/  STAS [R8.64], R6 ;  /* 0x0000000608007dbd */ /* 0x0003e2000c0008ff */
[----:B------:R-:W-:Y:S02]  /*03d0*/  MOV R10, 0x50 ;  /* 0x00000050000a7802 */ /* 0x000fe40000000f00 */
[----:B------:R-:W-:Y:S02]  /*03e0*/  LOP3.LUT R4, R11, R4, RZ, 0xfc, !PT ;  /* 0x000000040b047212 */ /* 0x000fe400078efcff */
[----:B------:R-:W-:-:S05]  /*03f0*/  LEA R11, R13, R10, 0x18 ;  /* 0x0000000a0d0b7211 */ /* 0x000fca00078ec0ff */
[----:B------:R1:W-:Y:S04]  /*0400*/  ATOMS.OR RZ, [R11], R4 ;  /* 0x000000040bff738c */ /* 0x0003e80003000000 */
[----:B------:R1:W-:Y:S02]  /*0410*/  ATOMS.XOR RZ, [R7], R14 ;  /* 0x0000000e07ff738c */ /* 0x0003e40003800000 */
.L_x_3:
[----:B------:R-:W-:Y:S05]  /*0420*/  BSYNC B0 ;  /* 0x0000000000007941 */ /* 0x000fea0003800000 */
.L_x_2:
[----:B------:R-:W-:Y:S05]  /*0430*/  @P0 BRA `(.L_x_8) ;  /* 0x0000000000880947 */ /* 0x000fea0003800000 */
[----:B------:R-:W-:Y:S05]  /*0440*/  WARPSYNC.ALL ;  /* 0x0000000000007948 */ /* 0x000fea0003800000 */
[----:B------:R-:W-:Y:S01]  /*0450*/  NOP ;  /* 0x0000000000007918 */ /* 0x000fe20000000000 */
[----:B------:R-:W-:-:S13]  /*0460*/  ELECT P0, URZ, PT ;  /* 0x0000000000ff782f */ /* 0x000fda0003800000 */
[----:B------:R-:W-:Y:S05]  /*0470*/  @!P0 BRA `(.L_x_8) ;  /* 0x0000000000788947 */ /* 0x000fea0003800000 */
[----:B-1----:R-:W-:Y:S02]  /*0480*/  MOV R4, 0x60 ;  /* 0x0000006000047802 */ /* 0x002fe40000000f00 */
[----:B------:R-:W-:Y:S02]  /*0490*/  MOV R6, 0x58 ;  /* 0x0000005800067802 */ /* 0x000fe40000000f00 */
        /* <DEDUP_REMOVED lines=8> */
.L_x_9:
[----:B------:R-:W2:Y:S01]  /*0520*/  LDS R4, [R0] ;  /* 0x0000000000047984 */ /* 0x000ea20000000800 */
[----:B------:R-:W-:Y:S01]  /*0530*/  IMAD.MOV.U32 R7, RZ, RZ, 0xffff ;  /* 0x0000ffffff077424 */ /* 0x000fe200078e00ff */
[----:B------:R-:W-:Y:S01]  /*0540*/  PRMT R3, R3, 0x654, R9 ;  /* 0x0000065403037816 */ /* 0x000fe20000000009 */
[----:B------:R-:W-:Y:S02]  /*0550*/  IMAD.MOV.U32 R11, RZ, RZ, 0x1 ;  /* 0x00000001ff0b7424 */ /* 0x000fe400078e00ff */
[C---:B-12---:R-:W-:Y:S02]  /*0560*/  IMAD.SHL.U32 R5, R4.reuse, 0x20, RZ ;  /* 0x0000002004057824 */ /* 0x046fe400078e00ff */
[----:B------:R-:W-:Y:S01]  /*0570*/  VIADD R6, R4, 0x10 ;  /* 0x0000001004067836 */ /* 0x000fe20000000000 */
[----:B------:R-:W-:Y:S02]  /*0580*/  SHF.L.U32 R4, R7, R4, RZ ;  /* 0x0000000407047219 */ /* 0x000fe400000006ff */
[----:B------:R2:W-:Y:S02]  /*0590*/  STS [R0], R5 ;  /* 0x0000000500007388 */ /* 0x0005e40000000800 */
[----:B------:R-:W-:-:S02]  /*05a0*/  SHF.L.U32 R7, R11, R6, RZ ;  /* 0x000000060b077219 */ /* 0x000fc400000006ff */
[----:B------:R-:W-:Y:S02]  /*05b0*/  MOV R6, 0x50 ;  /* 0x0000005000067802 */ /* 0x000fe40000000f00 */
[----:B------:R-:W-:Y:S02]  /*05c0*/  LOP3.LUT R4, R7, R4, RZ, 0xfc, !PT ;  /* 0x0000000407047212 */ /* 0x000fe400078efcff */
[----:B------:R-:W-:-:S05]  /*05d0*/  LEA R13, R13, R6, 0x18 ;  /* 0x000000060d0d7211 */ /* 0x000fca00078ec0ff */
[----:B------:R2:W-:Y:S01]  /*05e0*/  ATOMS.OR RZ, [R13], R4 ;  /* 0x000000040dff738c */ /* 0x0005e20003000000 */
[----:B------:R2:W-:Y:S03]  /*05f0*/  SYNCS.ARRIVE.TRANS64.RED.A1T0 RZ, [R3+URZ], RZ ;  /* 0x000000ff03ff79a7 */ /* 0x0005e600081004ff */
[----:B------:R2:W-:Y:S01]  /*0600*/  ATOMS.XOR RZ, [R8], R11 ;  /* 0x0000000b08ff738c */ /* 0x0005e20003800000 */
[----:B------:R-:W-:Y:S05]  /*0610*/  BRA `(.L_x_8) ;  /* 0x0000000000107947 */ /* 0x000fea0003800000 */
.L_x_1:
[----:B------:R-:W-:Y:S01]  /*0620*/  IMAD.MOV.U32 R3, RZ, RZ, -0x1 ;  /* 0xffffffffff037424 */ /* 0x000fe200078e00ff */
[----:B------:R-:W-:-:S04]  /*0630*/  MOV R4, 0x660 ;  /* 0x0000066000047802 */ /* 0x000fc80000000f00 */
[----:B------:R1:W-:Y:S03]  /*0640*/  STS [R0], R3 ;  /* 0x0000000300007388 */ /* 0x0003e60000000800 */
[----:B-1----:R-:W-:Y:S05]  /*0650*/  CALL.REL.NOINC `($__internal_1_$__cuda_sm10x_tcgen05_guardrail_trap_phase_invalid_during_alloc) ;  /* 0x00000118006c7944 */ /* 0x002fea0003c00000 */
.L_x_8:
[----:B------:R-:W-:Y:S05]  /*0660*/  WARPSYNC.ALL ;  /* 0x0000000000007948 */ /* 0x000fea0003800000 */
[----:B------:R-:W-:Y:S01]  /*0670*/  NOP ;  /* 0x0000000000007918 */ /* 0x000fe20000000000 */
.L_x_0:
[----:B------:R-:W3:Y:S08]  /*0680*/  LDC.64 R34, c[0x0][0x398] ;  /* 0x0000e600ff227b82 */ /* 0x000ef00000000a00 */
[----:B------:R-:W4:Y:S02]  /*0690*/  S2UR UR5, SR_CgaSize ;  /* 0x00000000000579c3 */ /* 0x000f240000008a00 */
[----:B----4-:R-:W-:-:S12]  /*06a0*/  UIMAD UR5, UR5, -0xa0, URZ ;  /* 0xffffff60050578a4 */ /* 0x010fd8000f8e02ff */
[----:B------:R-:W4:Y:S01]  /*06b0*/  LDCU UR5, c[0x0][UR5+0x2b0] ;  /* 0x00005600050577ac */ /* 0x000f220008000800 */
[----:B------:R-:W-:Y:S01]  /*06c0*/  SHF.R.U32.HI R241, RZ, 0x5, R2 ;  /* 0x00000005fff17819 */ /* 0x000fe20000011602 */
[----:B------:R-:W-:Y:S01]  /*06d0*/  UMOV UR9, 0x400 ;  /* 0x0000040000097882 */ /* 0x000fe20000000000 */
[----:B------:R-:W5:Y:S01]  /*06e0*/  LDCU.128 UR12, c[0x0][0x380] ;  /* 0x00007000ff0c77ac */ /* 0x000f620008000c00 */
[----:B------:R-:W-:Y:S08]  /*06f0*/  S2UR UR4, SR_CTAID.X ;  /* 0x00000000000479c3 */ /* 0x000ff00000002500 */
[----:B------:R-:W1:Y:S02]  /*0700*/  S2UR UR8, SR_CgaCtaId ;  /* 0x00000000000879c3 */ /* 0x000e640000008800 */
[----:B-123--:R-:W-:Y:S01]  /*0710*/  VIADD R0, R35, 0xff ;  /* 0x000000ff23007836 */ /* 0x00efe20000000000 */
[----:B------:R-:W-:-:S05]  /*0720*/  IABS R12, R34 ;  /* 0x00000022000c7213 */ /* 0x000fca0000000000 */
[----:B------:R-:W1:Y:S01]  /*0730*/  LDC R217, c[0x0][0x3a0] ;  /* 0x0000e800ffd97b82 */ /* 0x000e620000000800 */
[----:B------:R-:W-:-:S04]  /*0740*/  SHF.R.S32.HI R3, RZ, 0x1f, R0 ;  /* 0x0000001fff037819 */ /* 0x000fc80000011400 */
[----:B------:R-:W-:-:S03]  /*0750*/  LEA.HI R3, R3, R0, RZ, 0x8 ;  /* 0x0000000003037211 */ /* 0x000fc600078f40ff */
[----:B------:R-:W2:Y:S01]  /*0760*/  LDC.64 R132, c[0x0][0x3a8] ;  /* 0x0000ea00ff847b82 */ /* 0x000ea20000000a00 */
[----:B------:R-:W-:Y:S01]  /*0770*/  SHF.R.S32.HI R3, RZ, 0x8, R3 ;  /* 0x00000008ff037819 */ /* 0x000fe20000011403 */
[----:B------:R-:W-:-:S04]  /*0780*/  ULEA UR9, UR8, UR9, 0x18 ;  /* 0x0000000908097291 */ /* 0x000fc8000f8ec0ff */
[----:B------:R-:W-:Y:S01]  /*0790*/  IMAD.SHL.U32 R6, R3, 0x8, RZ ;  /* 0x0000000803067824 */ /* 0x000fe200078e00ff */
[----:B------:R-:W-:Y:S01]  /*07a0*/  I2FP.F32.U32 R3, UR4 ;  /* 0x0000000400037c45 */ /* 0x000fe20008201000 */
[----:B------:R-:W-:-:S03]  /*07b0*/  USHF.L.U32 UR4, UR8, 0x7, URZ ;  /* 0x0000000708047899 */ /* 0x000fc600080006ff */
[----:B------:R-:W-:Y:S01]  /*07c0*/  IABS R9, R6 ;  /* 0x0000000600097213 */ /* 0x000fe20000000000 */
[----:B----4-:R-:W-:Y:S01]  /*07d0*/  FMUL R3, R3, UR5 ;  /* 0x0000000503037c20 */ /* 0x010fe20008400000 */
[----:B------:R-:W-:Y:S02]  /*07e0*/  UMOV UR5, 0x1 ;  /* 0x0000000100057882 */ /* 0x000fe40000000000 */
[----:B------:R-:W3:Y:S01]  /*07f0*/  I2F.RP R0, R9 ;  /* 0x0000000900007306 */ /* 0x000ee20000209400 */
[----:B--2---:R-:W-:-:S07]  /*0800*/  IMAD.SHL.U32 R216, R132, 0x4, RZ ;  /* 0x0000000484d87824 */ /* 0x004fce00078e00ff */
[----:B------:R-:W-:Y:S01]  /*0810*/  F2I.U32.TRUNC.NTZ R7, R3 ;  /* 0x0000000300077305 */ /* 0x000fe2000020f000 */
[C---:B------:R-:W-:Y:S02]  /*0820*/  IMAD.SHL.U32 R239, R132.reuse, 0x2, RZ ;  /* 0x0000000284ef7824 */ /* 0x040fe400078e00ff */
[C---:B------:R-:W-:Y:S02]  /*0830*/  IMAD R238, R132.reuse, 0x3, RZ ;  /* 0x0000000384ee7824 */ /* 0x040fe400078e02ff */
[C---:B------:R-:W-:Y:S02]  /*0840*/  IMAD R215, R132.reuse, 0xc, RZ ;  /* 0x0000000c84d77824 */ /* 0x040fe400078e02ff */
[C---:B------:R-:W-:Y:S01]  /*0850*/  IMAD R237, R132.reuse, 0x5, RZ ;  /* 0x0000000584ed7824 */ /* 0x040fe200078e02ff */
[----:B---3--:R-:W2:Y:S01]  /*0860*/  MUFU.RCP R0, R0 ;  /* 0x0000000000007308 */ /* 0x008ea20000001000 */
[C---:B------:R-:W-:Y:S02]  /*0870*/  IMAD R214, R132.reuse, 0x14, RZ ;  /* 0x0000001484d67824 */ /* 0x040fe400078e02ff */
[----:B------:R-:W-:-:S02]  /*0880*/  IMAD R236, R132, 0x6, RZ ;  /* 0x0000000684ec7824 */ /* 0x000fc400078e02ff */
[C---:B------:R-:W-:Y:S02]  /*0890*/  IMAD R213, R132.reuse, 0x18, RZ ;  /* 0x0000001884d57824 */ /* 0x040fe400078e02ff */
[C---:B------:R-:W-:Y:S02]  /*08a0*/  IMAD R235, R132.reuse, 0x7, RZ ;  /* 0x0000000784eb7824 */ /* 0x040fe400078e02ff */
[C---:B------:R-:W-:Y:S02]  /*08b0*/  IMAD R212, R132.reuse, 0x1c, RZ ;  /* 0x0000001c84d47824 */ /* 0x040fe400078e02ff */
[C---:B------:R-:W-:Y:S02]  /*08c0*/  IMAD.SHL.U32 R234, R132.reuse, 0x8, RZ ;  /* 0x0000000884ea7824 */ /* 0x040fe400078e00ff */
[C---:B------:R-:W-:Y:S02]  /*08d0*/  IMAD R233, R132.reuse, 0x9, RZ ;  /* 0x0000000984e97824 */ /* 0x040fe400078e02ff */
[----:B------:R-:W-:-:S02]  /*08e0*/  IMAD R113, R132, 0x24, RZ ;  /* 0x0000002484717824 */ /* 0x000fc400078e02ff */
[----:B--2---:R-:W-:Y:S01]  /*08f0*/  VIADD R4, R0, 0xffffffe ;  /* 0x0ffffffe00047836 */ /* 0x004fe20000000000 */
[----:B------:R-:W-:Y:S01]  /*0900*/  IABS R0, R7 ;  /* 0x0000000700007213 */ /* 0x000fe20000000000 */
[C---:B------:R-:W-:Y:S02]  /*0910*/  IMAD R232, R132.reuse, 0xa, RZ ;  /* 0x0000000a84e87824 */ /* 0x040fe400078e02ff */
[----:B------:R2:W3:Y:S01]  /*0920*/  F2I.FTZ.U32.TRUNC.NTZ R5, R4 ;  /* 0x0000000400057305 */ /* 0x0004e2000021f000 */
[C---:B------:R-:W-:Y:S02]  /*0930*/  IMAD R111, R132.reuse, 0x28, RZ ;  /* 0x00000028846f7824 */ /* 0x040fe400078e02ff */
[C---:B------:R-:W-:Y:S02]  /*0940*/  IMAD R231, R132.reuse, 0xb, RZ ;  /* 0x0000000b84e77824 */ /* 0x040fe400078e02ff */
[C---:B------:R-:W-:Y:S02]  /*0950*/  IMAD R109, R132.reuse, 0x2c, RZ ;  /* 0x0000002c846d7824 */ /* 0x040fe400078e02ff */
[----:B------:R-:W-:-:S02]  /*0960*/  IMAD R107, R132, 0x30, RZ ;  /* 0x00000030846b7824 */ /* 0x000fc400078e02ff */
[----:B--2---:R-:W-:Y:S02]  /*0970*/  IMAD.MOV.U32 R4, RZ, RZ, RZ ;  /* 0x000000ffff047224 */ /* 0x004fe400078e00ff */
[C---:B------:R-:W-:Y:S02]  /*0980*/  IMAD R230, R132.reuse, 0xd, RZ ;  /* 0x0000000d84e67824 */ /* 0x040fe400078e02ff */
[C---:B------:R-:W-:Y:S02]  /*0990*/  IMAD R105, R132.reuse, 0x34, RZ ;  /* 0x0000003484697824 */ /* 0x040fe400078e02ff */
[----:B---3--:R-:W-:Y:S02]  /*09a0*/  IMAD.MOV R8, RZ, RZ, -R5 ;  /* 0x000000ffff087224 */ /* 0x008fe400078e0a05 */
[----:B------:R-:W-:Y:S02]  /*09b0*/  IMAD R229, R132, 0xe, RZ ;  /* 0x0000000e84e57824 */ /* 0x000fe400078e02ff */
[----:B------:R-:W-:Y:S01]  /*09c0*/  IMAD R11, R8, R9, RZ ;  /* 0x00000009080b7224 */ /* 0x000fe200078e02ff */
[----:B------:R-:W-:Y:S01]  /*09d0*/  IABS R8, R6 ;  /* 0x0000000600087213 */ /* 0x000fe20000000000 */
[----:B------:R-:W-:-:S02]  /*09e0*/  IMAD R103, R132, 0x38, RZ ;  /* 0x0000003884677824 */ /* 0x000fc400078e02ff */
[----:B------:R-:W-:-:S04]  /*09f0*/  IMAD.HI.U32 R5, R5, R11, R4 ;  /* 0x0000000b05057227 */ /* 0x000fc800078e0004 */
[----:B------:R-:W-:Y:S02]  /*0a00*/  IMAD.MOV R4, RZ, RZ, -R8 ;  /* 0x000000ffff047224 */ /* 0x000fe400078e0a08 */
[----:B------:R-:W-:-:S04]  /*0a10*/  IMAD.HI.U32 R5, R5, R0, RZ ;  /* 0x0000000005057227 */ /* 0x000fc800078e00ff */
[----:B------:R-:W-:Y:S02]  /*0a20*/  IMAD R0, R5, R4, R0 ;  /* 0x0000000405007224 */ /* 0x000fe400078e0200 */
[C---:B------:R-:W-:Y:S02]  /*0a30*/  IMAD R228, R132.reuse, 0xf, RZ ;  /* 0x0000000f84e47824 */ /* 0x040fe400078e02ff */
[C---:B------:R-:W-:Y:S01]  /*0a40*/  IMAD R101, R132.reuse, 0x3c, RZ ;  /* 0x0000003c84657824 */ /* 0x040fe200078e02ff */
[----:B------:R-:W-:Y:S01]  /*0a50*/  ISETP.GT.U32.AND P1, PT, R9, R0, PT ;  /* 0x000000000900720c */ /* 0x000fe20003f24070 */
[C---:B------:R-:W-:Y:S02]  /*0a60*/  IMAD.SHL.U32 R227, R132.reuse, 0x10, RZ ;  /* 0x0000001084e37824 */ /* 0x040fe400078e00ff */
[C---:B------:R-:W-:Y:S02]  /*0a70*/  IMAD R226, R132.reuse, 0x11, RZ ;  /* 0x0000001184e27824 */ /* 0x040fe400078e02ff */
[----:B------:R-:W-:-:S02]  /*0a80*/  IMAD R97, R132, 0x44, RZ ;  /* 0x0000004484617824 */ /* 0x000fc400078e02ff */
[C---:B------:R-:W-:Y:S02]  /*0a90*/  IMAD R225, R132.reuse, 0x12, RZ ;  /* 0x0000001284e17824 */ /* 0x040fe400078e02ff */
[C---:B------:R-:W-:Y:S02]  /*0aa0*/  IMAD R95, R132.reuse, 0x48, RZ ;  /* 0x00000048845f7824 */ /* 0x040fe400078e02ff */
[----:B------:R-:W-:Y:S02]  /*0ab0*/  IMAD R224, R132, 0x13, RZ ;  /* 0x0000001384e07824 */ /* 0x000fe400078e02ff */
[----:B------:R-:W-:Y:S02]  /*0ac0*/  @!P1 IMAD.IADD R0, R0, 0x1, -R9 ;  /* 0x0000000100009824 */ /* 0x000fe400078e0a09 */
[----:B------:R-:W-:Y:S01]  /*0ad0*/  @!P1 VIADD R5, R5, 0x1 ;  /* 0x0000000105059836 */ /* 0x000fe20000000000 */
[----:B------:R-:W-:Y:S01]  /*0ae0*/  ISETP.NE.AND P1, PT, R6, RZ, PT ;  /* 0x000000ff0600720c */ /* 0x000fe20003f25270 */
[----:B------:R-:W-:Y:S01]  /*0af0*/  IMAD R93, R132, 0x4c, RZ ;  /* 0x0000004c845d7824 */ /* 0x000fe200078e02ff */
[----:B------:R-:W-:Y:S01]  /*0b00*/  BAR.SYNC.DEFER_BLOCKING 0x0 ;  /* 0x0000000000007b1d */ /* 0x000fe20000010000 */
[----:B------:R-:W-:Y:S01]  /*0b10*/  ISETP.GE.U32.AND P0, PT, R0, R9, PT ;  /* 0x000000090000720c */ /* 0x000fe20003f06070 */
[C---:B------:R-:W-:Y:S01]  /*0b20*/  IMAD R91, R132.reuse, 0x50, RZ ;  /* 0x00000050845b7824 */ /* 0x040fe200078e02ff */
[----:B------:R-:W-:Y:S01]  /*0b30*/  LOP3.LUT R0, R7, R6, RZ, 0x3c, !PT ;  /* 0x0000000607007212 */ /* 0x000fe200078e3cff */
[----:B------:R-:W-:-:S02]  /*0b40*/  IMAD R223, R132, 0x15, RZ ;  /* 0x0000001584df7824 */ /* 0x000fc400078e02ff */
[----:B------:R-:W-:Y:S01]  /*0b50*/  IMAD R222, R132, 0x16, RZ ;  /* 0x0000001684de7824 */ /* 0x000fe200078e02ff */
[----:B------:R-:W-:Y:S01]  /*0b60*/  ISETP.GE.AND P2, PT, R0, RZ, PT ;  /* 0x000000ff0000720c */ /* 0x000fe20003f46270 */
[----:B------:R-:W-:Y:S02]  /*0b70*/  VIADD R0, R34, 0xff ;  /* 0x000000ff22007836 */ /* 0x000fe40000000000 */
[C---:B------:R-:W-:Y:S02]  /*0b80*/  IMAD R221, R132.reuse, 0x17, RZ ;  /* 0x0000001784dd7824 */ /* 0x040fe400078e02ff */
[C---:B------:R-:W-:Y:S01]  /*0b90*/  IMAD R220, R132.reuse, 0x19, RZ ;  /* 0x0000001984dc7824 */ /* 0x040fe200078e02ff */
[----:B------:R-:W-:Y:S01]  /*0ba0*/  SHF.R.S32.HI R3, RZ, 0x1f, R0 ;  /* 0x0000001fff037819 */ /* 0x000fe20000011400 */
[----:B------:R-:W-:Y:S02]  /*0bb0*/  @P0 VIADD R5, R5, 0x1 ;  /* 0x0000000105050836 */ /* 0x000fe40000000000 */
[----:B------:R-:W-:Y:S01]  /*0bc0*/  IMAD R219, R132, 0x1a, RZ ;  /* 0x0000001a84db7824 */ /* 0x000fe200078e02ff */
[----:B------:R-:W-:Y:S01]  /*0bd0*/  LEA.HI R3, R3, R0, RZ, 0x8 ;  /* 0x0000000003037211 */ /* 0x000fe200078f40ff */
[----:B------:R-:W-:-:S04]  /*0be0*/  IMAD.MOV.U32 R4, RZ, RZ, R5 ;  /* 0x000000ffff047224 */ /* 0x000fc800078e0005 */
[----:B------:R-:W-:Y:S01]  /*0bf0*/  @!P2 IMAD.MOV R4, RZ, RZ, -R4 ;  /* 0x000000ffff04a224 */ /* 0x000fe200078e0a04 */
[----:B------:R-:W-:-:S05]  /*0c00*/  @!P1 LOP3.LUT R4, RZ, R6, RZ, 0x33, !PT ;  /* 0x00000006ff049212 */ /* 0x000fca00078e33ff */
[----:B------:R-:W-:Y:S02]  /*0c10*/  IMAD.SHL.U32 R10, R4, 0x8, RZ ;  /* 0x00000008040a7824 */ /* 0x000fe400078e00ff */
[----:B------:R-:W-:-:S03]  /*0c20*/  IMAD.MOV R4, RZ, RZ, -R4 ;  /* 0x000000ffff047224 */ /* 0x000fc600078e0a04 */
[----:B------:R-:W-:Y:S01]  /*0c30*/  LEA.HI.SX32 R3, R3, -R10, 0x18 ;  /* 0x8000000a03037211 */ /* 0x000fe200078fc2ff */
[----:B------:R-:W-:Y:S02]  /*0c40*/  IMAD R14, R6, R4, R7 ;  /* 0x00000004060e7224 */ /* 0x000fe400078e0207 */
[----:B------:R-:W-:Y:S01]  /*0c50*/  IMAD.MOV.U32 R4, RZ, RZ, RZ ;  /* 0x000000ffff047224 */ /* 0x000fe200078e00ff */
[----:B------:R-:W-:Y:S02]  /*0c60*/  VIMNMX R11, PT, PT, R3, 0x8, PT ;  /* 0x00000008030b7848 */ /* 0x000fe40003fe0100 */
[----:B------:R-:W-:Y:S02]  /*0c70*/  IABS R7, R14 ;  /* 0x0000000e00077213 */ /* 0x000fe40000000000 */
[-C--:B------:R-:W-:Y:S02]  /*0c80*/  IABS R8, R11.reuse ;  /* 0x0000000b00087213 */ /* 0x080fe40000000000 */
[----:B------:R-:W-:-:S02]  /*0c90*/  IABS R6, R11 ;  /* 0x0000000b00067213 */ /* 0x000fc40000000000 */
[----:B------:R-:W2:Y:S08]  /*0ca0*/  I2F.RP R0, R8 ;  /* 0x0000000800007306 */ /* 0x000eb00000209400 */
[----:B--2---:R-:W2:Y:S02]  /*0cb0*/  MUFU.RCP R0, R0 ;  /* 0x0000000000007308 */ /* 0x004ea40000001000 */
[----:B--2---:R-:W-:-:S06]  /*0cc0*/  VIADD R5, R0, 0xffffffe ;  /* 0x0ffffffe00057836 */ /* 0x004fcc0000000000 */
[----:B------:R-:W2:Y:S02]  /*0cd0*/  F2I.FTZ.U32.TRUNC.NTZ R5, R5 ;  /* 0x0000000500057305 */ /* 0x000ea4000021f000 */
[----:B--2---:R-:W-:-:S04]  /*0ce0*/  IMAD.MOV R3, RZ, RZ, -R5 ;  /* 0x000000ffff037224 */ /* 0x004fc800078e0a05 */
[----:B------:R-:W-:-:S04]  /*0cf0*/  IMAD R3, R3, R8, RZ ;  /* 0x0000000803037224 */ /* 0x000fc800078e02ff */
[----:B------:R-:W-:Y:S02]  /*0d00*/  IMAD.HI.U32 R4, R5, R3, R4 ;  /* 0x0000000305047227 */ /* 0x000fe400078e0004 */
[----:B------:R-:W2:Y:S02]  /*0d10*/  I2F.RP R5, R12 ;  /* 0x0000000c00057306 */ /* 0x000ea40000209400 */
[----:B------:R-:W-:Y:S02]  /*0d20*/  IMAD.MOV R3, RZ, RZ, -R6 ;  /* 0x000000ffff037224 */ /* 0x000fe400078e0a06 */
[----:B------:R-:W-:Y:S01]  /*0d30*/  IMAD.HI.U32 R0, R4, R7, RZ ;  /* 0x0000000704007227 */ /* 0x000fe200078e00ff */
[----:B------:R-:W-:-:S03]  /*0d40*/  IABS R4, R35 ;  /* 0x0000002300047213 */ /* 0x000fc60000000000 */
[----:B------:R-:W-:Y:S01]  /*0d50*/  IMAD R3, R0, R3, R7 ;  /* 0x0000000300037224 */ /* 0x000fe200078e0207 */
[----:B------:R-:W3:Y:S04]  /*0d60*/  I2F.RP R6, R4 ;  /* 0x0000000400067306 */ /* 0x000ee80000209400 */
[----:B------:R-:W-:-:S04]  /*0d70*/  ISETP.GT.U32.AND P1, PT, R8, R3, PT ;  /* 0x000000030800720c */ /* 0x000fc80003f24070 */
[----:B--2---:R-:W-:Y:S08]  /*0d80*/  MUFU.RCP R5, R5 ;  /* 0x0000000500057308 */ /* 0x004ff00000001000 */
[----:B---3--:R-:W2:Y:S01]  /*0d90*/  MUFU.RCP R6, R6 ;  /* 0x0000000600067308 */ /* 0x008ea20000001000 */
[----:B------:R-:W-:Y:S02]  /*0da0*/  @!P1 IMAD.IADD R3, R3, 0x1, -R8 ;  /* 0x0000000103039824 */ /* 0x000fe400078e0a08 */
[----:B------:R-:W-:Y:S01]  /*0db0*/  @!P1 VIADD R0, R0, 0x1 ;  /* 0x0000000100009836 */ /* 0x000fe20000000000 */
[----:B------:R-:W-:-:S02]  /*0dc0*/  ISETP.NE.AND P1, PT, R11, RZ, PT ;  /* 0x000000ff0b00720c */ /* 0x000fc40003f25270 */
[----:B------:R-:W-:Y:S02]  /*0dd0*/  ISETP.GE.U32.AND P0, PT, R3, R8, PT ;  /* 0x000000080300720c */ /* 0x000fe40003f06070 */
[----:B------:R-:W-:-:S04]  /*0de0*/  LOP3.LUT R3, R14, R11, RZ, 0x3c, !PT ;  /* 0x0000000b0e037212 */ /* 0x000fc800078e3cff */
[----:B------:R-:W-:Y:S01]  /*0df0*/  ISETP.GE.AND P2, PT, R3, RZ, PT ;  /* 0x000000ff0300720c */ /* 0x000fe20003f46270 */
[----:B--2---:R-:W-:-:S06]  /*0e00*/  VIADD R8, R6, 0xffffffe ;  /* 0x0ffffffe06087836 */ /* 0x004fcc0000000000 */
[----:B------:R-:W-:Y:S02]  /*0e10*/  @P0 VIADD R0, R0, 0x1 ;  /* 0x0000000100000836 */ /* 0x000fe40000000000 */
[----:B------:R-:W-:Y:S01]  /*0e20*/  VIADD R6, R5, 0xffffffe ;  /* 0x0ffffffe05067836 */ /* 0x000fe20000000000 */
[----:B------:R2:W3:Y:S01]  /*0e30*/  F2I.FTZ.U32.TRUNC.NTZ R9, R8 ;  /* 0x0000000800097305 */ /* 0x0004e2000021f000 */
[----:B------:R-:W-:-:S04]  /*0e40*/  IMAD.MOV.U32 R3, RZ, RZ, R0 ;  /* 0x000000ffff037224 */ /* 0x000fc800078e0000 */
[----:B------:R-:W-:Y:S01]  /*0e50*/  @!P2 IMAD.MOV R3, RZ, RZ, -R3 ;  /* 0x000000ffff03a224 */ /* 0x000fe200078e0a03 */
[----:B------:R-:W-:Y:S02]  /*0e60*/  @!P1 LOP3.LUT R3, RZ, R11, RZ, 0x33, !PT ;  /* 0x0000000bff039212 */ /* 0x000fe400078e33ff */
[----:B------:R-:W4:Y:S01]  /*0e70*/  F2I.FTZ.U32.TRUNC.NTZ R7, R6 ;  /* 0x0000000600077305 */ /* 0x000f22000021f000 */
[----:B--2---:R-:W-:Y:S02]  /*0e80*/  IMAD.MOV.U32 R8, RZ, RZ, RZ ;  /* 0x000000ffff087224 */ /* 0x004fe400078e00ff */
[----:B------:R-:W-:Y:S02]  /*0e90*/  IMAD.MOV R0, RZ, RZ, -R3 ;  /* 0x000000ffff007224 */ /* 0x000fe400078e0a03 */
[----:B------:R-:W-:Y:S02]  /*0ea0*/  IMAD.SHL.U32 R3, R3, 0x100, RZ ;  /* 0x0000010003037824 */ /* 0x000fe400078e00ff */
[----:B------:R-:W-:-:S02]  /*0eb0*/  IMAD R0, R11, R0, R14 ;  /* 0x000000000b007224 */ /* 0x000fc400078e020e */
[----:B---3--:R-:W-:Y:S02]  /*0ec0*/  IMAD.MOV R11, RZ, RZ, -R9 ;  /* 0x000000ffff0b7224 */ /* 0x008fe400078e0a09 */
[----:B------:R-:W-:Y:S02]  /*0ed0*/  IMAD.IADD R5, R10, 0x1, R0 ;  /* 0x000000010a057824 */ /* 0x000fe400078e0200 */
[----:B------:R-:W-:Y:S01]  /*0ee0*/  VIADD R0, R241, UR4 ;  /* 0x00000004f1007c36 */ /* 0x000fe20008000000 */
[----:B------:R-:W-:Y:S01]  /*0ef0*/  ULOP3.LUT UR4, UR4, 0x80, URZ, 0xc0, !UPT ;  /* 0x0000008004047892 */ /* 0x000fe2000f8ec0ff */
[----:B----4-:R-:W-:Y:S02]  /*0f00*/  IMAD.MOV R13, RZ, RZ, -R7 ;  /* 0x000000ffff0d7224 */ /* 0x010fe400078e0a07 */
[----:B------:R-:W-:Y:S01]  /*0f10*/  IMAD R11, R11, R4, RZ ;  /* 0x000000040b0b7224 */ /* 0x000fe200078e02ff */
[----:B------:R-:W-:Y:S02]  /*0f20*/  LOP3.LUT R10, R3, 0x83, R0, 0xf8, !PT ;  /* 0x00000083030a7812 */ /* 0x000fe400078ef800 */
[----:B------:R-:W-:Y:S01]  /*0f30*/  LOP3.LUT R0, R2, 0x7f, RZ, 0xc0, !PT ;  /* 0x0000007f02007812 */ /* 0x000fe200078ec0ff */
[----:B------:R-:W-:Y:S01]  /*0f40*/  IMAD.HI.U32 R8, R9, R11, R8 ;  /* 0x0000000b09087227 */ /* 0x000fe200078e0008 */
[----:B------:R-:W-:-:S02]  /*0f50*/  LOP3.LUT R18, R10, 0x7c, RZ, 0xfc, !PT ;  /* 0x0000007c0a127812 */ /* 0x000fc400078efcff */
[----:B------:R-:W-:Y:S01]  /*0f60*/  LEA R5, R5, UR4, 0x8 ;  /* 0x0000000405057c11 */ /* 0x000fe2000f8e40ff */
[----:B------:R-:W2:Y:S01]  /*0f70*/  LDCU UR4, c[0x0][0x3a4] ;  /* 0x00007480ff0477ac */ /* 0x000ea20008000800 */
[----:B------:R-:W-:Y:S02]  /*0f80*/  IABS R6, R18 ;  /* 0x0000001200067213 */ /* 0x000fe40000000000 */
[----:B------:R-:W-:Y:S01]  /*0f90*/  IABS R11, R10 ;  /* 0x0000000a000b7213 */ /* 0x000fe20000000000 */
[----:B------:R-:W-:Y:S01]  /*0fa0*/  IMAD.IADD R175, R0, 0x1, R5 ;  /* 0x0000000100af7824 */ /* 0x000fe200078e0205 */
[C---:B------:R-:W-:Y:S01]  /*0fb0*/  LOP3.LUT R14, R10.reuse, 0x4, RZ, 0xfc, !PT ;  /* 0x000000040a0e7812 */ /* 0x040fe200078efcff */
[----:B------:R-:W-:Y:S01]  /*0fc0*/  IMAD R5, R13, R12, RZ ;  /* 0x0000000c0d057224 */ /* 0x000fe200078e02ff */
[----:B------:R-:W-:Y:S01]  /*0fd0*/  LOP3.LUT R16, R10, 0x8, RZ, 0xfc, !PT ;  /* 0x000000080a107812 */ /* 0x000fe200078efcff */
[----:B------:R-:W-:Y:S01]  /*0fe0*/  IMAD.MOV.U32 R13, RZ, RZ, R6 ;  /* 0x000000ffff0d7224 */ /* 0x000fe200078e0006 */
[----:B------:R-:W-:Y:S01]  /*0ff0*/  IABS R9, R175 ;  /* 0x000000af00097213 */ /* 0x000fe20000000000 */
[----:B------:R-:W-:Y:S01]  /*1000*/  IMAD.MOV.U32 R6, RZ, RZ, RZ ;  /* 0x000000ffff067224 */ /* 0x000fe200078e00ff */
[----:B------:R-:W-:-:S02]  /*1010*/  IABS R15, R14 ;  /* 0x0000000e000f7213 */ /* 0x000fc40000000000 */
[----:B------:R-:W-:Y:S01]  /*1020*/  IABS R17, R16 ;  /* 0x0000001000117213 */ /* 0x000fe20000000000 */
[----:B------:R-:W-:Y:S01]  /*1030*/  IMAD.HI.U32 R6, R7, R5, R6 ;  /* 0x0000000507067227 */ /* 0x000fe200078e0006 */
[----:B------:R-:W-:Y:S02]  /*1040*/  ISETP.GE.AND P0, PT, R14, RZ, PT ;  /* 0x000000ff0e00720c */ /* 0x000fe40003f06270 */
[----:B------:R-:W-:Y:S01]  /*1050*/  LOP3.LUT R14, R10, 0xc, RZ, 0xfc, !PT ;  /* 0x0000000c0a0e7812 */ /* 0x000fe200078efcff */
[----:B------:R-:W-:Y:S01]  /*1060*/  IMAD.MOV.U32 R7, RZ, RZ, R9 ;  /* 0x000000ffff077224 */ /* 0x000fe200078e0009 */
[----:B------:R-:W-:Y:S01]  /*1070*/  ISETP.GE.AND P3, PT, R16, RZ, PT ;  /* 0x000000ff1000720c */ /* 0x000fe20003f66270 */
[----:B------:R-:W-:Y:S01]  /*1080*/  IMAD.HI.U32 R5, R8, R13, RZ ;  /* 0x0000000d08057227 */ /* 0x000fe200078e00ff */
[C---:B------:R-:W-:Y:S02]  /*1090*/  LOP3.LUT R16, R10.reuse, 0x10, RZ, 0xfc, !PT ;  /* 0x000000100a107812 */ /* 0x040fe400078efcff */
[----:B------:R-:W-:Y:S01]  /*10a0*/  LOP3.LUT R20, R10, 0x2c, RZ, 0xfc, !PT ;  /* 0x0000002c0a147812 */ /* 0x000fe200078efcff */
[----:B------:R-:W-:Y:S01]  /*10b0*/  IMAD.HI.U32 R6, R6, R7, RZ ;  /* 0x0000000706067227 */ /* 0x000fe200078e00ff */
[----:B------:R-:W-:-:S02]  /*10c0*/  LOP3.LUT R22, R10, 0x4c, RZ, 0xfc, !PT ;  /* 0x0000004c0a167812 */ /* 0x000fc400078efcff */
[----:B------:R-:W-:Y:S01]  /*10d0*/  IABS R29, R20 ;  /* 0x00000014001d7213 */ /* 0x000fe20000000000 */
[----:B------:R-:W-:Y:S01]  /*10e0*/  IMAD.MOV R5, RZ, RZ, -R5 ;  /* 0x000000ffff057224 */ /* 0x000fe200078e0a05 */
[----:B------:R-:W-:Y:S01]  /*10f0*/  IABS R47, R22 ;  /* 0x00000016002f7213 */ /* 0x000fe20000000000 */
[----:B------:R-:W-:Y:S01]  /*1100*/  IMAD.MOV R6, RZ, RZ, -R6 ;  /* 0x000000ffff067224 */ /* 0x000fe200078e0a06 */
[----:B------:R-:W-:Y:S01]  /*1110*/  LOP3.LUT R26, R10, 0x54, RZ, 0xfc, !PT ;  /* 0x000000540a1a7812 */ /* 0x000fe200078efcff */
[----:B------:R-:W-:Y:S01]  /*1120*/  IMAD R13, R4, R5, R13 ;  /* 0x00000005040d7224 */ /* 0x000fe200078e020d */
[----:B------:R-:W-:Y:S01]  /*1130*/  LOP3.LUT R24, R10, 0x50, RZ, 0xfc, !PT ;  /* 0x000000500a187812 */ /* 0x000fe200078efcff */
[----:B------:R-:W-:Y:S01]  /*1140*/  IMAD R5, R12, R6, R7 ;  /* 0x000000060c057224 */ /* 0x000fe200078e0207 */
[----:B------:R-:W-:Y:S01]  /*1150*/  IABS R53, R26 ;  /* 0x0000001a00357213 */ /* 0x000fe20000000000 */
[----:B------:R-:W-:Y:S01]  /*1160*/  IMAD.SHL.U32 R7, R241, 0x200000, RZ ;  /* 0x00200000f1077824 */ /* 0x000fe200078e00ff */
[----:B------:R-:W-:Y:S01]  /*1170*/  ISETP.GT.U32.AND P2, PT, R4, R13, PT ;  /* 0x0000000d0400720c */ /* 0x000fe20003f44070 */
[----:B------:R-:W-:Y:S01]  /*1180*/  IMAD.HI.U32 R6, R8, R11, RZ ;  /* 0x0000000b08067227 */ /* 0x000fe200078e00ff */
[----:B------:R-:W-:-:S02]  /*1190*/  ISETP.GT.U32.AND P1, PT, R12, R5, PT ;  /* 0x000000050c00720c */ /* 0x000fc40003f24070 */
[----:B------:R-:W-:Y:S01]  /*11a0*/  LOP3.LUT R9, R7, 0x600000, RZ, 0xc0, !PT ;  /* 0x0060000007097812 */ /* 0x000fe200078ec0ff */
[----:B------:R-:W-:Y:S01]  /*11b0*/  IMAD.MOV R7, RZ, RZ, -R6 ;  /* 0x000000ffff077224 */ /* 0x000fe200078e0a06 */
[----:B------:R-:W-:Y:S01]  /*11c0*/  IABS R49, R24 ;  /* 0x0000001800317213 */ /* 0x000fe20000000000 */
[----:B------:R-:W-:Y:S01]  /*11d0*/  IMAD.HI.U32 R6, R8, R15, RZ ;  /* 0x0000000f08067227 */ /* 0x000fe200078e00ff */
[----:B------:R-:W-:Y:S02]  /*11e0*/  R2UR UR10, R9 ;  /* 0x00000000090a72ca */ /* 0x000fe400000e0000 */
[----:B------:R-:W-:Y:S01]  /*11f0*/  LOP3.LUT R28, R10, 0x5c, RZ, 0xfc, !PT ;  /* 0x0000005c0a1c7812 */ /* 0x000fe200078efcff */
[----:B------:R-:W-:Y:S01]  /*1200*/  IMAD R7, R4, R7, R11 ;  /* 0x0000000704077224 */ /* 0x000fe200078e020b */
[----:B------:R-:W-:Y:S01]  /*1210*/  LOP3.LUT R30, R10, 0x60, RZ, 0xfc, !PT ;  /* 0x000000600a1e7812 */ /* 0x000fe200078efcff */
[----:B------:R-:W-:Y:S01]  /*1220*/  IMAD.HI.U32 R9, R8, R17, RZ ;  /* 0x0000001108097227 */ /* 0x000fe200078e00ff */
[----:B------:R-:W-:-:S02]  /*1230*/  IABS R57, R28 ;  /* 0x0000001c00397213 */ /* 0x000fc40000000000 */
[----:B------:R-:W-:Y:S01]  /*1240*/  ISETP.GT.U32.AND P5, PT, R4, R7, PT ;  /* 0x000000070400720c */ /* 0x000fe20003fa4070 */
[----:B------:R-:W-:Y:S01]  /*1250*/  IMAD.MOV R6, RZ, RZ, -R6 ;  /* 0x000000ffff067224 */ /* 0x000fe200078e0a06 */
[----:B------:R-:W-:Y:S01]  /*1260*/  IABS R59, R30 ;  /* 0x0000001e003b7213 */ /* 0x000fe20000000000 */
[----:B------:R-:W-:Y:S01]  /*1270*/  IMAD.MOV R11, RZ, RZ, -R9 ;  /* 0x000000ffff0b7224 */ /* 0x000fe200078e0a09 */
[----:B------:R-:W-:Y:S01]  /*1280*/  LOP3.LUT R32, R10, 0x64, RZ, 0xfc, !PT ;  /* 0x000000640a207812 */ /* 0x000fe200078efcff */
[C---:B------:R-:W-:Y:S01]  /*1290*/  IMAD R9, R4.reuse, R6, R15 ;  /* 0x0000000604097224 */ /* 0x040fe200078e020f */
[----:B------:R-:W-:Y:S01]  /*12a0*/  IABS R15, R14 ;  /* 0x0000000e000f7213 */ /* 0x000fe20000000000 */
[----:B------:R-:W-:Y:S01]  /*12b0*/  @!P2 IMAD.IADD R13, R13, 0x1, -R4 ;  /* 0x000000010d0da824 */ /* 0x000fe200078e0a04 */
[----:B------:R-:W-:Y:S01]  /*12c0*/  IABS R61, R32 ;  /* 0x00000020003d7213 */ /* 0x000fe20000000000 */
[----:B------:R-:W-:Y:S01]  /*12d0*/  @!P1 IMAD.IADD R5, R5, 0x1, -R12 ;  /* 0x0000000105059824 */ /* 0x000fe200078e0a0c */
[C---:B------:R-:W-:Y:S01]  /*12e0*/  ISETP.GT.U32.AND P4, PT, R4.reuse, R9, PT ;  /* 0x000000090400720c */ /* 0x040fe20003f84070 */
[C---:B------:R-:W-:Y:S01]  /*12f0*/  IMAD R11, R4.reuse, R11, R17 ;  /* 0x0000000b040b7224 */ /* 0x040fe200078e0211 */
[----:B------:R-:W-:Y:S01]  /*1300*/  ISETP.GT.U32.AND P1, PT, R4, R13, PT ;  /* 0x0000000d0400720c */ /* 0x000fe20003f24070 */
[----:B------:R-:W-:Y:S01]  /*1310*/  @!P5 IMAD.IADD R7, R7, 0x1, -R4 ;  /* 0x000000010707d824 */ /* 0x000fe200078e0a04 */
[----:B------:R-:W-:Y:S01]  /*1320*/  ISETP.GT.U32.AND P2, PT, R12, R5, PT ;  /* 0x000000050c00720c */ /* 0x000fe20003f44070 */
[----:B------:R-:W-:Y:S01]  /*1330*/  IMAD.HI.U32 R6, R8, R15, RZ ;  /* 0x0000000f08067227 */ /* 0x000fe200078e00ff */
[----:B------:R-:W-:-:S02]  /*1340*/  ISETP.GT.U32.AND P5, PT, R4, R11, PT ;  /* 0x0000000b0400720c */ /* 0x000fc40003fa4070 */
[----:B------:R-:W-:Y:S01]  /*1350*/  ISETP.GT.U32.AND P6, PT, R4, R7, PT ;  /* 0x000000070400720c */ /* 0x000fe20003fc4070 */
[----:B------:R-:W-:Y:S01]  /*1360*/  IMAD.MOV R6, RZ, RZ, -R6 ;  /* 0x000000ffff067224 */ /* 0x000fe200078e0a06 */
[----:B------:R-:W-:Y:S02]  /*1370*/  IABS R17, R16 ;  /* 0x0000001000117213 */ /* 0x000fe40000000000 */
[C---:B------:R-:W-:Y:S01]  /*1380*/  LOP3.LUT R38, R10.reuse, 0x70, RZ, 0xfc, !PT ;  /* 0x000000700a267812 */ /* 0x040fe200078efcff */
[--C-:B------:R-:W-:Y:S01]  /*1390*/  @!P4 IMAD.IADD R9, R9, 0x1, -R4.reuse ;  /* 0x000000010909c824 */ /* 0x100fe200078e0a04 */
[----:B------:R-:W-:Y:S01]  /*13a0*/  ISETP.GE.AND P4, PT, R10, RZ, PT ;  /* 0x000000ff0a00720c */ /* 0x000fe20003f86270 */
[----:B------:R-:W-:Y:S01]  /*13b0*/  @!P1 IMAD.IADD R13, R13, 0x1, -R4 ;  /* 0x000000010d0d9824 */ /* 0x000fe200078e0a04 */
[----:B------:R-:W-:Y:S01]  /*13c0*/  ISETP.GE.AND P1, PT, R14, RZ, PT ;  /* 0x000000ff0e00720c */ /* 0x000fe20003f26270 */
[----:B------:R-:W-:Y:S01]  /*13d0*/  @!P2 IMAD.IADD R5, R5, 0x1, -R12 ;  /* 0x000000010505a824 */ /* 0x000fe200078e0a0c */
[----:B------:R-:W-:Y:S01]  /*13e0*/  ISETP.GE.AND P2, PT, R18, RZ, PT ;  /* 0x000000ff1200720c */ /* 0x000fe20003f46270 */
[----:B------:R-:W-:Y:S01]  /*13f0*/  IMAD.MOV.U32 R89, RZ, RZ, R13 ;  /* 0x000000ffff597224 */ /* 0x000fe200078e000d */
[----:B------:R-:W-:Y:S01]  /*1400*/  LOP3.LUT R14, R10, 0x1c, RZ, 0xfc, !PT ;  /* 0x0000001c0a0e7812 */ /* 0x000fe200078efcff */
[--C-:B------:R-:W-:Y:S01]  /*1410*/  @!P6 IMAD.IADD R7, R7, 0x1, -R4.reuse ;  /* 0x000000010707e824 */ /* 0x100fe200078e0a04 */
[----:B------:R-:W-:Y:S01]  /*1420*/  ISETP.GE.AND P6, PT, R16, RZ, PT ;  /* 0x000000ff1000720c */ /* 0x000fe20003fc6270 */
[----:B------:R-:W-:Y:S01]  /*1430*/  IMAD R13, R4, R6, R15 ;  /* 0x00000006040d7224 */ /* 0x000fe200078e020f */
[----:B------:R-:W-:Y:S01]  /*1440*/  LOP3.LUT R6, R10, 0x14, RZ, 0xfc, !PT ;  /* 0x000000140a067812 */ /* 0x000fe200078efcff */
[----:B------:R-:W-:Y:S01]  /*1450*/  @!P5 IMAD.IADD R11, R11, 0x1, -R4 ;  /* 0x000000010b0bd824 */ /* 0x000fe200078e0a04 */
[C---:B------:R-:W-:Y:S01]  /*1460*/  ISETP.GT.U32.AND P5, PT, R4.reuse, R9, PT ;  /* 0x000000090400720c */ /* 0x040fe20003fa4070 */
[----:B------:R-:W-:Y:S01]  /*1470*/  @!P4 IMAD.MOV R7, RZ, RZ, -R7 ;  /* 0x000000ffff07c224 */ /* 0x000fe200078e0a07 */
[----:B------:R-:W-:Y:S01]  /*1480*/  ISETP.GT.U32.AND P4, PT, R4, R13, PT ;  /* 0x0000000d0400720c */ /* 0x000fe20003f84070 */
[----:B------:R-:W-:Y:S01]  /*1490*/  IMAD.HI.U32 R12, R8, R17, RZ ;  /* 0x00000011080c7227 */ /* 0x000fe200078e00ff */
[----:B------:R-:W-:-:S02]  /*14a0*/  LOP3.LUT R16, R10, 0x20, RZ, 0xfc, !PT ;  /* 0x000000200a107812 */ /* 0x000fc400078efcff */
[----:B------:R-:W-:Y:S01]  /*14b0*/  IABS R21, R14 ;  /* 0x0000000e00157213 */ /* 0x000fe20000000000 */
[----:B------:R-:W-:Y:S01]  /*14c0*/  IMAD.MOV R12, RZ, RZ, -R12 ;  /* 0x000000ffff0c7224 */ /* 0x000fe200078e0a0c */
[----:B------:R-:W-:Y:S01]  /*14d0*/  IABS R23, R16 ;  /* 0x0000001000177213 */ /* 0x000fe20000000000 */
[----:B------:R-:W-:Y:S01]  /*14e0*/  @!P2 IMAD.MOV R89, RZ, RZ, -R89 ;  /* 0x000000ffff59a224 */ /* 0x000fe200078e0a59 */
[C---:B------:R-:W-:Y:S01]  /*14f0*/  ISETP.GT.U32.AND P2, PT, R4.reuse, R11, PT ;  /* 0x0000000b0400720c */ /* 0x040fe20003f44070 */
[----:B------:R-:W-:Y:S01]  /*1500*/  IMAD R15, R4, R12, R17 ;  /* 0x0000000c040f7224 */ /* 0x000fe200078e0211 */
[----:B------:R-:W-:Y:S01]  /*1510*/  LOP3.LUT R12, R10, 0x18, RZ, 0xfc, !PT ;  /* 0x000000180a0c7812 */ /* 0x000fe200078efcff */
[--C-:B------:R-:W-:Y:S01]  /*1520*/  @!P5 IMAD.IADD R9, R9, 0x1, -R4.reuse ;  /* 0x000000010909d824 */ /* 0x100fe200078e0a04 */
[----:B------:R-:W-:Y:S01]  /*1530*/  IABS R17, R6 ;  /* 0x0000000600117213 */ /* 0x000fe20000000000 */
[----:B------:R-:W-:Y:S01]  /*1540*/  @!P4 IMAD.IADD R13, R13, 0x1, -R4 ;  /* 0x000000010d0dc824 */ /* 0x000fe200078e0a04 */
[----:B------:R-:W-:Y:S01]  /*1550*/  ISETP.GT.U32.AND P4, PT, R4, R15, PT ;  /* 0x0000000f0400720c */ /* 0x000fe20003f84070 */
[----:B------:R-:W-:Y:S01]  /*1560*/  @!P0 IMAD.MOV R9, RZ, RZ, -R9 ;  /* 0x000000ffff098224 */ /* 0x000fe200078e0a09 */
[----:B------:R-:W-:Y:S01]  /*1570*/  ISETP.GE.AND P5, PT, R6, RZ, PT ;  /* 0x000000ff0600720c */ /* 0x000fe20003fa6270 */
[----:B------:R-:W-:Y:S01]  /*1580*/  IMAD.HI.U32 R6, R8, R17, RZ ;  /* 0x0000001108067227 */ /* 0x000fe200078e00ff */
[----:B------:R-:W-:-:S02]  /*1590*/  IABS R19, R12 ;  /* 0x0000000c00137213 */ /* 0x000fc40000000000 */
[----:B------:R-:W-:Y:S01]  /*15a0*/  ISETP.GT.U32.AND P0, PT, R4, R13, PT ;  /* 0x0000000d0400720c */ /* 0x000fe20003f04070 */
[----:B------:R-:W-:Y:S01]  /*15b0*/  @!P2 IMAD.IADD R11, R11, 0x1, -R4 ;  /* 0x000000010b0ba824 */ /* 0x000fe200078e0a04 */
[----:B------:R-:W-:Y:S01]  /*15c0*/  ISETP.GE.AND P2, PT, R12, RZ, PT ;  /* 0x000000ff0c00720c */ /* 0x000fe20003f46270 */
[----:B------:R-:W-:Y:S01]  /*15d0*/  IMAD.HI.U32 R12, R8, R19, RZ ;  /* 0x00000013080c7227 */ /* 0x000fe200078e00ff */
[C---:B------:R-:W-:Y:S02]  /*15e0*/  LOP3.LUT R18, R10.reuse, 0x28, RZ, 0xfc, !PT ;  /* 0x000000280a127812 */ /* 0x040fe400078efcff */
[----:B------:R-:W-:Y:S01]  /*15f0*/  IABS R67, R38 ;  /* 0x0000002600437213 */ /* 0x000fe20000000000 */
[----:B------:R-:W-:Y:S01]  /*1600*/  IMAD.MOV R6, RZ, RZ, -R6 ;  /* 0x000000ffff067224 */ /* 0x000fe200078e0a06 */
[----:B------:R-:W-:Y:S01]  /*1610*/  IABS R27, R18 ;  /* 0x00000012001b7213 */ /* 0x000fe20000000000 */
[----:B------:R-:W-:Y:S01]  /*1620*/  IMAD.MOV R12, RZ, RZ, -R12 ;  /* 0x000000ffff0c7224 */ /* 0x000fe200078e0a0c */
[----:B------:R-:W-:Y:S01]  /*1630*/  LOP3.LUT R36, R10, 0x6c, RZ, 0xfc, !PT ;  /* 0x0000006c0a247812 */ /* 0x000fe200078efcff */
[----:B------:R-:W-:Y:S01]  /*1640*/  IMAD R17, R4, R6, R17 ;  /* 0x0000000604117224 */ /* 0x000fe200078e0211 */
[----:B------:R-:W-:Y:S01]  /*1650*/  LOP3.LUT R40, R10, 0x74, RZ, 0xfc, !PT ;  /* 0x000000740a287812 */ /* 0x000fe200078efcff */
[--C-:B------:R-:W-:Y:S01]  /*1660*/  @!P4 IMAD.IADD R15, R15, 0x1, -R4.reuse ;  /* 0x000000010f0fc824 */ /* 0x100fe200078e0a04 */
[----:B------:R-:W-:Y:S01]  /*1670*/  IABS R65, R36 ;  /* 0x0000002400417213 */ /* 0x000fe20000000000 */
[C---:B------:R-:W-:Y:S01]  /*1680*/  IMAD R19, R4.reuse, R12, R19 ;  /* 0x0000000c04137224 */ /* 0x040fe200078e0213 */
[----:B------:R-:W-:Y:S01]  /*1690*/  IABS R69, R40 ;  /* 0x0000002800457213 */ /* 0x000fe20000000000 */
[----:B------:R-:W-:Y:S01]  /*16a0*/  @!P0 IMAD.IADD R13, R13, 0x1, -R4 ;  /* 0x000000010d0d8824 */ /* 0x000fe200078e0a04 */
[----:B------:R-:W-:Y:S01]  /*16b0*/  ISETP.GT.U32.AND P0, PT, R4, R17, PT ;  /* 0x000000110400720c */ /* 0x000fe20003f04070 */
[----:B------:R-:W-:Y:S01]  /*16c0*/  IMAD.HI.U32 R12, R8, R23, RZ ;  /* 0x00000017080c7227 */ /* 0x000fe200078e00ff */
[----:B------:R-:W-:-:S03]  /*16d0*/  ISETP.GT.U32.AND P4, PT, R4, R15, PT ;  /* 0x0000000f0400720c */ /* 0x000fc60003f84070 */
[----:B------:R-:W-:Y:S01]  /*16e0*/  @!P1 IMAD.MOV R13, RZ, RZ, -R13 ;  /* 0x000000ffff0d9224 */ /* 0x000fe200078e0a0d */
[----:B------:R-:W-:Y:S01]  /*16f0*/  ISETP.GT.U32.AND P1, PT, R4, R19, PT ;  /* 0x000000130400720c */ /* 0x000fe20003f24070 */
[----:B------:R-:W-:Y:S02]  /*1700*/  IMAD.MOV R12, RZ, RZ, -R12 ;  /* 0x000000ffff0c7224 */ /* 0x000fe400078e0a0c */
[----:B------:R-:W-:Y:S01]  /*1710*/  @!P3 IMAD.MOV R11, RZ, RZ, -R11 ;  /* 0x000000ffff0bb224 */ /* 0x000fe200078e0a0b */
[----:B------:R-:W-:Y:S01]  /*1720*/  ISETP.GE.AND P3, PT, R14, RZ, PT ;  /* 0x000000ff0e00720c */ /* 0x000fe20003f66270 */
[----:B------:R-:W-:Y:S01]  /*1730*/  IMAD R23, R4, R12, R23 ;  /* 0x0000000c04177224 */ /* 0x000fe200078e0217 */
[----:B------:R-:W-:Y:S01]  /*1740*/  LOP3.LUT R14, R10, 0x24, RZ, 0xfc, !PT ;  /* 0x000000240a0e7812 */ /* 0x000fe200078efcff */
[--C-:B------:R-:W-:Y:S02]  /*1750*/  @!P0 IMAD.IADD R17, R17, 0x1, -R4.reuse ;  /* 0x0000000111118824 */ /* 0x100fe400078e0a04 */
[----:B------:R-:W-:Y:S01]  /*1760*/  @!P4 IMAD.IADD R15, R15, 0x1, -R4 ;  /* 0x000000010f0fc824 */ /* 0x000fe200078e0a04 */
[----:B------:R-:W-:Y:S01]  /*1770*/  IABS R25, R14 ;  /* 0x0000000e00197213 */ /* 0x000fe20000000000 */
[----:B------:R-:W-:Y:S01]  /*1780*/  IMAD.HI.U32 R6, R8, R21, RZ ;  /* 0x0000001508067227 */ /* 0x000fe200078e00ff */
[----:B------:R-:W-:-:S03]  /*1790*/  ISETP.GT.U32.AND P0, PT, R4, R17, PT ;  /* 0x000000110400720c */ /* 0x000fc60003f04070 */
[----:B------:R-:W-:Y:S02]  /*17a0*/  @!P1 IMAD.IADD R19, R19, 0x1, -R4 ;  /* 0x0000000113139824 */ /* 0x000fe400078e0a04 */
[----:B------:R-:W-:Y:S01]  /*17b0*/  @!P6 IMAD.MOV R15, RZ, RZ, -R15 ;  /* 0x000000ffff0fe224 */ /* 0x000fe200078e0a0f */
[C---:B------:R-:W-:Y:S01]  /*17c0*/  ISETP.GT.U32.AND P6, PT, R4.reuse, R23, PT ;  /* 0x000000170400720c */ /* 0x040fe20003fc4070 */
[----:B------:R-:W-:Y:S01]  /*17d0*/  IMAD.MOV R6, RZ, RZ, -R6 ;  /* 0x000000ffff067224 */ /* 0x000fe200078e0a06 */
[----:B------:R-:W-:Y:S01]  /*17e0*/  ISETP.GT.U32.AND P1, PT, R4, R19, PT ;  /* 0x000000130400720c */ /* 0x000fe20003f24070 */
[----:B------:R-:W-:-:S04]  /*17f0*/  IMAD.HI.U32 R12, R8, R29, RZ ;  /* 0x0000001d080c7227 */ /* 0x000fc800078e00ff */
[----:B------:R-:W-:Y:S02]  /*1800*/  IMAD R21, R4, R6, R21 ;  /* 0x0000000604157224 */ /* 0x000fe400078e0215 */
[----:B------:R-:W-:-:S03]  /*1810*/  IMAD.HI.U32 R6, R8, R25, RZ ;  /* 0x0000001908067227 */ /* 0x000fc600078e00ff */
[----:B------:R-:W-:Y:S01]  /*1820*/  ISETP.GT.U32.AND P4, PT, R4, R21, PT ;  /* 0x000000150400720c */ /* 0x000fe20003f84070 */
[----:B------:R-:W-:Y:S02]  /*1830*/  IMAD.MOV R6, RZ, RZ, -R6 ;  /* 0x000000ffff067224 */ /* 0x000fe400078e0a06 */
[--C-:B------:R-:W-:Y:S01]  /*1840*/  @!P0 IMAD.IADD R17, R17, 0x1, -R4.reuse ;  /* 0x0000000111118824 */ /* 0x100fe200078e0a04 */
[----:B------:R-:W-:Y:S01]  /*1850*/  ISETP.GE.AND P0, PT, R16, RZ, PT ;  /* 0x000000ff1000720c */ /* 0x000fe20003f06270 */
[----:B------:R-:W-:Y:S02]  /*1860*/  IMAD R25, R4, R6, R25 ;  /* 0x0000000604197224 */ /* 0x000fe400078e0219 */
[--C-:B------:R-:W-:Y:S01]  /*1870*/  @!P6 IMAD.IADD R23, R23, 0x1, -R4.reuse ;  /* 0x000000011717e824 */ /* 0x100fe200078e0a04 */
[----:B------:R-:W-:Y:S01]  /*1880*/  ISETP.GE.AND P6, PT, R14, RZ, PT ;  /* 0x000000ff0e00720c */ /* 0x000fe20003fc6270 */
[----:B------:R-:W-:Y:S01]  /*1890*/  @!P1 IMAD.IADD R19, R19, 0x1, -R4 ;  /* 0x0000000113139824 */ /* 0x000fe200078e0a04 */
[C---:B------:R-:W-:Y:S01]  /*18a0*/  ISETP.GT.U32.AND P1, PT, R4.reuse, R25, PT ;  /* 0x000000190400720c */ /* 0x040fe20003f24070 */
[----:B------:R-:W-:Y:S01]  /*18b0*/  @!P5 IMAD.MOV R17, RZ, RZ, -R17 ;  /* 0x000000ffff11d224 */ /* 0x000fe200078e0a11 */
[----:B------:R-:W-:Y:S01]  /*18c0*/  ISETP.GT.U32.AND P5, PT, R4, R23, PT ;  /* 0x000000170400720c */ /* 0x000fe20003fa4070 */
[----:B------:R-:W-:Y:S01]  /*18d0*/  IMAD.HI.U32 R6, R8, R27, RZ ;  /* 0x0000001b08067227 */ /* 0x000fe200078e00ff */
[----:B------:R-:W-:-:S03]  /*18e0*/  LOP3.LUT R14, R10, 0x38, RZ, 0xfc, !PT ;  /* 0x000000380a0e7812 */ /* 0x000fc600078efcff */
[----:B------:R-:W-:Y:S01]  /*18f0*/  IMAD.MOV R6, RZ, RZ, -R6 ;  /* 0x000000ffff067224 */ /* 0x000fe200078e0a06 */
[----:B------:R-:W-:Y:S01]  /*1900*/  IABS R37, R14 ;  /* 0x0000000e00257213 */ /* 0x000fe20000000000 */
[--C-:B------:R-:W-:Y:S02]  /*1910*/  @!P4 IMAD.IADD R21, R21, 0x1, -R4.reuse ;  /* 0x000000011515c824 */ /* 0x100fe400078e0a04 */
[----:B------:R-:W-:Y:S01]  /*1920*/  IMAD R27, R4, R6, R27 ;  /* 0x00000006041b7224 */ /* 0x000fe200078e021b */
[----:B------:R-:W-:Y:S01]  /*1930*/  LOP3.LUT R6, R10, 0x30, RZ, 0xfc, !PT ;  /* 0x000000300a067812 */ /* 0x000fe200078efcff */
[--C-:B------:R-:W-:Y:S01]  /*1940*/  @!P1 IMAD.IADD R25, R25, 0x1, -R4.reuse ;  /* 0x0000000119199824 */ /* 0x100fe200078e0a04 */
[C---:B------:R-:W-:Y:S01]  /*1950*/  ISETP.GT.U32.AND P4, PT, R4.reuse, R21, PT ;  /* 0x000000150400720c */ /* 0x040fe20003f84070 */
[----:B------:R-:W-:Y:S01]  /*1960*/  @!P5 IMAD.IADD R23, R23, 0x1, -R4 ;  /* 0x000000011717d824 */ /* 0x000fe200078e0a04 */
[C---:B------:R-:W-:Y:S01]  /*1970*/  ISETP.GT.U32.AND P5, PT, R4.reuse, R27, PT ;  /* 0x0000001b0400720c */ /* 0x040fe20003fa4070 */
[----:B------:R-:W-:Y:S01]  /*1980*/  IMAD.MOV R12, RZ, RZ, -R12 ;  /* 0x000000ffff0c7224 */ /* 0x000fe200078e0a0c */
[C---:B------:R-:W-:Y:S01]  /*1990*/  ISETP.GT.U32.AND P1, PT, R4.reuse, R25, PT ;  /* 0x000000190400720c */ /* 0x040fe20003f24070 */
[----:B------:R-:W-:Y:S01]  /*19a0*/  @!P2 IMAD.MOV R19, RZ, RZ, -R19 ;  /* 0x000000ffff13a224 */ /* 0x000fe200078e0a13 */
[----:B------:R-:W-:Y:S01]  /*19b0*/  IABS R31, R6 ;  /* 0x00000006001f7213 */ /* 0x000fe20000000000 */
[----:B------:R-:W-:Y:S01]  /*19c0*/  IMAD R29, R4, R12, R29 ;  /* 0x0000000c041d7224 */ /* 0x000fe200078e021d */
[----:B------:R-:W-:Y:S01]  /*19d0*/  LOP3.LUT R12, R10, 0x34, RZ, 0xfc, !PT ;  /* 0x000000340a0c7812 */ /* 0x000fe200078efcff */
[----:B------:R-:W-:Y:S01]  /*19e0*/  @!P0 IMAD.MOV R23, RZ, RZ, -R23 ;  /* 0x000000ffff178224 */ /* 0x000fe200078e0a17 */
[----:B------:R-:W-:-:S02]  /*19f0*/  ISETP.GE.AND P2, PT, R18, RZ, PT ;  /* 0x000000ff1200720c */ /* 0x000fc40003f46270 */
[----:B------:R-:W-:Y:S01]  /*1a00*/  IABS R33, R12 ;  /* 0x0000000c00217213 */ /* 0x000fe20000000000 */
[--C-:B------:R-:W-:Y:S01]  /*1a10*/  @!P4 IMAD.IADD R21, R21, 0x1, -R4.reuse ;  /* 0x000000011515c824 */ /* 0x100fe200078e0a04 */
[----:B------:R-:W-:Y:S01]  /*1a20*/  LOP3.LUT R18, R10, 0x3c, RZ, 0xfc, !PT ;  /* 0x0000003c0a127812 */ /* 0x000fe200078efcff */
[--C-:B------:R-:W-:Y:S01]  /*1a30*/  @!P5 IMAD.IADD R27, R27, 0x1, -R4.reuse ;  /* 0x000000011b1bd824 */ /* 0x100fe200078e0a04 */
[----:B------:R-:W-:Y:S01]  /*1a40*/  ISETP.GE.AND P4, PT, R20, RZ, PT ;  /* 0x000000ff1400720c */ /* 0x000fe20003f86270 */
[----:B------:R-:W-:Y:S01]  /*1a50*/  @!P3 IMAD.MOV R21, RZ, RZ, -R21 ;  /* 0x000000ffff15b224 */ /* 0x000fe200078e0a15 */
[----:B------:R-:W-:Y:S01]  /*1a60*/  ISETP.GE.AND P3, PT, R6, RZ, PT ;  /* 0x000000ff0600720c */ /* 0x000fe20003f66270 */
[----:B------:R-:W-:Y:S01]  /*1a70*/  @!P1 IMAD.IADD R25, R25, 0x1, -R4 ;  /* 0x0000000119199824 */ /* 0x000fe200078e0a04 */
[----:B------:R-:W-:Y:S01]  /*1a80*/  ISETP.GT.U32.AND P5, PT, R4, R27, PT ;  /* 0x0000001b0400720c */ /* 0x000fe20003fa4070 */
[----:B------:R-:W-:Y:S01]  /*1a90*/  IMAD.HI.U32 R6, R8, R31, RZ ;  /* 0x0000001f08067227 */ /* 0x000fe200078e00ff */
[----:B------:R-:W-:-:S02]  /*1aa0*/  IABS R39, R18 ;  /* 0x0000001200277213 */ /* 0x000fc40000000000 */
[----:B------:R-:W-:Y:S01]  /*1ab0*/  ISETP.GE.AND P1, PT, R14, RZ, PT ;  /* 0x000000ff0e00720c */ /* 0x000fe20003f26270 */
[----:B------:R-:W-:Y:S01]  /*1ac0*/  @!P6 IMAD.MOV R25, RZ, RZ, -R25 ;  /* 0x000000ffff19e224 */ /* 0x000fe200078e0a19 */
[----:B------:R-:W-:Y:S01]  /*1ad0*/  ISETP.GT.U32.AND P6, PT, R4, R29, PT ;  /* 0x0000001d0400720c */ /* 0x000fe20003fc4070 */
[----:B------:R-:W-:Y:S01]  /*1ae0*/  IMAD.MOV R6, RZ, RZ, -R6 ;  /* 0x000000ffff067224 */ /* 0x000fe200078e0a06 */
[----:B------:R-:W-:Y:S01]  /*1af0*/  LOP3.LUT R20, R10, 0x40, RZ, 0xfc, !PT ;  /* 0x000000400a147812 */ /* 0x000fe200078efcff */
[----:B------:R-:W-:Y:S01]  /*1b00*/  IMAD.HI.U32 R14, R8, R39, RZ ;  /* 0x00000027080e7227 */ /* 0x000fe200078e00ff */
[----:B------:R-:W-:Y:S02]  /*1b10*/  ISETP.GE.AND P0, PT, R12, RZ, PT ;  /* 0x000000ff0c00720c */ /* 0x000fe40003f06270 */
[----:B------:R-:W-:Y:S01]  /*1b20*/  IABS R41, R20 ;  /* 0x0000001400297213 */ /* 0x000fe20000000000 */
[----:B------:R-:W-:Y:S02]  /*1b30*/  IMAD R31, R4, R6, R31 ;  /* 0x00000006041f7224 */ /* 0x000fe400078e021f */
[----:B------:R-:W-:-:S02]  /*1b40*/  @!P5 IMAD.IADD R27, R27, 0x1, -R4 ;  /* 0x000000011b1bd824 */ /* 0x000fc400078e0a04 */
[----:B------:R-:W-:Y:S01]  /*1b50*/  IMAD.HI.U32 R6, R8, R33, RZ ;  /* 0x0000002108067227 */ /* 0x000fe200078e00ff */
[----:B------:R-:W-:-:S03]  /*1b60*/  ISETP.GT.U32.AND P5, PT, R4, R31, PT ;  /* 0x0000001f0400720c */ /* 0x000fc60003fa4070 */
[----:B------:R-:W-:Y:S02]  /*1b70*/  @!P6 IMAD.IADD R29, R29, 0x1, -R4 ;  /* 0x000000011d1de824 */ /* 0x000fe400078e0a04 */
[----:B------:R-:W-:Y:S02]  /*1b80*/  IMAD.MOV R6, RZ, RZ, -R6 ;  /* 0x000000ffff067224 */ /* 0x000fe400078e0a06 */
[----:B------:R-:W-:Y:S01]  /*1b90*/  IMAD.MOV R14, RZ, RZ, -R14 ;  /* 0x000000ffff0e7224 */ /* 0x000fe200078e0a0e */
[C---:B------:R-:W-:Y:S01]  /*1ba0*/  ISETP.GT.U32.AND P6, PT, R4.reuse, R29, PT ;  /* 0x0000001d0400720c */ /* 0x040fe20003fc4070 */
[C---:B------:R-:W-:Y:S02]  /*1bb0*/  IMAD R33, R4.reuse, R6, R33 ;  /* 0x0000000604217224 */ /* 0x040fe400078e0221 */
[----:B------:R-:W-:Y:S02]  /*1bc0*/  IMAD R39, R4, R14, R39 ;  /* 0x0000000e04277224 */ /* 0x000fe400078e0227 */
[----:B------:R-:W-:-:S02]  /*1bd0*/  @!P5 IMAD.IADD R31, R31, 0x1, -R4 ;  /* 0x000000011f1fd824 */ /* 0x000fc400078e0a04 */
[----:B------:R-:W-:Y:S01]  /*1be0*/  @!P2 IMAD.MOV R27, RZ, RZ, -R27 ;  /* 0x000000ffff1ba224 */ /* 0x000fe200078e0a1b */
[----:B------:R-:W-:Y:S01]  /*1bf0*/  ISETP.GE.AND P2, PT, R18, RZ, PT ;  /* 0x000000ff1200720c */ /* 0x000fe20003f46270 */
[----:B------:R-:W-:Y:S01]  /*1c00*/  IMAD.HI.U32 R16, R8, R41, RZ ;  /* 0x0000002908107227 */ /* 0x000fe200078e00ff */
[----:B------:R-:W-:Y:S02]  /*1c10*/  ISETP.GT.U32.AND P5, PT, R4, R31, PT ;  /* 0x0000001f0400720c */ /* 0x000fe40003fa4070 */
[----:B------:R-:W-:Y:S01]  /*1c20*/  LOP3.LUT R18, R10, 0x48, RZ, 0xfc, !PT ;  /* 0x000000480a127812 */ /* 0x000fe200078efcff */
[----:B------:R-:W-:Y:S01]  /*1c30*/  @!P6 IMAD.IADD R29, R29, 0x1, -R4 ;  /* 0x000000011d1de824 */ /* 0x000fe200078e0a04 */
[----:B------:R-:W-:Y:S01]  /*1c40*/  ISETP.GT.U32.AND P6, PT, R4, R33, PT ;  /* 0x000000210400720c */ /* 0x000fe20003fc4070 */
[----:B------:R-:W-:Y:S01]  /*1c50*/  IMAD.HI.U32 R12, R8, R37, RZ ;  /* 0x00000025080c7227 */ /* 0x000fe200078e00ff */
[----:B------:R-:W-:-:S03]  /*1c60*/  IABS R45, R18 ;  /* 0x00000012002d7213 */ /* 0x000fc60000000000 */
[----:B------:R-:W-:Y:S02]  /*1c70*/  IMAD.MOV R16, RZ, RZ, -R16 ;  /* 0x000000ffff107224 */ /* 0x000fe400078e0a10 */
[----:B------:R-:W-:Y:S02]  /*1c80*/  IMAD.MOV R12, RZ, RZ, -R12 ;  /* 0x000000ffff0c7224 */ /* 0x000fe400078e0a0c */
[--C-:B------:R-:W-:Y:S01]  /*1c90*/  @!P5 IMAD.IADD R31, R31, 0x1, -R4.reuse ;  /* 0x000000011f1fd824 */ /* 0x100fe200078e0a04 */
[C---:B------:R-:W-:Y:S01]  /*1ca0*/  ISETP.GT.U32.AND P5, PT, R4.reuse, R39, PT ;  /* 0x000000270400720c */ /* 0x040fe20003fa4070 */
[----:B------:R-:W-:Y:S01]  /*1cb0*/  IMAD R41, R4, R16, R41 ;  /* 0x0000001004297224 */ /* 0x000fe200078e0229 */
[----:B------:R-:W-:Y:S01]  /*1cc0*/  LOP3.LUT R16, R10, 0x44, RZ, 0xfc, !PT ;  /* 0x000000440a107812 */ /* 0x000fe200078efcff */
[----:B------:R-:W-:Y:S02]  /*1cd0*/  @!P6 IMAD.IADD R33, R33, 0x1, -R4 ;  /* 0x000000012121e824 */ /* 0x000fe400078e0a04 */
[----:B------:R-:W-:Y:S01]  /*1ce0*/  IMAD R37, R4, R12, R37 ;  /* 0x0000000c04257224 */ /* 0x000fe200078e0225 */
[----:B------:R-:W-:Y:S01]  /*1cf0*/  IABS R43, R16 ;  /* 0x00000010002b7213 */ /* 0x000fe20000000000 */
[----:B------:R-:W-:Y:S01]  /*1d00*/  IMAD.HI.U32 R12, R8, R45, RZ ;  /* 0x0000002d080c7227 */ /* 0x000fe200078e00ff */
[----:B------:R-:W-:-:S03]  /*1d10*/  ISETP.GT.U32.AND P6, PT, R4, R33, PT ;  /* 0x000000210400720c */ /* 0x000fc60003fc4070 */
[----:B------:R-:W-:Y:S02]  /*1d20*/  IMAD.MOV R12, RZ, RZ, -R12 ;  /* 0x000000ffff0c7224 */ /* 0x000fe400078e0a0c */
[----:B------:R-:W-:Y:S02]  /*1d30*/  @!P5 IMAD.IADD R39, R39, 0x1, -R4 ;  /* 0x000000012727d824 */ /* 0x000fe400078e0a04 */
[----:B------:R-:W-:Y:S02]  /*1d40*/  IMAD R45, R4, R12, R45 ;  /* 0x0000000c042d7224 */ /* 0x000fe400078e022d */
[----:B------:R-:W-:Y:S01]  /*1d50*/  IMAD.HI.U32 R6, R8, R43, RZ ;  /* 0x0000002b08067227 */ /* 0x000fe200078e00ff */
[----:B------:R-:W-:-:S03]  /*1d60*/  ISETP.GT.U32.AND P5, PT, R4, R39, PT ;  /* 0x000000270400720c */ /* 0x000fc60003fa4070 */
[----:B------:R-:W-:Y:S01]  /*1d70*/  @!P6 IMAD.IADD R33, R33, 0x1, -R4 ;  /* 0x000000012121e824 */ /* 0x000fe200078e0a04 */
[C---:B------:R-:W-:Y:S01]  /*1d80*/  ISETP.GT.U32.AND P6, PT, R4.reuse, R41, PT ;  /* 0x000000290400720c */ /* 0x040fe20003fc4070 */
[----:B------:R-:W-:Y:S01]  /*1d90*/  @!P4 IMAD.MOV R29, RZ, RZ, -R29 ;  /* 0x000000ffff1dc224 */ /* 0x000fe200078e0a1d */
[----:B------:R-:W-:Y:S01]  /*1da0*/  ISETP.GT.U32.AND P4, PT, R4, R37, PT ;  /* 0x000000250400720c */ /* 0x000fe20003f84070 */
[----:B------:R-:W-:Y:S02]  /*1db0*/  IMAD.MOV R6, RZ, RZ, -R6 ;  /* 0x000000ffff067224 */ /* 0x000fe400078e0a06 */
[----:B------:R-:W-:-:S04]  /*1dc0*/  IMAD.HI.U32 R14, R8, R53, RZ ;  /* 0x00000035080e7227 */ /* 0x000fc800078e00ff */
[--C-:B------:R-:W-:Y:S01]  /*1dd0*/  @!P5 IMAD.IADD R39, R39, 0x1, -R4.reuse ;  /* 0x000000012727d824 */ /* 0x100fe200078e0a04 */
[C---:B------:R-:W-:Y:S01]  /*1de0*/  ISETP.GT.U32.AND P5, PT, R4.reuse, R45, PT ;  /* 0x0000002d0400720c */ /* 0x040fe20003fa4070 */
[----:B------:R-:W-:Y:S02]  /*1df0*/  IMAD R43, R4, R6, R43 ;  /* 0x00000006042b7224 */ /* 0x000fe400078e022b */
[----:B------:R-:W-:Y:S02]  /*1e00*/  @!P6 IMAD.IADD R41, R41, 0x1, -R4 ;  /* 0x000000012929e824 */ /* 0x000fe400078e0a04 */
[----:B------:R-:W-:-:S03]  /*1e10*/  IMAD.HI.U32 R6, R8, R47, RZ ;  /* 0x0000002f08067227 */ /* 0x000fc600078e00ff */
[C---:B------:R-:W-:Y:S01]  /*1e20*/  ISETP.GT.U32.AND P6, PT, R4.reuse, R41, PT ;  /* 0x000000290400720c */ /* 0x040fe20003fc4070 */
[----:B------:R-:W-:Y:S02]  /*1e30*/  IMAD.MOV R6, RZ, RZ, -R6 ;  /* 0x000000ffff067224 */ /* 0x000fe400078e0a06 */
[--C-:B------:R-:W-:Y:S02]  /*1e40*/  @!P4 IMAD.IADD R37, R37, 0x1, -R4.reuse ;  /* 0x000000012525c824 */ /* 0x100fe400078e0a04 */
[----:B------:R-:W-:Y:S02]  /*1e50*/  @!P5 IMAD.IADD R45, R45, 0x1, -R4 ;  /* 0x000000012d2dd824 */ /* 0x000fe400078e0a04 */
[C---:B------:R-:W-:Y:S01]  /*1e60*/  IMAD R47, R4.reuse, R6, R47 ;  /* 0x00000006042f7224 */ /* 0x040fe200078e022f */
[C---:B------:R-:W-:Y:S01]  /*1e70*/  ISETP.GT.U32.AND P4, PT, R4.reuse, R37, PT ;  /* 0x000000250400720c */ /* 0x040fe20003f84070 */
[----:B------:R-:W-:Y:S01]  /*1e80*/  @!P3 IMAD.MOV R31, RZ, RZ, -R31 ;  /* 0x000000ffff1fb224 */ /* 0x000fe200078e0a1f */
[----:B------:R-:W-:Y:S01]  /*1e90*/  ISETP.GT.U32.AND P5, PT, R4, R45, PT ;  /* 0x0000002d0400720c */ /* 0x000fe20003fa4070 */
[----:B------:R-:W-:Y:S01]  /*1ea0*/  IMAD.MOV R14, RZ, RZ, -R14 ;  /* 0x000000ffff0e7224 */ /* 0x000fe200078e0a0e */
[----:B------:R-:W-:Y:S01]  /*1eb0*/  ISETP.GE.AND P3, PT, R20, RZ, PT ;  /* 0x000000ff1400720c */ /* 0x000fe20003f66270 */
[----:B------:R-:W-:Y:S01]  /*1ec0*/  @!P6 IMAD.IADD R41, R41, 0x1, -R4 ;  /* 0x000000012929e824 */ /* 0x000fe200078e0a04 */
[C---:B------:R-:W-:Y:S01]  /*1ed0*/  ISETP.GT.U32.AND P6, PT, R4.reuse, R47, PT ;  /* 0x0000002f0400720c */ /* 0x040fe20003fc4070 */
[----:B------:R-:W-:Y:S01]  /*1ee0*/  IMAD R53, R4, R14, R53 ;  /* 0x0000000e04357224 */ /* 0x000fe200078e0235 */
[----:B------:R-:W-:Y:S01]  /*1ef0*/  LOP3.LUT R20, R10, 0x58, RZ, 0xfc, !PT ;  /* 0x000000580a147812 */ /* 0x000fe200078efcff */
[----:B------:R-:W-:-:S03]  /*1f00*/  IMAD.HI.U32 R12, R8, R49, RZ ;  /* 0x00000031080c7227 */ /* 0x000fc600078e00ff */
[----:B------:R-:W-:Y:S01]  /*1f10*/  IABS R55, R20 ;  /* 0x0000001400377213 */ /* 0x000fe20000000000 */
[--C-:B------:R-:W-:Y:S01]  /*1f20*/  @!P4 IMAD.IADD R37, R37, 0x1, -R4.reuse ;  /* 0x000000012525c824 */ /* 0x100fe200078e0a04 */
[C---:B------:R-:W-:Y:S01]  /*1f30*/  ISETP.GT.U32.AND P4, PT, R4.reuse, R43, PT ;  /* 0x0000002b0400720c */ /* 0x040fe20003f84070 */
[----:B------:R-:W-:Y:S01]  /*1f40*/  @!P5 IMAD.IADD R45, R45, 0x1, -R4 ;  /* 0x000000012d2dd824 */ /* 0x000fe200078e0a04 */
[----:B------:R-:W-:Y:S01]  /*1f50*/  ISETP.GT.U32.AND P5, PT, R4, R53, PT ;  /* 0x000000350400720c */ /* 0x000fe20003fa4070 */
[----:B------:R-:W-:-:S04]  /*1f60*/  IMAD.HI.U32 R6, R8, R55, RZ ;  /* 0x0000003708067227 */ /* 0x000fc800078e00ff */
[----:B------:R-:W-:Y:S01]  /*1f70*/  @!P6 IMAD.IADD R47, R47, 0x1, -R4 ;  /* 0x000000012f2fe824 */ /* 0x000fe200078e0a04 */
[----:B------:R-:W-:Y:S01]  /*1f80*/  ISETP.GE.AND P6, PT, R16, RZ, PT ;  /* 0x000000ff1000720c */ /* 0x000fe20003fc6270 */
[----:B------:R-:W-:Y:S02]  /*1f90*/  IMAD.MOV R16, RZ, RZ, -R6 ;  /* 0x000000ffff107224 */ /* 0x000fe400078e0a06 */
[----:B------:R-:W-:Y:S02]  /*1fa0*/  IMAD.MOV R12, RZ, RZ, -R12 ;  /* 0x000000ffff0c7224 */ /* 0x000fe400078e0a0c */
[----:B------:R-:W-:Y:S01]  /*1fb0*/  IMAD R55, R4, R16, R55 ;  /* 0x0000001004377224 */ /* 0x000fe200078e0237 */
[----:B------:R-:W-:Y:S01]  /*1fc0*/  LOP3.LUT R16, R10, 0x78, RZ, 0xfc, !PT ;  /* 0x000000780a107812 */ /* 0x000fe200078efcff */
[--C-:B------:R-:W-:Y:S02]  /*1fd0*/  @!P5 IMAD.IADD R53, R53, 0x1, -R4.reuse ;  /* 0x000000013535d824 */ /* 0x100fe400078e0a04 */
[C---:B------:R-:W-:Y:S01]  /*1fe0*/  IMAD R49, R4.reuse, R12, R49 ;  /* 0x0000000c04317224 */ /* 0x040fe200078e0231 */
[----:B------:R-:W-:Y:S01]  /*1ff0*/  ISETP.GT.U32.AND P5, PT, R4, R55, PT ;  /* 0x000000370400720c */ /* 0x000fe20003fa4070 */
[----:B------:R-:W-:Y:S01]  /*2000*/  @!P4 IMAD.IADD R43, R43, 0x1, -R4 ;  /* 0x000000012b2bc824 */ /* 0x000fe200078e0a04 */
[----:B------:R-:W-:Y:S01]  /*2010*/  IABS R71, R16 ;  /* 0x0000001000477213 */ /* 0x000fe20000000000 */
[----:B------:R-:W-:-:S03]  /*2020*/  IMAD.HI.U32 R12, R8, R57, RZ ;  /* 0x00000039080c7227 */ /* 0x000fc600078e00ff */
[----:B------:R-:W-:Y:S01]  /*2030*/  ISETP.GT.U32.AND P4, PT, R4, R43, PT ;  /* 0x0000002b0400720c */ /* 0x000fe20003f84070 */
[----:B------:R-:W-:Y:S02]  /*2040*/  IMAD.MOV R12, RZ, RZ, -R12 ;  /* 0x000000ffff0c7224 */ /* 0x000fe400078e0a0c */
[----:B------:R-:W-:-:S04]  /*2050*/  IMAD.HI.U32 R14, R8, R59, RZ ;  /* 0x0000003b080e7227 */ /* 0x000fc800078e00ff */
[C---:B------:R-:W-:Y:S02]  /*2060*/  IMAD R57, R4.reuse, R12, R57 ;  /* 0x0000000c04397224 */ /* 0x040fe400078e0239 */
[----:B------:R-:W-:Y:S02]  /*2070*/  @!P5 IMAD.IADD R55, R55, 0x1, -R4 ;  /* 0x000000013737d824 */ /* 0x000fe400078e0a04 */
[----:B------:R-:W-:Y:S01]  /*2080*/  IMAD.MOV R14, RZ, RZ, -R14 ;  /* 0x000000ffff0e7224 */ /* 0x000fe200078e0a0e */
[C---:B------:R-:W-:Y:S01]  /*2090*/  ISETP.GT.U32.AND P5, PT, R4.reuse, R57, PT ;  /* 0x000000390400720c */ /* 0x040fe20003fa4070 */
[----:B------:R-:W-:Y:S01]  /*20a0*/  @!P4 IMAD.IADD R43, R43, 0x1, -R4 ;  /* 0x000000012b2bc824 */ /* 0x000fe200078e0a04 */
[C---:B------:R-:W-:Y:S01]  /*20b0*/  ISETP.GT.U32.AND P4, PT, R4.reuse, R49, PT ;  /* 0x000000310400720c */ /* 0x040fe20003f84070 */
[----:B------:R-:W-:Y:S02]  /*20c0*/  IMAD R59, R4, R14, R59 ;  /* 0x0000000e043b7224 */ /* 0x000fe400078e023b */
[----:B------:R-:W-:-:S04]  /*20d0*/  IMAD.HI.U32 R6, R8, R61, RZ ;  /* 0x0000003d08067227 */ /* 0x000fc800078e00ff */
[----:B------:R-:W-:Y:S02]  /*20e0*/  IMAD.MOV R6, RZ, RZ, -R6 ;  /* 0x000000ffff067224 */ /* 0x000fe400078e0a06 */
[----:B------:R-:W-:Y:S01]  /*20f0*/  @!P2 IMAD.MOV R39, RZ, RZ, -R39 ;  /* 0x000000ffff27a224 */ /* 0x000fe200078e0a27 */
[C---:B------:R-:W-:Y:S01]  /*2100*/  ISETP.GT.U32.AND P2, PT, R4.reuse, R53, PT ;  /* 0x000000350400720c */ /* 0x040fe20003f44070 */
[--C-:B------:R-:W-:Y:S01]  /*2110*/  @!P5 IMAD.IADD R57, R57, 0x1, -R4.reuse ;  /* 0x000000013939d824 */ /* 0x100fe200078e0a04 */
[----:B------:R-:W-:Y:S01]  /*2120*/  ISETP.GT.U32.AND P5, PT, R4, R59, PT ;  /* 0x0000003b0400720c */ /* 0x000fe20003fa4070 */
[----:B------:R-:W-:Y:S01]  /*2130*/  @!P4 IMAD.IADD R49, R49, 0x1, -R4 ;  /* 0x000000013131c824 */ /* 0x000fe200078e0a04 */
[----:B------:R-:W-:Y:S01]  /*2140*/  ISETP.GE.AND P4, PT, R18, RZ, PT ;  /* 0x000000ff1200720c */ /* 0x000fe20003f86270 */
[----:B------:R-:W-:Y:S01]  /*2150*/  IMAD R61, R4, R6, R61 ;  /* 0x00000006043d7224 */ /* 0x000fe200078e023d */
[----:B------:R-:W-:Y:S01]  /*2160*/  LOP3.LUT R18, R10, 0x68, RZ, 0xfc, !PT ;  /* 0x000000680a127812 */ /* 0x000fe200078efcff */
[----:B------:R-:W-:Y:S01]  /*2170*/  @!P0 IMAD.MOV R33, RZ, RZ, -R33 ;  /* 0x000000ffff218224 */ /* 0x000fe200078e0a21 */
[----:B------:R-:W-:Y:S01]  /*2180*/  ISETP.GT.U32.AND P0, PT, R4, R47, PT ;  /* 0x0000002f0400720c */ /* 0x000fe20003f04070 */
[----:B------:R-:W-:Y:S01]  /*2190*/  IMAD.HI.U32 R12, R8, R67, RZ ;  /* 0x00000043080c7227 */ /* 0x000fe200078e00ff */
[----:B------:R-:W-:-:S03]  /*21a0*/  IABS R63, R18 ;  /* 0x00000012003f7213 */ /* 0x000fc60000000000 */
[----:B------:R-:W-:Y:S02]  /*21b0*/  IMAD.MOV R12, RZ, RZ, -R12 ;  /* 0x000000ffff0c7224 */ /* 0x000fe400078e0a0c */
[----:B------:R-:W-:Y:S01]  /*21c0*/  @!P5 IMAD.IADD R59, R59, 0x1, -R4 ;  /* 0x000000013b3bd824 */ /* 0x000fe200078e0a04 */
[----:B------:R-:W-:Y:S01]  /*21d0*/  ISETP.GT.U32.AND P5, PT, R4, R57, PT ;  /* 0x000000390400720c */ /* 0x000fe20003fa4070 */
[----:B------:R-:W-:-:S04]  /*21e0*/  IMAD.HI.U32 R6, R8, R63, RZ ;  /* 0x0000003f08067227 */ /* 0x000fc800078e00ff */
[----:B------:R-:W-:Y:S01]  /*21f0*/  @!P4 IMAD.MOV R45, RZ, RZ, -R45 ;  /* 0x000000ffff2dc224 */ /* 0x000fe200078e0a2d */
[C---:B------:R-:W-:Y:S01]  /*2200*/  ISETP.GT.U32.AND P4, PT, R4.reuse, R61, PT ;  /* 0x0000003d0400720c */ /* 0x040fe20003f84070 */
[----:B------:R-:W-:Y:S02]  /*2210*/  IMAD.MOV R6, RZ, RZ, -R6 ;  /* 0x000000ffff067224 */ /* 0x000fe400078e0a06 */
[----:B------:R-:W-:Y:S01]  /*2220*/  @!P1 IMAD.MOV R37, RZ, RZ, -R37 ;  /* 0x000000ffff259224 */ /* 0x000fe200078e0a25 */
[----:B------:R-:W-:Y:S01]  /*2230*/  ISETP.GT.U32.AND P1, PT, R4, R49, PT ;  /* 0x000000310400720c */ /* 0x000fe20003f24070 */
[----:B------:R-:W-:-:S04]  /*2240*/  IMAD.HI.U32 R10, R8, R65, RZ ;  /* 0x00000041080a7227 */ /* 0x000fc800078e00ff */
[C---:B------:R-:W-:Y:S02]  /*2250*/  IMAD R67, R4.reuse, R12, R67 ;  /* 0x0000000c04437224 */ /* 0x040fe400078e0243 */
[----:B------:R-:W-:Y:S01]  /*2260*/  @!P6 IMAD.MOV R43, RZ, RZ, -R43 ;  /* 0x000000ffff2be224 */ /* 0x000fe200078e0a2b */
[----:B------:R-:W-:Y:S01]  /*2270*/  ISETP.GT.U32.AND P6, PT, R4, R59, PT ;  /* 0x0000003b0400720c */ /* 0x000fe20003fc4070 */
[----:B------:R-:W-:-:S04]  /*2280*/  IMAD.HI.U32 R14, R8, R69, RZ ;  /* 0x00000045080e7227 */ /* 0x000fc800078e00ff */
[----:B------:R-:W-:Y:S02]  /*2290*/  IMAD R63, R4, R6, R63 ;  /* 0x00000006043f7224 */ /* 0x000fe400078e023f */
[----:B------:R-:W-:Y:S01]  /*22a0*/  IMAD.HI.U32 R8, R8, R71, RZ ;  /* 0x0000004708087227 */ /* 0x000fe200078e00ff */
[----:B------:R-:W3:Y:S03]  /*22b0*/  LDS R6, [UR9] ;  /* 0x00000009ff067984 */ /* 0x000ee60008000800 */
[----:B------:R-:W-:Y:S02]  /*22c0*/  IMAD.MOV R10, RZ, RZ, -R10 ;  /* 0x000000ffff0a7224 */ /* 0x000fe400078e0a0a */
[--C-:B------:R-:W-:Y:S01]  /*22d0*/  @!P5 IMAD.IADD R57, R57, 0x1, -R4.reuse ;  /* 0x000000013939d824 */ /* 0x100fe200078e0a04 */
[----:B------:R-:W-:Y:S01]  /*22e0*/  ISETP.GE.AND P5, PT, R22, RZ, PT ;  /* 0x000000ff1600720c */ /* 0x000fe20003fa6270 */
[--C-:B------:R-:W-:Y:S01]  /*22f0*/  @!P2 IMAD.IADD R53, R53, 0x1, -R4.reuse ;  /* 0x000000013535a824 */ /* 0x100fe200078e0a04 */
[C---:B------:R-:W-:Y:S01]  /*2300*/  ISETP.GT.U32.AND P2, PT, R4.reuse, R67, PT ;  /* 0x000000430400720c */ /* 0x040fe20003f44070 */
[----:B------:R-:W-:Y:S01]  /*2310*/  @!P3 IMAD.MOV R41, RZ, RZ, -R41 ;  /* 0x000000ffff29b224 */ /* 0x000fe200078e0a29 */
[C---:B------:R-:W-:Y:S01]  /*2320*/  ISETP.GT.U32.AND P3, PT, R4.reuse, R55, PT ;  /* 0x000000370400720c */ /* 0x040fe20003f64070 */
[----:B------:R-:W-:Y:S01]  /*2330*/  @!P0 IMAD.IADD R47, R47, 0x1, -R4 ;  /* 0x000000012f2f8824 */ /* 0x000fe200078e0a04 */
[----:B------:R-:W-:Y:S01]  /*2340*/  ISETP.GT.U32.AND P0, PT, R4, R63, PT ;  /* 0x0000003f0400720c */ /* 0x000fe20003f04070 */
[----:B------:R-:W-:-:S02]  /*2350*/  IMAD.MOV R8, RZ, RZ, -R8 ;  /* 0x000000ffff087224 */ /* 0x000fc400078e0a08 */
[----:B------:R-:W-:Y:S02]  /*2360*/  IMAD R65, R4, R10, R65 ;  /* 0x0000000a04417224 */ /* 0x000fe400078e0241 */
[----:B------:R-:W-:Y:S01]  /*2370*/  @!P4 IMAD.IADD R61, R61, 0x1, -R4 ;  /* 0x000000013d3dc824 */ /* 0x000fe200078e0a04 */
[----:B------:R-:W-:Y:S01]  /*2380*/  ISETP.GE.AND P4, PT, R24, RZ, PT ;  /* 0x000000ff1800720c */ /* 0x000fe20003f86270 */
[C---:B------:R-:W-:Y:S02]  /*2390*/  IMAD R71, R4.reuse, R8, R71 ;  /* 0x0000000804477224 */ /* 0x040fe400078e0247 */
[----:B------:R-:W-:Y:S02]  /*23a0*/  IMAD.MOV R14, RZ, RZ, -R14 ;  /* 0x000000ffff0e7224 */ /* 0x000fe400078e0a0e */
[--C-:B------:R-:W-:Y:S01]  /*23b0*/  @!P1 IMAD.IADD R49, R49, 0x1, -R4.reuse ;  /* 0x0000000131319824 */ /* 0x100fe200078e0a04 */
[C---:B------:R-:W-:Y:S01]  /*23c0*/  ISETP.GT.U32.AND P1, PT, R4.reuse, R65, PT ;  /* 0x000000410400720c */ /* 0x040fe20003f24070 */
[----:B------:R-:W-:Y:S01]  /*23d0*/  @!P6 IMAD.IADD R59, R59, 0x1, -R4 ;  /* 0x000000013b3be824 */ /* 0x000fe200078e0a04 */
[C---:B------:R-:W-:Y:S01]  /*23e0*/  ISETP.GT.U32.AND P6, PT, R4.reuse, R71, PT ;  /* 0x000000470400720c */ /* 0x040fe20003fc4070 */
[----:B------:R-:W-:-:S02]  /*23f0*/  IMAD R69, R4, R14, R69 ;  /* 0x0000000e04457224 */ /* 0x000fc400078e0245 */
[----:B------:R-:W-:Y:S01]  /*2400*/  @!P5 IMAD.MOV R47, RZ, RZ, -R47 ;  /* 0x000000ffff2fd224 */ /* 0x000fe200078e0a2f */
[----:B------:R-:W-:Y:S01]  /*2410*/  ISETP.GT.U32.AND P5, PT, R4, R61, PT ;  /* 0x0000003d0400720c */ /* 0x000fe20003fa4070 */
[--C-:B------:R-:W-:Y:S01]  /*2420*/  @!P2 IMAD.IADD R67, R67, 0x1, -R4.reuse ;  /* 0x000000014343a824 */ /* 0x100fe200078e0a04 */
[----:B------:R-:W-:Y:S01]  /*2430*/  ISETP.GE.AND P2, PT, R28, RZ, PT ;  /* 0x000000ff1c00720c */ /* 0x000fe20003f46270 */
[--C-:B------:R-:W-:Y:S01]  /*2440*/  @!P3 IMAD.IADD R55, R55, 0x1, -R4.reuse ;  /* 0x000000013737b824 */ /* 0x100fe200078e0a04 */
[----:B------:R-:W-:Y:S01]  /*2450*/  ISETP.GT.U32.AND P3, PT, R4, R69, PT ;  /* 0x000000450400720c */ /* 0x000fe20003f64070 */
[--C-:B------:R-:W-:Y:S01]  /*2460*/  @!P0 IMAD.IADD R63, R63, 0x1, -R4.reuse ;  /* 0x000000013f3f8824 */ /* 0x100fe200078e0a04 */
[----:B------:R-:W-:Y:S01]  /*2470*/  ISETP.GE.AND P0, PT, R26, RZ, PT ;  /* 0x000000ff1a00720c */ /* 0x000fe20003f06270 */
[----:B------:R-:W-:Y:S02]  /*2480*/  IMAD.MOV.U32 R51, RZ, RZ, R49 ;  /* 0x000000ffff337224 */ /* 0x000fe400078e0031 */
[--C-:B------:R-:W-:Y:S01]  /*2490*/  @!P1 IMAD.IADD R65, R65, 0x1, -R4.reuse ;  /* 0x0000000141419824 */ /* 0x100fe200078e0a04 */
[----:B------:R-:W-:Y:S01]  /*24a0*/  ISETP.GE.AND P1, PT, R20, RZ, PT ;  /* 0x000000ff1400720c */ /* 0x000fe20003f26270 */
[----:B------:R-:W-:Y:S01]  /*24b0*/  @!P4 IMAD.MOV R51, RZ, RZ, -R51 ;  /* 0x000000ffff33c224 */ /* 0x000fe200078e0a33 */
[----:B------:R-:W-:Y:S01]  /*24c0*/  ISETP.GT.U32.AND P4, PT, R4, R63, PT ;  /* 0x0000003f0400720c */ /* 0x000fe20003f84070 */
[----:B------:R-:W-:Y:S01]  /*24d0*/  @!P6 IMAD.IADD R71, R71, 0x1, -R4 ;  /* 0x000000014747e824 */ /* 0x000fe200078e0a04 */
[----:B---3--:R-:W-:Y:S01]  /*24e0*/  R2UR UR18, R6 ;  /* 0x00000000061272ca */ /* 0x008fe200000e0000 */
[----:B------:R-:W-:-:S02]  /*24f0*/  IMAD.MOV.U32 R75, RZ, RZ, R57 ;  /* 0x000000ffff4b7224 */ /* 0x000fc400078e0039 */
[--C-:B------:R-:W-:Y:S01]  /*2500*/  @!P5 IMAD.IADD R61, R61, 0x1, -R4.reuse ;  /* 0x000000013d3dd824 */ /* 0x100fe200078e0a04 */
[----:B------:R-:W-:Y:S01]  /*2510*/  ISETP.GE.AND P5, PT, R18, RZ, PT ;  /* 0x000000ff1200720c */ /* 0x000fe20003fa6270 */
[----:B------:R-:W-:Y:S01]  /*2520*/  @!P2 IMAD.MOV R75, RZ, RZ, -R75 ;  /* 0x000000ffff4ba224 */ /* 0x000fe200078e0a4b */
[----:B------:R-:W-:Y:S01]  /*2530*/  ISETP.GT.U32.AND P2, PT, R4, R71, PT ;  /* 0x000000470400720c */ /* 0x000fe20003f44070 */
[--C-:B------:R-:W-:Y:S01]  /*2540*/  @!P3 IMAD.IADD R69, R69, 0x1, -R4.reuse ;  /* 0x000000014545b824 */ /* 0x100fe200078e0a04 */
[----:B------:R-:W-:Y:S01]  /*2550*/  ISETP.GE.AND P3, PT, R30, RZ, PT ;  /* 0x000000ff1e00720c */ /* 0x000fe20003f66270 */
[----:B------:R-:W-:Y:S01]  /*2560*/  @!P0 IMAD.MOV R53, RZ, RZ, -R53 ;  /* 0x000000ffff358224 */ /* 0x000fe200078e0a35 */
[C---:B------:R-:W-:Y:S01]  /*2570*/  ISETP.GT.U32.AND P0, PT, R4.reuse, R65, PT ;  /* 0x000000410400720c */ /* 0x040fe20003f04070 */
[----:B------:R-:W-:Y:S01]  /*2580*/  @!P4 IMAD.IADD R63, R63, 0x1, -R4 ;  /* 0x000000013f3fc824 */ /* 0x000fe200078e0a04 */
[C---:B------:R-:W-:Y:S01]  /*2590*/  ISETP.GT.U32.AND P6, PT, R4.reuse, R69, PT ;  /* 0x000000450400720c */ /* 0x040fe20003fc4070 */
[----:B------:R-:W-:Y:S01]  /*25a0*/  @!P1 IMAD.MOV R55, RZ, RZ, -R55 ;  /* 0x000000ffff379224 */ /* 0x000fe200078e0a37 */
[----:B------:R-:W-:Y:S01]  /*25b0*/  ISETP.GT.U32.AND P1, PT, R4, R67, PT ;  /* 0x000000430400720c */ /* 0x000fe20003f24070 */
[----:B------:R-:W-:Y:S01]  /*25c0*/  IMAD.MOV.U32 R81, RZ, RZ, R63 ;  /* 0x000000ffff517224 */ /* 0x000fe200078e003f */
[----:B------:R-:W-:Y:S01]  /*25d0*/  ISETP.GE.AND P4, PT, R36, RZ, PT ;  /* 0x000000ff2400720c */ /* 0x000fe20003f86270 */
[----:B------:R-:W-:-:S02]  /*25e0*/  IMAD.MOV.U32 R77, RZ, RZ, R59 ;  /* 0x000000ffff4d7224 */ /* 0x000fc400078e003b */
[----:B------:R-:W-:Y:S01]  /*25f0*/  @!P5 IMAD.MOV R81, RZ, RZ, -R81 ;  /* 0x000000ffff51d224 */ /* 0x000fe200078e0a51 */
[----:B------:R-:W-:Y:S01]  /*2600*/  ISETP.GE.AND P5, PT, R175, RZ, PT ;  /* 0x000000ffaf00720c */ /* 0x000fe20003fa6270 */
[--C-:B------:R-:W-:Y:S01]  /*2610*/  @!P2 IMAD.IADD R71, R71, 0x1, -R4.reuse ;  /* 0x000000014747a824 */ /* 0x100fe200078e0a04 */
[----:B------:R-:W-:Y:S01]  /*2620*/  ISETP.NE.AND P2, PT, R34, RZ, PT ;  /* 0x000000ff2200720c */ /* 0x000fe20003f45270 */
[----:B------:R-:W-:Y:S01]  /*2630*/  @!P3 IMAD.MOV R77, RZ, RZ, -R77 ;  /* 0x000000ffff4db224 */ /* 0x000fe200078e0a4d */
[----:B------:R-:W-:Y:S01]  /*2640*/  ISETP.GE.AND P3, PT, R32, RZ, PT ;  /* 0x000000ff2000720c */ /* 0x000fe20003f66270 */
[--C-:B------:R-:W-:Y:S01]  /*2650*/  @!P0 IMAD.IADD R65, R65, 0x1, -R4.reuse ;  /* 0x0000000141418824 */ /* 0x100fe200078e0a04 */
[----:B------:R-:W-:Y:S01]  /*2660*/  BAR.SYNC.DEFER_BLOCKING 0x0 ;  /* 0x0000000000007b1d */ /* 0x000fe20000010000 */
[--C-:B------:R-:W-:Y:S01]  /*2670*/  @!P1 IMAD.IADD R67, R67, 0x1, -R4.reuse ;  /* 0x0000000143439824 */ /* 0x100fe200078e0a04 */
[----:B------:R-:W-:Y:S01]  /*2680*/  ISETP.GE.AND P0, PT, R38, RZ, PT ;  /* 0x000000ff2600720c */ /* 0x000fe20003f06270 */
[----:B------:R-:W-:Y:S01]  /*2690*/  @!P6 IMAD.IADD R69, R69, 0x1, -R4 ;  /* 0x000000014545e824 */ /* 0x000fe200078e0a04 */
[----:B------:R-:W-:Y:S01]  /*26a0*/  ISETP.GE.AND P1, PT, R40, RZ, PT ;  /* 0x000000ff2800720c */ /* 0x000fe20003f26270 */
[----:B------:R-:W-:Y:S01]  /*26b0*/  IMAD.MOV.U32 R79, RZ, RZ, R61 ;  /* 0x000000ffff4f7224 */ /* 0x000fe200078e003d */
[----:B------:R-:W-:Y:S01]  /*26c0*/  ISETP.GE.AND P6, PT, R16, RZ, PT ;  /* 0x000000ff1000720c */ /* 0x000fe20003fc6270 */
[----:B------:R-:W-:Y:S01]  /*26d0*/  @!P5 IMAD.MOV R5, RZ, RZ, -R5 ;  /* 0x000000ffff05d224 */ /* 0x000fe200078e0a05 */
[----:B------:R-:W-:Y:S01]  /*26e0*/  LOP3.LUT R4, RZ, R35, RZ, 0x33, !PT ;  /* 0x00000023ff047212 */ /* 0x000fe200078e33ff */
[----:B------:R-:W-:Y:S01]  /*26f0*/  IMAD.MOV.U32 R83, RZ, RZ, R67 ;  /* 0x000000ffff537224 */ /* 0x000fe200078e0043 */
[----:B------:R-:W-:Y:S01]  /*2700*/  @!P2 LOP3.LUT R5, RZ, R34, RZ, 0x33, !PT ;  /* 0x00000022ff05a212 */ /* 0x000fe200078e33ff */
[----:B------:R-:W-:Y:S01]  /*2710*/  @!P3 IMAD.MOV R79, RZ, RZ, -R79 ;  /* 0x000000ffff4fb224 */ /* 0x000fe200078e0a4f */
[----:B------:R-:W-:Y:S01]  /*2720*/  ISETP.NE.AND P3, PT, R35, RZ, PT ;  /* 0x000000ff2300720c */ /* 0x000fe20003f65270 */
[----:B------:R-:W-:-:S02]  /*2730*/  IMAD.MOV.U32 R35, RZ, RZ, R65 ;  /* 0x000000ffff237224 */ /* 0x000fc400078e0041 */
[----:B------:R-:W-:Y:S01]  /*2740*/  IMAD.MOV.U32 R85, RZ, RZ, R69 ;  /* 0x000000ffff557224 */ /* 0x000fe200078e0045 */
[C---:B------:R-:W-:Y:S01]  /*2750*/  SEL R50, R4.reuse, R43, !P3 ;  /* 0x0000002b04327207 */ /* 0x040fe20005800000 */
[----:B------:R-:W-:Y:S01]  /*2760*/  IMAD.MOV.U32 R87, RZ, RZ, R71 ;  /* 0x000000ffff577224 */ /* 0x000fe200078e0047 */
[C---:B------:R-:W-:Y:S01]  /*2770*/  SEL R57, R4.reuse, R45, !P3 ;  /* 0x0000002d04397207 */ /* 0x040fe20005800000 */
[----:B--2---:R-:W-:Y:S01]  /*2780*/  IMAD R211, R5, UR4, RZ ;  /* 0x0000000405d37c24 */ /* 0x004fe2000f8e02ff */
[C---:B------:R-:W-:Y:S01]  /*2790*/  SEL R49, R4.reuse, R47, !P3 ;  /* 0x0000002f04317207 */ /* 0x040fe20005800000 */
[----:B-1----:R-:W-:Y:S01]  /*27a0*/  VIADD R6, R217, 0xffffffff ;  /* 0xffffffffd9067836 */ /* 0x002fe20000000000 */
[C---:B------:R-:W-:Y:S01]  /*27b0*/  SEL R56, R4.reuse, R51, !P3 ;  /* 0x0000003304387207 */ /* 0x040fe20005800000 */
[----:B------:R-:W-:Y:S01]  /*27c0*/  @!P4 IMAD.MOV R35, RZ, RZ, -R35 ;  /* 0x000000ffff23c224 */ /* 0x000fe200078e0a23 */
[C---:B------:R-:W-:Y:S01]  /*27d0*/  SEL R48, R4.reuse, R53, !P3 ;  /* 0x0000003504307207 */ /* 0x040fe20005800000 */
[----:B------:R-:W-:Y:S01]  /*27e0*/  @!P0 IMAD.MOV R83, RZ, RZ, -R83 ;  /* 0x000000ffff538224 */ /* 0x000fe200078e0a53 */
[C---:B------:R-:W-:Y:S01]  /*27f0*/  SEL R74, R4.reuse, R7, !P3 ;  /* 0x00000007044a7207 */ /* 0x040fe20005800000 */
[----:B------:R-:W-:Y:S01]  /*2800*/  @!P1 IMAD.MOV R85, RZ, RZ, -R85 ;  /* 0x000000ffff559224 */ /* 0x000fe200078e0a55 */
[C---:B------:R-:W-:Y:S01]  /*2810*/  SEL R73, R4.reuse, R9, !P3 ;  /* 0x0000000904497207 */ /* 0x040fe20005800000 */
[----:B------:R-:W-:Y:S01]  /*2820*/  @!P6 IMAD.MOV R87, RZ, RZ, -R87 ;  /* 0x000000ffff57e224 */ /* 0x000fe200078e0a57 */
[C---:B------:R-:W-:Y:S01]  /*2830*/  SEL R72, R4.reuse, R11, !P3 ;  /* 0x0000000b04487207 */ /* 0x040fe20005800000 */
[----:B------:R-:W-:Y:S01]  /*2840*/  IMAD.SHL.U32 R173, R211, 0x4, RZ ;  /* 0x00000004d3ad7824 */ /* 0x000fe200078e00ff */
[C---:B------:R-:W-:Y:S01]  /*2850*/  SEL R71, R4.reuse, R13, !P3 ;  /* 0x0000000d04477207 */ /* 0x040fe20005800000 */
[----:B------:R-:W-:Y:S01]  /*2860*/  VIADD R7, R217, 0xfffffffc ;  /* 0xfffffffcd9077836 */ /* 0x000fe20000000000 */
[----:B------:R-:W-:-:S02]  /*2870*/  SEL R70, R4, R15, !P3 ;  /* 0x0000000f04467207 */ /* 0x000fc40005800000 */
[C---:B------:R-:W-:Y:S02]  /*2880*/  SEL R69, R4.reuse, R17, !P3 ;  /* 0x0000001104457207 */ /* 0x040fe40005800000 */
[C---:B------:R-:W-:Y:S02]  /*2890*/  SEL R68, R4.reuse, R19, !P3 ;  /* 0x0000001304447207 */ /* 0x040fe40005800000 */
[C---:B------:R-:W-:Y:S02]  /*28a0*/  SEL R67, R4.reuse, R21, !P3 ;  /* 0x0000001504437207 */ /* 0x040fe40005800000 */
[C---:B------:R-:W-:Y:S02]  /*28b0*/  SEL R66, R4.reuse, R23, !P3 ;  /* 0x0000001704427207 */ /* 0x040fe40005800000 */
[C---:B------:R-:W-:Y:S02]  /*28c0*/  SEL R65, R4.reuse, R25, !P3 ;  /* 0x0000001904417207 */ /* 0x040fe40005800000 */
        /* <DEDUP_REMOVED lines=11> */
[----:B------:R-:W-:Y:S01]  /*2980*/  SEL R53, R4, R81, !P3 ;  /* 0x0000005104357207 */ /* 0x000fe20005800000 */
[----:B------:R-:W-:Y:S01]  /*2990*/  IMAD R81, R132, 0x64, RZ ;  /* 0x0000006484517824 */ /* 0x000fe200078e02ff */
[----:B------:R-:W-:-:S02]  /*29a0*/  SEL R45, R4, R35, !P3 ;  /* 0x00000023042d7207 */ /* 0x000fc40005800000 */
[----:B------:R-:W-:Y:S01]  /*29b0*/  SEL R52, R4, R83, !P3 ;  /* 0x0000005304347207 */ /* 0x000fe20005800000 */
[----:B------:R-:W-:Y:S01]  /*29c0*/  IMAD R83, R132, 0x60, RZ ;  /* 0x0000006084537824 */ /* 0x000fe200078e02ff */
[----:B------:R-:W-:Y:S01]  /*29d0*/  SEL R44, R4, R85, !P3 ;  /* 0x00000055042c7207 */ /* 0x000fe20005800000 */
[----:B------:R-:W-:Y:S01]  /*29e0*/  IMAD R85, R132, 0x5c, RZ ;  /* 0x0000005c84557824 */ /* 0x000fe200078e02ff */
[----:B------:R-:W-:Y:S01]  /*29f0*/  SEL R51, R4, R87, !P3 ;  /* 0x0000005704337207 */ /* 0x000fe20005800000 */
[----:B------:R-:W-:Y:S01]  /*2a00*/  IMAD R87, R132, 0x58, RZ ;  /* 0x0000005884577824 */ /* 0x000fe200078e02ff */
[----:B------:R-:W-:Y:S01]  /*2a10*/  SEL R43, R4, R89, !P3 ;  /* 0x00000059042b7207 */ /* 0x000fe20005800000 */
[C---:B------:R-:W-:Y:S01]  /*2a20*/  VIADD R4, R217.reuse, 0xfffffffe ;  /* 0xfffffffed9047836 */ /* 0x040fe20000000000 */
[----:B------:R-:W-:Y:S01]  /*2a30*/  ISETP.GE.U32.AND P5, PT, R6, 0x7fffffe0, PT ;  /* 0x7fffffe00600780c */ /* 0x000fe20003fa6070 */
[----:B------:R-:W-:Y:S01]  /*2a40*/  VIADD R6, R217, 0xfffffffd ;  /* 0xfffffffdd9067836 */ /* 0x000fe20000000000 */
[----:B-----5:R-:W-:Y:S01]  /*2a50*/  IADD3 R130, P6, PT, R173, UR12, RZ ;  /* 0x0000000cad827c10 */ /* 0x020fe2000ffde0ff */
[----:B------:R-:W-:Y:S01]  /*2a60*/  IMAD R89, R132, 0x54, RZ ;  /* 0x0000005484597824 */ /* 0x000fe200078e02ff */
[----:B------:R-:W-:-:S02]  /*2a70*/  ISETP.GE.U32.AND P2, PT, R4, 0x7fffffdf, PT ;  /* 0x7fffffdf0400780c */ /* 0x000fc40003f46070 */
[----:B------:R-:W-:Y:S02]  /*2a80*/  ISETP.GE.U32.AND P0, PT, R6, 0x7fffffde, PT ;  /* 0x7fffffde0600780c */ /* 0x000fe40003f06070 */
[----:B------:R-:W-:Y:S02]  /*2a90*/  ISETP.GE.U32.AND P3, PT, R7, 0x7fffffdd, PT ;  /* 0x7fffffdd0700780c */ /* 0x000fe40003f66070 */
[----:B------:R-:W-:Y:S02]  /*2aa0*/  ISETP.NE.U32.AND P1, PT, R0, RZ, PT ;  /* 0x000000ff0000720c */ /* 0x000fe40003f25070 */
[----:B------:R-:W-:Y:S02]  /*2ab0*/  IADD3 R128, P4, PT, R216, R130, RZ ;  /* 0x00000082d8807210 */ /* 0x000fe40007f9e0ff */
[----:B------:R-:W-:Y:S01]  /*2ac0*/  LEA.HI.X.SX32 R131, R211, UR13, 0x2, P6 ;  /* 0x0000000dd3837c11 */ /* 0x000fe2000b0f16ff */
[----:B------:R-:W-:Y:S10]  /*2ad0*/  BRA.U UP0, `(.L_x_11) ;  /* 0x0000000100187547 */ /* 0x000ff4000b800000 */
[----:B------:R-:W-:Y:S01]  /*2ae0*/  ELECT P6, URZ, PT ;  /* 0x0000000000ff782f */ /* 0x000fe200038c0000 */
[----:B------:R-:W-:Y:S01]  /*2af0*/  IMAD.MOV.U32 R4, RZ, RZ, 0x1 ;  /* 0x00000001ff047424 */ /* 0x000fe200078e00ff */
[----:B------:R-:W-:Y:S01]  /*2b00*/  UMOV UR4, 0x40 ;  /* 0x0000004000047882 */ /* 0x000fe20000000000 */
[----:B------:R-:W-:Y:S01]  /*2b10*/  UVIRTCOUNT.DEALLOC.SMPOOL 0x80 ;  /* 0x000000800000784c */ /* 0x000fe20000000000 */
[----:B------:R-:W-:-:S09]  /*2b20*/  ULEA UR4, UR8, UR4, 0x18 ;  /* 0x0000000408047291 */ /* 0x000fd2000f8ec0ff */
[----:B------:R1:W-:Y:S03]  /*2b30*/  @P6 STS.U8 [UR4], R4 ;  /* 0x00000004ff006988 */ /* 0x0003e60008000004 */
.L_x_11:
[CC--:B------:R-:W-:Y:S01]  /*2b40*/  LEA.HI.X.SX32 R129, R132.reuse, R131.reuse, 0x2, P4 ;  /* 0x0000008384817211 */ /* 0x0c0fe200020f16ff */
[----:B------:R-:W-:Y:S01]  /*2b50*/  UIADD3 UR10, UPT, UPT, UR18, UR10, URZ ;  /* 0x0000000a120a7290 */ /* 0x000fe2000fffe0ff */
[-C--:B------:R-:W-:Y:S01]  /*2b60*/  IADD3 R124, P4, PT, R215, R130.reuse, RZ ;  /* 0x00000082d77c7210 */ /* 0x080fe20007f9e0ff */
[----:B------:R-:W-:Y:S01]  /*2b70*/  VOTEU.ALL UP1, P1 ;  /* 0x0000000000ff7886 */ /* 0x000fe20000820000 */
[-C--:B------:R-:W-:Y:S01]  /*2b80*/  LEA R126, P6, R132, R130.reuse, 0x3 ;  /* 0x00000082847e7211 */ /* 0x080fe200078c18ff */
[----:B------:R-:W-:Y:S01]  /*2b90*/  UIADD3 UR11, UPT, UPT, UR9, 0x14000, URZ ;  /* 0x00014000090b7890 */ /* 0x000fe2000fffe0ff */
[-C--:B------:R-:W-:Y:S01]  /*2ba0*/  LEA.HI.X.SX32 R125, R238, R131.reuse, 0x2, P4 ;  /* 0x00000083ee7d7211 */ /* 0x080fe200020f16ff */
[----:B------:R-:W-:Y:S01]  /*2bb0*/  IMAD R77, R132, 0x6c, RZ ;  /* 0x0000006c844d7824 */ /* 0x000fe200078e02ff */
[-C--:B------:R-:W-:Y:S01]  /*2bc0*/  IADD3 R120, P4, PT, R214, R130.reuse, RZ ;  /* 0x00000082d6787210 */ /* 0x080fe20007f9e0ff */
[C---:B------:R-:W-:Y:S01]  /*2bd0*/  IMAD R79, R132.reuse, 0x68, RZ ;  /* 0x00000068844f7824 */ /* 0x040fe200078e02ff */
[-C--:B------:R-:W-:Y:S01]  /*2be0*/  LEA.HI.X.SX32 R127, R239, R131.reuse, 0x2, P6 ;  /* 0x00000083ef7f7211 */ /* 0x080fe200030f16ff */
[----:B------:R-:W-:Y:S01]  /*2bf0*/  STTM.x64 tmem[UR10], RZ ;  /* 0x000000ff000079ed */ /* 0x000fe2000834000a */
[-C--:B------:R-:W-:Y:S01]  /*2c00*/  LEA R122, P6, R132, R130.reuse, 0x4 ;  /* 0x00000082847a7211 */ /* 0x080fe200078c20ff */
[----:B------:R-:W-:Y:S01]  /*2c10*/  STTM.x64 tmem[UR10+0x40], RZ ;  /* 0x000040ff000079ed */ /* 0x000fe2000834000a */
[-C--:B------:R-:W-:Y:S01]  /*2c20*/  LEA.HI.X.SX32 R121, R237, R131.reuse, 0x2, P4 ;  /* 0x00000083ed797211 */ /* 0x080fe200020f16ff */
[----:B------:R-:W-:Y:S01]  /*2c30*/  STTM.x64 tmem[UR10+0x80], RZ ;  /* 0x000080ff000079ed */ /* 0x000fe2000834000a */
[-C--:B------:R-:W-:Y:S01]  /*2c40*/  IADD3 R116, P4, PT, R212, R130.reuse, RZ ;  /* 0x00000082d4747210 */ /* 0x080fe20007f9e0ff */
[----:B------:R-:W-:Y:S01]  /*2c50*/  STTM.x64 tmem[UR10+0xc0], RZ ;  /* 0x0000c0ff000079ed */ /* 0x000fe2000834000a */
[-C--:B------:R-:W-:Y:S01]  /*2c60*/  LEA.HI.X.SX32 R123, R216, R131.reuse, 0x2, P6 ;  /* 0x00000083d87b7211 */ /* 0x080fe200030f16ff */
[----:B------:R-:W2:Y:S01]  /*2c70*/  FENCE.VIEW.ASYNC.T ;  /* 0x00000000000073c6 */ /* 0x000ea20000000200 */
[-C--:B------:R-:W-:Y:S01]  /*2c80*/  IADD3 R118, P6, PT, R213, R130.reuse, RZ ;  /* 0x00000082d5767210 */ /* 0x080fe20007fde0ff */
[C---:B------:R-:W-:Y:S01]  /*2c90*/  IMAD R218, R132.reuse, 0x1b, RZ ;  /* 0x0000001b84da7824 */ /* 0x040fe200078e02ff */
[-C--:B------:R-:W-:Y:S01]  /*2ca0*/  LEA.HI.X.SX32 R117, R235, R131.reuse, 0x2, P4 ;  /* 0x00000083eb757211 */ /* 0x080fe200020f16ff */
[----:B------:R-:W-:Y:S01]  /*2cb0*/  IMAD R161, R132, 0x74, RZ ;  /* 0x0000007484a17824 */ /* 0x000fe200078e02ff */
[-C--:B------:R-:W-:Y:S01]  /*2cc0*/  IADD3 R112, P4, PT, R113, R130.reuse, RZ ;  /* 0x0000008271707210 */ /* 0x080fe20007f9e0ff */
[----:B------:R-:W3:Y:S01]  /*2cd0*/  LDCU.64 UR16, c[0x0][0x358] ;  /* 0x00006b00ff1077ac */ /* 0x000ee20008000a00 */
[-C--:B------:R-:W-:Y:S01]  /*2ce0*/  LEA.HI.X.SX32 R119, R236, R131.reuse, 0x2, P6 ;  /* 0x00000083ec777211 */ /* 0x080fe200030f16ff */
[C---:B------:R-:W-:Y:S01]  /*2cf0*/  IMAD R159, R132.reuse, 0x70, RZ ;  /* 0x00000070849f7824 */ /* 0x040fe200078e02ff */
[CC--:B------:R-:W-:Y:S01]  /*2d00*/  LEA R114, P6, R132.reuse, R130.reuse, 0x5 ;  /* 0x0000008284727211 */ /* 0x0c0fe200078c28ff */
[C---:B------:R-:W-:Y:S01]  /*2d10*/  IMAD R210, R132.reuse, 0x1d, RZ ;  /* 0x0000001d84d27824 */ /* 0x040fe200078e02ff */
[-C--:B------:R-:W-:Y:S01]  /*2d20*/  LEA.HI.X.SX32 R113, R233, R131.reuse, 0x2, P4 ;  /* 0x00000083e9717211 */ /* 0x080fe200020f16ff */
[C---:B------:R-:W-:Y:S01]  /*2d30*/  IMAD R165, R132.reuse, 0x7c, RZ ;  /* 0x0000007c84a57824 */ /* 0x040fe200078e02ff */
[-C--:B------:R-:W-:Y:S01]  /*2d40*/  IADD3 R108, P4, PT, R109, R130.reuse, RZ ;  /* 0x000000826d6c7210 */ /* 0x080fe20007f9e0ff */
[----:B------:R-:W-:Y:S01]  /*2d50*/  IMAD R163, R132, 0x78, RZ ;  /* 0x0000007884a37824 */ /* 0x000fe200078e02ff */
[-C--:B------:R-:W-:Y:S01]  /*2d60*/  LEA.HI.X.SX32 R115, R234, R131.reuse, 0x2, P6 ;  /* 0x00000083ea737211 */ /* 0x080fe200030f16ff */
[C---:B------:R-:W-:Y:S01]  /*2d70*/  IMAD R208, R132.reuse, 0x1f, RZ ;  /* 0x0000001f84d07824 */ /* 0x040fe200078e02ff */
[-C--:B------:R-:W-:Y:S01]  /*2d80*/  IADD3 R110, P6, PT, R111, R130.reuse, RZ ;  /* 0x000000826f6e7210 */ /* 0x080fe20007fde0ff */
[----:B------:R-:W-:Y:S01]  /*2d90*/  VIADD R5, R217, 0xfffffffa ;  /* 0xfffffffad9057836 */ /* 0x000fe20000000000 */
[-C--:B------:R-:W-:Y:S01]  /*2da0*/  LEA.HI.X.SX32 R109, R231, R131.reuse, 0x2, P4 ;  /* 0x00000083e76d7211 */ /* 0x080fe200020f16ff */
[----:B------:R-:W-:Y:S01]  /*2db0*/  IMAD R209, R132, 0x1e, RZ ;  /* 0x0000001e84d17824 */ /* 0x000fe200078e02ff */
[-C--:B------:R-:W-:Y:S01]  /*2dc0*/  IADD3 R104, P4, PT, R105, R130.reuse, RZ ;  /* 0x0000008269687210 */ /* 0x080fe20007f9e0ff */
[----:B-1----:R-:W-:Y:S01]  /*2dd0*/  VIADD R4, R217, 0xfffffffb ;  /* 0xfffffffbd9047836 */ /* 0x002fe20000000000 */
[-C--:B------:R-:W-:Y:S01]  /*2de0*/  LEA.HI.X.SX32 R111, R232, R131.reuse, 0x2, P6 ;  /* 0x00000083e86f7211 */ /* 0x080fe200030f16ff */
[----:B--2---:R-:W-:Y:S01]  /*2df0*/  VOTEU.ALL UP2, P1 ;  /* 0x0000000000ff7886 */ /* 0x004fe20000840000 */
[-C--:B------:R-:W-:Y:S01]  /*2e00*/  IADD3 R106, P6, PT, R107, R130.reuse, RZ ;  /* 0x000000826b6a7210 */ /* 0x080fe20007fde0ff */
[C---:B------:R-:W-:Y:S01]  /*2e10*/  VIADD R6, R217.reuse, 0xffffffe6 ;  /* 0xffffffe6d9067836 */ /* 0x040fe20000000000 */
[-C--:B------:R-:W-:Y:S01]  /*2e20*/  LEA.HI.X.SX32 R105, R230, R131.reuse, 0x2, P4 ;  /* 0x00000083e6697211 */ /* 0x080fe200020f16ff */
[----:B------:R-:W-:Y:S01]  /*2e30*/  VIADD R8, R217, 0xffffffca ;  /* 0xffffffcad9087836 */ /* 0x000fe20000000000 */
[-C--:B------:R-:W-:Y:S01]  /*2e40*/  IADD3 R100, P4, PT, R101, R130.reuse, RZ ;  /* 0x0000008265647210 */ /* 0x080fe20007f9e0ff */
[----:B------:R-:W-:Y:S01]  /*2e50*/  VIADD R14, R217, 0xffffffc6 ;  /* 0xffffffc6d90e7836 */ /* 0x000fe20000000000 */
[-C--:B------:R-:W-:Y:S01]  /*2e60*/  LEA.HI.X.SX32 R107, R215, R131.reuse, 0x2, P6 ;  /* 0x00000083d76b7211 */ /* 0x080fe200030f16ff */
[----:B------:R-:W-:Y:S01]  /*2e70*/  VIADD R12, R217, 0xffffffc7 ;  /* 0xffffffc7d90c7836 */ /* 0x000fe20000000000 */
[-C--:B------:R-:W-:Y:S01]  /*2e80*/  IADD3 R102, P6, PT, R103, R130.reuse, RZ ;  /* 0x0000008267667210 */ /* 0x080fe20007fde0ff */
[C---:B------:R-:W-:Y:S01]  /*2e90*/  VIADD R15, R217.reuse, 0xffffffc2 ;  /* 0xffffffc2d90f7836 */ /* 0x040fe20000000000 */
[-C--:B------:R-:W-:Y:S01]  /*2ea0*/  LEA.HI.X.SX32 R101, R228, R131.reuse, 0x2, P4 ;  /* 0x00000083e4657211 */ /* 0x080fe200020f16ff */
[----:B------:R-:W-:Y:S01]  /*2eb0*/  VIADD R16, R217, 0xffffffdc ;  /* 0xffffffdcd9107836 */ /* 0x000fe20000000000 */
[-C--:B------:R-:W-:Y:S01]  /*2ec0*/  IADD3 R96, P4, PT, R97, R130.reuse, RZ ;  /* 0x0000008261607210 */ /* 0x080fe20007f9e0ff */
[----:B------:R-:W-:Y:S01]  /*2ed0*/  VIADD R20, R217, 0xffffffde ;  /* 0xffffffded9147836 */ /* 0x000fe20000000000 */
[-C--:B------:R-:W-:Y:S01]  /*2ee0*/  LEA.HI.X.SX32 R103, R229, R131.reuse, 0x2, P6 ;  /* 0x00000083e5677211 */ /* 0x080fe200030f16ff */
[C---:B------:R-:W-:Y:S01]  /*2ef0*/  VIADD R24, R217.reuse, 0xffffffda ;  /* 0xffffffdad9187836 */ /* 0x040fe20000000000 */
[-C--:B------:R-:W-:Y:S01]  /*2f00*/  LEA R98, P6, R132, R130.reuse, 0x6 ;  /* 0x0000008284627211 */ /* 0x080fe200078c30ff */
[C---:B------:R-:W-:Y:S01]  /*2f10*/  VIADD R28, R217.reuse, 0xffffffd6 ;  /* 0xffffffd6d91c7836 */ /* 0x040fe20000000000 */
[----:B------:R-:W-:Y:S01]  /*2f20*/  LEA.HI.X.SX32 R97, R226, R131, 0x2, P4 ;  /* 0x00000083e2617211 */ /* 0x000fe200020f16ff */
[----:B------:R-:W-:Y:S01]  /*2f30*/  VIADD R32, R217, 0xffffffd2 ;  /* 0xffffffd2d9207836 */ /* 0x000fe20000000000 */
[----:B------:R-:W-:Y:S01]  /*2f40*/  IADD3 R92, P4, PT, R93, R130, RZ ;  /* 0x000000825d5c7210 */ /* 0x000fe20007f9e0ff */
[----:B------:R-:W-:Y:S01]  /*2f50*/  VIADD R139, R217, 0xffffffd3 ;  /* 0xffffffd3d98b7836 */ /* 0x000fe20000000000 */
[----:B------:R-:W-:-:S04]  /*2f60*/  @!UP1 UIADD3 UR6, UPT, UPT, -UR5, 0x100000, URZ ;  /* 0x0010000005069890 */ /* 0x000fc8000fffe1ff */
[----:B------:R-:W-:Y:S02]  /*2f70*/  @!UP1 USHF.L.U32 UR7, UR6, 0xb, URZ ;  /* 0x0000000b06079899 */ /* 0x000fe400080006ff */
[----:B------:R-:W-:Y:S01]  /*2f80*/  @!UP1 USHF.L.U32 UR6, UR6, 0x1, URZ ;  /* 0x0000000106069899 */ /* 0x000fe200080006ff */
[----:B------:R-:W-:Y:S01]  /*2f90*/  VIADD R243, R217, 0xffffffc0 ;  /* 0xffffffc0d9f37836 */ /* 0x000fe20000000000 */
[-C--:B------:R-:W-:Y:S01]  /*2fa0*/  LEA.HI.X.SX32 R99, R227, R131.reuse, 0x2, P6 ;  /* 0x00000083e3637211 */ /* 0x080fe200030f16ff */
[----:B------:R-:W-:Y:S01]  /*2fb0*/  VIADD R242, R217, 0x1f ;  /* 0x0000001fd9f27836 */ /* 0x000fe20000000000 */
[----:B------:R-:W-:Y:S01]  /*2fc0*/  BAR.SYNC.DEFER_BLOCKING 0x0 ;  /* 0x0000000000007b1d */ /* 0x000fe20000010000 */
[-C--:B------:R-:W-:Y:S02]  /*2fd0*/  IADD3 R94, P6, PT, R95, R130.reuse, RZ ;  /* 0x000000825f5e7210 */ /* 0x080fe40007fde0ff */
[----:B------:R-:W-:Y:S02]  /*2fe0*/  LEA.HI.X.SX32 R93, R224, R131, 0x2, P4 ;  /* 0x00000083e05d7211 */ /* 0x000fe400020f16ff */
[----:B------:R-:W-:-:S02]  /*2ff0*/  IADD3 R88, P4, PT, R89, R130, RZ ;  /* 0x0000008259587210 */ /* 0x000fc40007f9e0ff */
[----:B------:R-:W-:Y:S01]  /*3000*/  LEA.HI.X.SX32 R95, R225, R131, 0x2, P6 ;  /* 0x00000083e15f7211 */ /* 0x000fe200030f16ff */
[----:B------:R-:W-:-:S04]  /*3010*/  @!UP1 UIADD3 UR4, UPT, UPT, -UR5, 0x100000, URZ ;  /* 0x0010000005049890 */ /* 0x000fc8000fffe1ff */
[----:B------:R-:W-:Y:S02]  /*3020*/  @!UP1 USHF.L.U32 UR5, UR4, 0xb, URZ ;  /* 0x0000000b04059899 */ /* 0x000fe400080006ff */
[----:B------:R-:W-:Y:S01]  /*3030*/  @!UP1 USHF.L.U32 UR4, UR4, 0x1, URZ ;  /* 0x0000000104049899 */ /* 0x000fe200080006ff */
[----:B------:R-:W-:Y:S01]  /*3040*/  VOTEU.ALL UP1, P1 ;  /* 0x0000000000ff7886 */ /* 0x000fe20000820000 */
[-C--:B------:R-:W-:Y:S02]  /*3050*/  IADD3 R90, P6, PT, R91, R130.reuse, RZ ;  /* 0x000000825b5a7210 */ /* 0x080fe40007fde0ff */
[-C--:B------:R-:W-:Y:S02]  /*3060*/  LEA.HI.X.SX32 R89, R223, R131.reuse, 0x2, P4 ;  /* 0x00000083df597211 */ /* 0x080fe400020f16ff */
[----:B------:R-:W-:Y:S02]  /*3070*/  IADD3 R84, P4, PT, R85, R130, RZ ;  /* 0x0000008255547210 */ /* 0x000fe40007f9e0ff */
[----:B------:R-:W-:-:S02]  /*3080*/  LEA.HI.X.SX32 R91, R214, R131, 0x2, P6 ;  /* 0x00000083d65b7211 */ /* 0x000fc400030f16ff */
[-C--:B------:R-:W-:Y:S02]  /*3090*/  IADD3 R86, P6, PT, R87, R130.reuse, RZ ;  /* 0x0000008257567210 */ /* 0x080fe40007fde0ff */
[-C--:B------:R-:W-:Y:S02]  /*30a0*/  LEA.HI.X.SX32 R85, R221, R131.reuse, 0x2, P4 ;  /* 0x00000083dd557211 */ /* 0x080fe400020f16ff */
[----:B------:R-:W-:Y:S01]  /*30b0*/  IADD3 R80, P4, PT, R81, R130, RZ ;  /* 0x0000008251507210 */ /* 0x000fe20007f9e0ff */
[----:B------:R-:W1:Y:S02]  /*30c0*/  FENCE.VIEW.ASYNC.S ;  /* 0x00000000000073c6 */ /* 0x000e640000000000 */
[----:B-1----:R-:W1:Y:S02]  /*30d0*/  @!UP1 SYNCS.EXCH.64 URZ, [UR11], UR6 ;  /* 0x000000060bff95b2 */ /* 0x002e640008000100 */
[----:B-1----:R-:W-:Y:S01]  /*30e0*/  BAR.SYNC.DEFER_BLOCKING 0x0 ;  /* 0x0000000000007b1d */ /* 0x002fe20000010000 */
[----:B------:R-:W-:-:S02]  /*30f0*/  LEA.HI.X.SX32 R87, R222, R131, 0x2, P6 ;  /* 0x00000083de577211 */ /* 0x000fc400030f16ff */
[-C--:B------:R-:W-:Y:S02]  /*3100*/  IADD3 R82, P6, PT, R83, R130.reuse, RZ ;  /* 0x0000008253527210 */ /* 0x080fe40007fde0ff */
[-C--:B------:R-:W-:Y:S02]  /*3110*/  LEA.HI.X.SX32 R81, R220, R131.reuse, 0x2, P4 ;  /* 0x00000083dc517211 */ /* 0x080fe400020f16ff */
[-C--:B------:R-:W-:Y:S02]  /*3120*/  IADD3 R76, P4, PT, R77, R130.reuse, RZ ;  /* 0x000000824d4c7210 */ /* 0x080fe40007f9e0ff */
[-C--:B------:R-:W-:Y:S02]  /*3130*/  LEA.HI.X.SX32 R83, R213, R131.reuse, 0x2, P6 ;  /* 0x00000083d5537211 */ /* 0x080fe400030f16ff */
[----:B------:R-:W-:Y:S02]  /*3140*/  IADD3 R78, P6, PT, R79, R130, RZ ;  /* 0x000000824f4e7210 */ /* 0x000fe40007fde0ff */
[----:B------:R-:W-:-:S02]  /*3150*/  LEA.HI.X.SX32 R77, R218, R131, 0x2, P4 ;  /* 0x00000083da4d7211 */ /* 0x000fc400020f16ff */
[-C--:B------:R-:W-:Y:S02]  /*3160*/  IADD3 R160, P4, PT, R161, R130.reuse, RZ ;  /* 0x00000082a1a07210 */ /* 0x080fe40007f9e0ff */
[-C--:B------:R-:W-:Y:S02]  /*3170*/  LEA.HI.X.SX32 R79, R219, R131.reuse, 0x2, P6 ;  /* 0x00000083db4f7211 */ /* 0x080fe400030f16ff */
[-C--:B------:R-:W-:Y:S02]  /*3180*/  IADD3 R158, P6, PT, R159, R130.reuse, RZ ;  /* 0x000000829f9e7210 */ /* 0x080fe40007fde0ff */
[-C--:B------:R-:W-:Y:S02]  /*3190*/  LEA.HI.X.SX32 R161, R210, R131.reuse, 0x2, P4 ;  /* 0x00000083d2a17211 */ /* 0x080fe400020f16ff */
[----:B------:R-:W-:Y:S01]  /*31a0*/  IADD3 R164, P4, PT, R165, R130, RZ ;  /* 0x00000082a5a47210 */ /* 0x000fe20007f9e0ff */
[----:B------:R1:W3:Y:S01]  /*31b0*/  @!UP2 SYNCS.EXCH.64 URZ, [UR9+0x14008], UR4 ;  /* 0x0140080409ffa5b2 */ /* 0x0002e20008000100 */
[----:B------:R-:W-:-:S02]  /*31c0*/  LEA.HI.X.SX32 R159, R212, R131, 0x2, P6 ;  /* 0x00000083d49f7211 */ /* 0x000fc400030f16ff */
[----:B------:R-:W-:Y:S02]  /*31d0*/  IADD3 R162, P6, PT, R163, R130, RZ ;  /* 0x00000082a3a27210 */ /* 0x000fe40007fde0ff */
[-C--:B------:R-:W-:Y:S02]  /*31e0*/  LEA.HI.X.SX32 R165, R208, R131.reuse, 0x2, P4 ;  /* 0x00000083d0a57211 */ /* 0x080fe400020f16ff */
[----:B------:R-:W-:Y:S02]  /*31f0*/  LEA R172, R0, UR9, 0x7 ;  /* 0x0000000900ac7c11 */ /* 0x000fe4000f8e38ff */
[----:B------:R-:W-:Y:S01]  /*3200*/  ISETP.GE.U32.AND P4, PT, R5, 0x7fffffdb, PT ;  /* 0x7fffffdb0500780c */ /* 0x000fe20003f86070 */
[----:B------:R-:W-:Y:S01]  /*3210*/  VIADD R5, R217, 0xfffffff8 ;  /* 0xfffffff8d9057836 */ /* 0x000fe20000000000 */
[----:B------:R-:W-:Y:S01]  /*3220*/  LEA.HI.X.SX32 R163, R209, R131, 0x2, P6 ;  /* 0x00000083d1a37211 */ /* 0x000fe200030f16ff */
[----:B------:R-:W-:Y:S01]  /*3230*/  @!PT LDS RZ, [RZ] ;  /* 0x00000000fffff984 */ /* 0x000fe20000000800 */
[----:B------:R-:W-:Y:S01]  /*3240*/  @!PT LDS RZ, [RZ] ;  /* 0x00000000fffff984 */ /* 0x000fe20000000800 */
[----:B------:R-:W-:Y:S01]  /*3250*/  @!PT LDS RZ, [RZ] ;  /* 0x00000000fffff984 */ /* 0x000fe20000000800 */
[----:B---3--:R2:W-:Y:S01]  /*3260*/  LDGSTS.E [R172+0xc000], desc[UR16][R130.64], !P5 ;  /* 0x0c00000082ac7fae */ /* 0x0085e2000e9a1010 */
[----:B------:R-:W-:Y:S01]  /*3270*/  ISETP.GE.U32.AND P6, PT, R4, 0x7fffffdc, PT ;  /* 0x7fffffdc0400780c */ /* 0x000fe20003fc6070 */
[----:B------:R-:W-:Y:S01]  /*3280*/  VIADD R4, R217, 0xfffffff9 ;  /* 0xfffffff9d9047836 */ /* 0x000fe20000000000 */
[----:B------:R-:W-:Y:S01]  /*3290*/  LOP3.LUT R240, R2, 0x1f, RZ, 0xc0, !PT ;  /* 0x0000001f02f07812 */ /* 0x000fe200078ec0ff */
[----:B------:R3:W-:Y:S01]  /*32a0*/  LDGSTS.E [R172+0xc004], desc[UR16][R128.64], !P2 ;  /* 0x0c00400080ac7fae */ /* 0x0007e2000d1a1010 */
[----:B------:R-:W-:Y:S01]  /*32b0*/  ISETP.GE.U32.AND P2, PT, R5, 0x7fffffd9, PT ;  /* 0x7fffffd90500780c */ /* 0x000fe20003f46070 */
[C---:B------:R-:W-:Y:S01]  /*32c0*/  VIADD R5, R217.reuse, 0xfffffff6 ;  /* 0xfffffff6d9057836 */ /* 0x040fe20000000000 */
[----:B------:R-:W-:Y:S01]  /*32d0*/  ISETP.GE.U32.AND P5, PT, R4, 0x7fffffda, PT ;  /* 0x7fffffda0400780c */ /* 0x000fe20003fa6070 */
[----:B------:R-:W-:Y:S01]  /*32e0*/  VIADD R4, R217, 0xfffffff7 ;  /* 0xfffffff7d9047836 */ /* 0x000fe20000000000 */
[----:B------:R4:W-:Y:S01]  /*32f0*/  LDGSTS.E [R172+0xc008], desc[UR16][R126.64], !P0 ;  /* 0x0c0080007eac7fae */ /* 0x0009e2000c1a1010 */
[----:B-1----:R-:W1:Y:S03]  /*3300*/  LDCU UR4, c[0x0][0x3b0] ;  /* 0x00007600ff0477ac */ /* 0x002e660008000800 */
[----:B------:R5:W-:Y:S01]  /*3310*/  LDGSTS.E [R172+0xc00c], desc[UR16][R124.64], !P3 ;  /* 0x0c00c0007cac7fae */ /* 0x000be2000d9a1010 */
[----:B------:R-:W-:Y:S01]  /*3320*/  ISETP.GE.U32.AND P3, PT, R5, 0x7fffffd7, PT ;  /* 0x7fffffd70500780c */ /* 0x000fe20003f66070 */
[C---:B------:R-:W-:Y:S01]  /*3330*/  VIADD R5, R217.reuse, 0xfffffff4 ;  /* 0xfffffff4d9057836 */ /* 0x040fe20000000000 */
[----:B------:R-:W-:Y:S01]  /*3340*/  ISETP.GE.U32.AND P0, PT, R4, 0x7fffffd8, PT ;  /* 0x7fffffd80400780c */ /* 0x000fe20003f06070 */
[----:B------:R2:W-:Y:S01]  /*3350*/  LDGSTS.E [R172+0xc010], desc[UR16][R122.64], !P6 ;  /* 0x0c0100007aac7fae */ /* 0x0005e2000f1a1010 */
[----:B------:R-:W-:-:S03]  /*3360*/  VIADD R4, R217, 0xfffffff5 ;  /* 0xfffffff5d9047836 */ /* 0x000fc60000000000 */
[----:B------:R2:W-:Y:S01]  /*3370*/  LDGSTS.E [R172+0xc014], desc[UR16][R120.64], !P4 ;  /* 0x0c01400078ac7fae */ /* 0x0005e2000e1a1010 */
[----:B------:R-:W-:Y:S01]  /*3380*/  ISETP.GE.U32.AND P4, PT, R5, 0x7fffffd5, PT ;  /* 0x7fffffd50500780c */ /* 0x000fe20003f86070 */
[C---:B------:R-:W-:Y:S01]  /*3390*/  VIADD R5, R217.reuse, 0xfffffff2 ;  /* 0xfffffff2d9057836 */ /* 0x040fe20000000000 */
[----:B------:R-:W-:Y:S01]  /*33a0*/  ISETP.GE.U32.AND P6, PT, R4, 0x7fffffd6, PT ;  /* 0x7fffffd60400780c */ /* 0x000fe20003fc6070 */
[----:B------:R2:W-:Y:S01]  /*33b0*/  LDGSTS.E [R172+0xc018], desc[UR16][R118.64], !P5 ;  /* 0x0c01800076ac7fae */ /* 0x0005e2000e9a1010 */
[----:B------:R-:W-:Y:S02]  /*33c0*/  VIADD R4, R217, 0xfffffff3 ;  /* 0xfffffff3d9047836 */ /* 0x000fe40000000000 */
[----:B-1----:R-:W-:Y:S01]  /*33d0*/  IMAD R74, R74, UR4, RZ ;  /* 0x000000044a4a7c24 */ /* 0x002fe2000f8e02ff */
[----:B------:R1:W-:Y:S01]  /*33e0*/  LDGSTS.E [R172+0xc01c], desc[UR16][R116.64], !P2 ;  /* 0x0c01c00074ac7fae */ /* 0x0003e2000d1a1010 */
[----:B------:R-:W-:Y:S01]  /*33f0*/  ISETP.GE.U32.AND P2, PT, R5, 0x7fffffd3, PT ;  /* 0x7fffffd30500780c */ /* 0x000fe20003f46070 */
[C---:B------:R-:W-:Y:S01]  /*3400*/  VIADD R5, R217.reuse, 0xfffffff0 ;  /* 0xfffffff0d9057836 */ /* 0x040fe20000000000 */
[----:B------:R-:W-:Y:S01]  /*3410*/  ISETP.GE.U32.AND P5, PT, R4, 0x7fffffd4, PT ;  /* 0x7fffffd40400780c */ /* 0x000fe20003fa6070 */
[----:B------:R1:W-:Y:S01]  /*3420*/  LDGSTS.E [R172+0xc020], desc[UR16][R114.64], !P0 ;  /* 0x0c02000072ac7fae */ /* 0x0003e2000c1a1010 */
[----:B------:R-:W-:-:S02]  /*3430*/  VIADD R4, R217, 0xfffffff1 ;  /* 0xfffffff1d9047836 */ /* 0x000fc40000000000 */
[----:B------:R-:W-:Y:S01]  /*3440*/  IMAD R72, R72, UR4, RZ ;  /* 0x0000000448487c24 */ /* 0x000fe2000f8e02ff */
[----:B------:R1:W-:Y:S01]  /*3450*/  LDGSTS.E [R172+0xc024], desc[UR16][R112.64], !P3 ;  /* 0x0c02400070ac7fae */ /* 0x0003e2000d9a1010 */
[----:B------:R-:W-:Y:S01]  /*3460*/  ISETP.GE.U32.AND P3, PT, R5, 0x7fffffd1, PT ;  /* 0x7fffffd10500780c */ /* 0x000fe20003f66070 */
[C---:B------:R-:W-:Y:S01]  /*3470*/  VIADD R5, R217.reuse, 0xffffffec ;  /* 0xffffffecd9057836 */ /* 0x040fe20000000000 */
[----:B------:R-:W-:Y:S01]  /*3480*/  ISETP.GE.U32.AND P0, PT, R4, 0x7fffffd2, PT ;  /* 0x7fffffd20400780c */ /* 0x000fe20003f06070 */
[----:B------:R-:W-:Y:S01]  /*3490*/  VIADD R4, R217, 0xffffffed ;  /* 0xffffffedd9047836 */ /* 0x000fe20000000000 */
[----:B------:R1:W-:Y:S01]  /*34a0*/  LDGSTS.E [R172+0xc028], desc[UR16][R110.64], !P6 ;  /* 0x0c0280006eac7fae */ /* 0x0003e2000f1a1010 */
[----:B------:R-:W-:Y:S01]  /*34b0*/  IMAD R70, R70, UR4, RZ ;  /* 0x0000000446467c24 */ /* 0x000fe2000f8e02ff */
[----:B------:R-:W-:Y:S01]  /*34c0*/  ISETP.GE.U32.AND P6, PT, R5, 0x7fffffcd, PT ;  /* 0x7fffffcd0500780c */ /* 0x000fe20003fc6070 */
[C---:B------:R-:W-:Y:S01]  /*34d0*/  VIADD R5, R217.reuse, 0xffffffee ;  /* 0xffffffeed9057836 */ /* 0x040fe20000000000 */
[----:B------:R1:W-:Y:S01]  /*34e0*/  LDGSTS.E [R172+0xc02c], desc[UR16][R108.64], !P4 ;  /* 0x0c02c0006cac7fae */ /* 0x0003e2000e1a1010 */
[----:B------:R-:W-:Y:S01]  /*34f0*/  ISETP.GE.U32.AND P4, PT, R4, 0x7fffffce, PT ;  /* 0x7fffffce0400780c */ /* 0x000fe20003f86070 */
[----:B------:R-:W-:Y:S01]  /*3500*/  VIADD R4, R217, 0xffffffef ;  /* 0xffffffefd9047836 */ /* 0x000fe20000000000 */
[----:B------:R-:W-:Y:S01]  /*3510*/  SEL R33, RZ, 0x1, P6 ;  /* 0x00000001ff217807 */ /* 0x000fe20003000000 */
[----:B------:R1:W-:Y:S01]  /*3520*/  LDGSTS.E [R172+0xc030], desc[UR16][R106.64], !P5 ;  /* 0x0c0300006aac7fae */ /* 0x0003e2000e9a1010 */
[----:B------:R-:W-:Y:S01]  /*3530*/  ISETP.GE.U32.AND P5, PT, R5, 0x7fffffcf, PT ;  /* 0x7fffffcf0500780c */ /* 0x000fe20003fa6070 */
[C---:B------:R-:W-:Y:S01]  /*3540*/  VIADD R5, R217.reuse, 0xffffffe8 ;  /* 0xffffffe8d9057836 */ /* 0x040fe20000000000 */
[----:B------:R-:W-:Y:S01]  /*3550*/  ISETP.GE.U32.AND P6, PT, R4, 0x7fffffd0, PT ;  /* 0x7fffffd00400780c */ /* 0x000fe20003fc6070 */
[----:B------:R-:W-:Y:S01]  /*3560*/  VIADD R4, R217, 0xffffffe9 ;  /* 0xffffffe9d9047836 */ /* 0x000fe20000000000 */
[----:B------:R-:W-:Y:S01]  /*3570*/  SEL R38, RZ, 0x1fffe, P4 ;  /* 0x0001fffeff267807 */ /* 0x000fe20002000000 */
[----:B------:R1:W-:Y:S01]  /*3580*/  LDGSTS.E [R172+0xc034], desc[UR16][R104.64], !P2 ;  /* 0x0c03400068ac7fae */ /* 0x0003e2000d1a1010 */
[----:B------:R-:W-:Y:S01]  /*3590*/  ISETP.GE.U32.AND P4, PT, R5, 0x7fffffc9, PT ;  /* 0x7fffffc90500780c */ /* 0x000fe20003f86070 */
[----:B------:R-:W-:Y:S01]  /*35a0*/  VIADD R5, R217, 0xffffffea ;  /* 0xffffffead9057836 */ /* 0x000fe20000000000 */
[----:B------:R-:W-:Y:S01]  /*35b0*/  SEL R36, RZ, 0x4, P5 ;  /* 0x00000004ff247807 */ /* 0x000fe20002800000 */
[----:B------:R-:W-:Y:S01]  /*35c0*/  IMAD.IADD R38, R33, 0x1, R38 ;  /* 0x0000000121267824 */ /* 0x000fe200078e0226 */
[----:B------:R-:W-:Y:S01]  /*35d0*/  ISETP.GE.U32.AND P5, PT, R4, 0x7fffffca, PT ;  /* 0x7fffffca0400780c */ /* 0x000fe20003fa6070 */
[----:B------:R-:W-:Y:S01]  /*35e0*/  VIADD R4, R217, 0xffffffeb ;  /* 0xffffffebd9047836 */ /* 0x000fe20000000000 */
[----:B------:R-:W-:Y:S01]  /*35f0*/  SEL R37, RZ, 0x7fff8, P6 ;  /* 0x0007fff8ff257807 */ /* 0x000fe20003000000 */
[----:B------:R1:W-:Y:S01]  /*3600*/  LDGSTS.E [R172+0xc038], desc[UR16][R102.64], !P0 ;  /* 0x0c03800066ac7fae */ /* 0x0003e2000c1a1010 */
[----:B------:R-:W-:Y:S01]  /*3610*/  ISETP.GE.U32.AND P6, PT, R5, 0x7fffffcb, PT ;  /* 0x7fffffcb0500780c */ /* 0x000fe20003fc6070 */
[C---:B------:R-:W-:Y:S01]  /*3620*/  VIADD R5, R217.reuse, 0xffffffe4 ;  /* 0xffffffe4d9057836 */ /* 0x040fe20000000000 */
[----:B------:R-:W-:Y:S01]  /*3630*/  SEL R41, RZ, 0x1, P4 ;  /* 0x00000001ff297807 */ /* 0x000fe20002000000 */
[----:B------:R1:W-:Y:S01]  /*3640*/  LDGSTS.E [R172+0xc03c], desc[UR16][R100.64], !P3 ;  /* 0x0c03c00064ac7fae */ /* 0x0003e2000d9a1010 */
[----:B------:R-:W-:Y:S01]  /*3650*/  ISETP.GE.U32.AND P4, PT, R4, 0x7fffffcc, PT ;  /* 0x7fffffcc0400780c */ /* 0x000fe20003f86070 */
[----:B------:R-:W-:Y:S01]  /*3660*/  VIADD R4, R217, 0xffffffe5 ;  /* 0xffffffe5d9047836 */ /* 0x000fe20000000000 */
[----:B------:R-:W-:Y:S01]  /*3670*/  SEL R42, RZ, 0x1fffe, P5 ;  /* 0x0001fffeff2a7807 */ /* 0x000fe20002800000 */
[----:B------:R-:W-:Y:S01]  /*3680*/  IMAD R68, R68, UR4, RZ ;  /* 0x0000000444447c24 */ /* 0x000fe2000f8e02ff */
[----:B------:R-:W-:Y:S01]  /*3690*/  ISETP.GE.U32.AND P5, PT, R5, 0x7fffffc5, PT ;  /* 0x7fffffc50500780c */ /* 0x000fe20003fa6070 */
[----:B------:R-:W-:Y:S01]  /*36a0*/  VIADD R5, R217, 0xffffffe7 ;  /* 0xffffffe7d9057836 */ /* 0x000fe20000000000 */
[----:B------:R-:W-:Y:S01]  /*36b0*/  SEL R39, RZ, 0x4, P6 ;  /* 0x00000004ff277807 */ /* 0x000fe20003000000 */
[----:B------:R-:W-:Y:S01]  /*36c0*/  IMAD.IADD R41, R41, 0x1, R42 ;  /* 0x0000000129297824 */ /* 0x000fe200078e022a */
[----:B------:R-:W-:Y:S01]  /*36d0*/  ISETP.GE.U32.AND P6, PT, R4, 0x7fffffc6, PT ;  /* 0x7fffffc60400780c */ /* 0x000fe20003fc6070 */
[----:B------:R-:W-:Y:S01]  /*36e0*/  VIADD R4, R217, 0xffffffe1 ;  /* 0xffffffe1d9047836 */ /* 0x000fe20000000000 */
[----:B------:R-:W-:Y:S01]  /*36f0*/  SEL R135, RZ, 0x1, P5 ;  /* 0x00000001ff877807 */ /* 0x000fe20002800000 */
[----:B------:R-:W-:Y:S01]  /*3700*/  IMAD R66, R66, UR4, RZ ;  /* 0x0000000442427c24 */ /* 0x000fe2000f8e02ff */
[----:B------:R-:W-:Y:S01]  /*3710*/  SEL R40, RZ, 0x7fff8, P4 ;  /* 0x0007fff8ff287807 */ /* 0x000fe20002000000 */
[----:B------:R-:W-:Y:S01]  /*3720*/  IMAD R64, R64, UR4, RZ ;  /* 0x0000000440407c24 */ /* 0x000fe2000f8e02ff */
[----:B------:R-:W-:Y:S01]  /*3730*/  ISETP.GE.U32.AND P5, PT, R5, 0x7fffffc8, PT ;  /* 0x7fffffc80500780c */ /* 0x000fe20003fa6070 */
[C---:B------:R-:W-:Y:S01]  /*3740*/  VIADD R5, R217.reuse, 0xffffffe2 ;  /* 0xffffffe2d9057836 */ /* 0x040fe20000000000 */
[----:B------:R-:W-:Y:S01]  /*3750*/  ISETP.GE.U32.AND P4, PT, R6, 0x7fffffc7, PT ;  /* 0x7fffffc70600780c */ /* 0x000fe20003f86070 */
[C---:B------:R-:W-:Y:S01]  /*3760*/  VIADD R6, R217.reuse, 0xffffffce ;  /* 0xffffffced9067836 */ /* 0x040fe20000000000 */
[----:B------:R-:W-:Y:S01]  /*3770*/  SEL R136, RZ, 0x1fffe, P6 ;  /* 0x0001fffeff887807 */ /* 0x000fe20003000000 */
[----:B------:R-:W-:Y:S01]  /*3780*/  IMAD R62, R62, UR4, RZ ;  /* 0x000000043e3e7c24 */ /* 0x000fe2000f8e02ff */
[----:B------:R-:W-:Y:S01]  /*3790*/  ISETP.GE.U32.AND P6, PT, R4, 0x7fffffc2, PT ;  /* 0x7fffffc20400780c */ /* 0x000fe20003fc6070 */
[----:B------:R-:W-:Y:S01]  /*37a0*/  VIADD R4, R217, 0xffffffe3 ;  /* 0xffffffe3d9047836 */ /* 0x000fe20000000000 */
[----:B------:R-:W-:Y:S01]  /*37b0*/  SEL R75, RZ, 0x4, P4 ;  /* 0x00000004ff4b7807 */ /* 0x000fe20002000000 */
[----:B------:R-:W-:Y:S01]  /*37c0*/  IMAD.IADD R135, R135, 0x1, R136 ;  /* 0x0000000187877824 */ /* 0x000fe200078e0288 */
[----:B------:R-:W-:Y:S01]  /*37d0*/  ISETP.GE.U32.AND P4, PT, R5, 0x7fffffc3, PT ;  /* 0x7fffffc30500780c */ /* 0x000fe20003f86070 */
[C---:B------:R-:W-:Y:S01]  /*37e0*/  VIADD R5, R217.reuse, 0xffffffcc ;  /* 0xffffffccd9057836 */ /* 0x040fe20000000000 */
[----:B------:R-:W-:Y:S01]  /*37f0*/  SEL R134, RZ, 0x7fff8, P5 ;  /* 0x0007fff8ff867807 */ /* 0x000fe20002800000 */
[----:B------:R-:W-:Y:S01]  /*3800*/  IMAD R60, R60, UR4, RZ ;  /* 0x000000043c3c7c24 */ /* 0x000fe2000f8e02ff */
[----:B------:R-:W-:Y:S01]  /*3810*/  ISETP.GE.U32.AND P5, PT, R4, 0x7fffffc4, PT ;  /* 0x7fffffc40400780c */ /* 0x000fe20003fa6070 */
[----:B------:R-:W-:Y:S01]  /*3820*/  VIADD R4, R217, 0xffffffcd ;  /* 0xffffffcdd9047836 */ /* 0x000fe20000000000 */
[----:B------:R-:W-:Y:S01]  /*3830*/  SEL R140, RZ, 0x1fffe, P6 ;  /* 0x0001fffeff8c7807 */ /* 0x000fe20003000000 */
[----:B------:R-:W-:Y:S01]  /*3840*/  IMAD R58, R58, UR4, RZ ;  /* 0x000000043a3a7c24 */ /* 0x000fe2000f8e02ff */
[----:B------:R-:W-:Y:S01]  /*3850*/  ISETP.GE.U32.AND P6, PT, R5, 0x7fffffad, PT ;  /* 0x7fffffad0500780c */ /* 0x000fe20003fc6070 */
[----:B------:R-:W-:Y:S01]  /*3860*/  VIADD R5, R217, 0xffffffcf ;  /* 0xffffffcfd9057836 */ /* 0x000fe20000000000 */
[----:B------:R-:W-:Y:S01]  /*3870*/  SEL R137, RZ, 0x4, P4 ;  /* 0x00000004ff897807 */ /* 0x000fe20002000000 */
[----:B------:R-:W-:Y:S01]  /*3880*/  IMAD R57, R57, UR4, RZ ;  /* 0x0000000439397c24 */ /* 0x000fe2000f8e02ff */
[----:B------:R-:W-:Y:S01]  /*3890*/  SEL R138, RZ, 0x7fff8, P5 ;  /* 0x0007fff8ff8a7807 */ /* 0x000fe20002800000 */
[----:B------:R-:W-:Y:S01]  /*38a0*/  IMAD R56, R56, UR4, RZ ;  /* 0x0000000438387c24 */ /* 0x000fe2000f8e02ff */
[----:B------:R-:W-:Y:S01]  /*38b0*/  ISETP.GE.U32.AND P4, PT, R4, 0x7fffffae, PT ;  /* 0x7fffffae0400780c */ /* 0x000fe20003f86070 */
[----:B------:R-:W-:Y:S01]  /*38c0*/  VIADD R4, R217, 0xffffffc8 ;  /* 0xffffffc8d9047836 */ /* 0x000fe20000000000 */
[----:B------:R-:W-:Y:S01]  /*38d0*/  ISETP.GE.U32.AND P5, PT, R6, 0x7fffffaf, PT ;  /* 0x7fffffaf0600780c */ /* 0x000fe20003fa6070 */
[----:B------:R-:W-:Y:S01]  /*38e0*/  IMAD R55, R55, UR4, RZ ;  /* 0x0000000437377c24 */ /* 0x000fe2000f8e02ff */
[----:B------:R-:W-:Y:S01]  /*38f0*/  SEL R6, RZ, 0x1, P6 ;  /* 0x00000001ff067807 */ /* 0x000fe20003000000 */
[----:B------:R-:W-:Y:S01]  /*3900*/  IMAD R54, R54, UR4, RZ ;  /* 0x0000000436367c24 */ /* 0x000fe2000f8e02ff */
[----:B------:R-:W-:Y:S01]  /*3910*/  ISETP.GE.U32.AND P6, PT, R5, 0x7fffffb0, PT ;  /* 0x7fffffb00500780c */ /* 0x000fe20003fc6070 */
[----:B------:R-:W-:Y:S01]  /*3920*/  VIADD R5, R217, 0xffffffc9 ;  /* 0xffffffc9d9057836 */ /* 0x000fe20000000000 */
[----:B------:R-:W-:Y:S01]  /*3930*/  SEL R9, RZ, 0x1fffe, P4 ;  /* 0x0001fffeff097807 */ /* 0x000fe20002000000 */
[----:B------:R-:W-:Y:S01]  /*3940*/  IMAD R53, R53, UR4, RZ ;  /* 0x0000000435357c24 */ /* 0x000fe2000f8e02ff */
[----:B------:R-:W-:Y:S01]  /*3950*/  ISETP.GE.U32.AND P4, PT, R4, 0x7fffffa9, PT ;  /* 0x7fffffa90400780c */ /* 0x000fe20003f86070 */
[----:B------:R-:W-:Y:S01]  /*3960*/  IMAD R52, R52, UR4, RZ ;  /* 0x0000000434347c24 */ /* 0x000fe2000f8e02ff */
[----:B------:R-:W-:Y:S01]  /*3970*/  SEL R4, RZ, 0x4, P5 ;  /* 0x00000004ff047807 */ /* 0x000fe20002800000 */
[----:B------:R-:W-:Y:S01]  /*3980*/  IMAD.IADD R6, R6, 0x1, R9 ;  /* 0x0000000106067824 */ /* 0x000fe200078e0209 */
        /* <DEDUP_REMOVED lines=21> */
[----:B------:R-:W-:Y:S01]  /*3ae0*/  IMAD R65, R65, UR4, RZ ;  /* 0x0000000441417c24 */ /* 0x000fe2000f8e02ff */
[----:B------:R-:W-:Y:S01]  /*3af0*/  SEL R17, RZ, 0x1fffe, P6 ;  /* 0x0001fffeff117807 */ /* 0x000fe20003000000 */
[----:B------:R-:W-:Y:S01]  /*3b00*/  IMAD R63, R63, UR4, RZ ;  /* 0x000000043f3f7c24 */ /* 0x000fe2000f8e02ff */
[----:B------:R-:W-:Y:S01]  /*3b10*/  SEL R14, RZ, 0x1, P5 ;  /* 0x00000001ff0e7807 */ /* 0x000fe20002800000 */
[----:B------:R-:W-:Y:S01]  /*3b20*/  IMAD R61, R61, UR4, RZ ;  /* 0x000000043d3d7c24 */ /* 0x000fe2000f8e02ff */
[----:B------:R-:W-:Y:S01]  /*3b30*/  ISETP.GE.U32.AND P6, PT, R5, 0x7fffffa2, PT ;  /* 0x7fffffa20500780c */ /* 0x000fe20003fc6070 */
[----:B------:R-:W-:Y:S01]  /*3b40*/  VIADD R5, R217, 0xffffffc3 ;  /* 0xffffffc3d9057836 */ /* 0x000fe20000000000 */
[----:B------:R-:W-:Y:S01]  /*3b50*/  ISETP.GE.U32.AND P5, PT, R12, 0x7fffffa8, PT ;  /* 0x7fffffa80c00780c */ /* 0x000fe20003fa6070 */
[----:B------:R-:W-:Y:S01]  /*3b60*/  IMAD.IADD R14, R14, 0x1, R17 ;  /* 0x000000010e0e7824 */ /* 0x000fe200078e0211 */
[----:B------:R-:W-:Y:S01]  /*3b70*/  SEL R12, RZ, 0x4, P4 ;  /* 0x00000004ff0c7807 */ /* 0x000fe20002000000 */
[----:B------:R-:W-:Y:S01]  /*3b80*/  IMAD R59, R59, UR4, RZ ;  /* 0x000000043b3b7c24 */ /* 0x000fe2000f8e02ff */
        /* <DEDUP_REMOVED lines=25> */
[----:B------:R-:W-:Y:S01]  /*3d20*/  IMAD.SHL.U32 R42, R132, 0x20, RZ ;  /* 0x00000020842a7824 */ /* 0x000fe200078e00ff */
[----:B------:R-:W-:Y:S01]  /*3d30*/  SEL R20, RZ, 0x4, P5 ;  /* 0x00000004ff147807 */ /* 0x000fe20002800000 */
[----:B------:R-:W-:Y:S01]  /*3d40*/  IMAD.IADD R22, R22, 0x1, R23 ;  /* 0x0000000116167824 */ /* 0x000fe200078e0217 */
[----:B------:R-:W-:Y:S01]  /*3d50*/  ISETP.GE.U32.AND P5, PT, R5, 0x7fffffba, PT ;  /* 0x7fffffba0500780c */ /* 0x000fe20003fa6070 */
[----:B------:R-:W-:Y:S01]  /*3d60*/  VIADD R5, R217, 0xffffffdb ;  /* 0xffffffdbd9057836 */ /* 0x000fe20000000000 */
[----:B------:R-:W-:Y:S01]  /*3d70*/  SEL R21, RZ, 0x7fff8, P6 ;  /* 0x0007fff8ff157807 */ /* 0x000fe20003000000 */
[----:B--2---:R-:W-:Y:S01]  /*3d80*/  IMAD.WIDE R130, R42, 0x4, R130 ;  /* 0x000000042a827825 */ /* 0x004fe200078e0282 */
[----:B------:R-:W-:-:S02]  /*3d90*/  ISETP.GE.U32.AND P6, PT, R24, 0x7fffffbb, PT ;  /* 0x7fffffbb1800780c */ /* 0x000fc40003fc6070 */
[----:B------:R-:W-:Y:S01]  /*3da0*/  SEL R26, RZ, 0x1, P4 ;  /* 0x00000001ff1a7807 */ /* 0x000fe20002000000 */
[----:B------:R-:W-:Y:S01]  /*3db0*/  VIADD R24, R217, 0xffffffd4 ;  /* 0xffffffd4d9187836 */ /* 0x000fe20000000000 */
[----:B------:R-:W-:Y:S01]  /*3dc0*/  ISETP.GE.U32.AND P4, PT, R5, 0x7fffffbc, PT ;  /* 0x7fffffbc0500780c */ /* 0x000fe20003f86070 */
[----:B------:R-:W-:Y:S01]  /*3dd0*/  VIADD R5, R217, 0xffffffd5 ;  /* 0xffffffd5d9057836 */ /* 0x000fe20000000000 */
[----:B------:R-:W-:Y:S01]  /*3de0*/  SEL R27, RZ, 0x1fffe, P5 ;  /* 0x0001fffeff1b7807 */ /* 0x000fe20002800000 */
[----:B---3--:R-:W-:Y:S01]  /*3df0*/  IMAD.WIDE R128, R42, 0x4, R128 ;  /* 0x000000042a807825 */ /* 0x008fe200078e0280 */
[----:B------:R-:W-:Y:S02]  /*3e00*/  ISETP.GE.U32.AND P5, PT, R24, 0x7fffffb5, PT ;  /* 0x7fffffb51800780c */ /* 0x000fe40003fa6070 */
[----:B------:R-:W-:Y:S01]  /*3e10*/  SEL R24, RZ, 0x4, P6 ;  /* 0x00000004ff187807 */ /* 0x000fe20003000000 */
[----:B------:R-:W-:Y:S01]  /*3e20*/  IMAD.IADD R26, R26, 0x1, R27 ;  /* 0x000000011a1a7824 */ /* 0x000fe200078e021b */
[----:B------:R-:W-:Y:S01]  /*3e30*/  ISETP.GE.U32.AND P6, PT, R5, 0x7fffffb6, PT ;  /* 0x7fffffb60500780c */ /* 0x000fe20003fc6070 */
[----:B------:R-:W-:Y:S01]  /*3e40*/  VIADD R5, R217, 0xffffffd7 ;  /* 0xffffffd7d9057836 */ /* 0x000fe20000000000 */
[----:B------:R-:W-:Y:S01]  /*3e50*/  SEL R25, RZ, 0x7fff8, P4 ;  /* 0x0007fff8ff197807 */ /* 0x000fe20002000000 */
[----:B----4-:R-:W-:Y:S01]  /*3e60*/  IMAD.WIDE R126, R42, 0x4, R126 ;  /* 0x000000042a7e7825 */ /* 0x010fe200078e027e */
[----:B------:R-:W-:-:S02]  /*3e70*/  ISETP.GE.U32.AND P4, PT, R28, 0x7fffffb7, PT ;  /* 0x7fffffb71c00780c */ /* 0x000fc40003f86070 */
[----:B------:R-:W-:Y:S01]  /*3e80*/  SEL R30, RZ, 0x1, P5 ;  /* 0x00000001ff1e7807 */ /* 0x000fe20002800000 */
[----:B------:R-:W-:Y:S01]  /*3e90*/  VIADD R28, R217, 0xffffffd0 ;  /* 0xffffffd0d91c7836 */ /* 0x000fe20000000000 */
[----:B------:R-:W-:Y:S01]  /*3ea0*/  ISETP.GE.U32.AND P5, PT, R5, 0x7fffffb8, PT ;  /* 0x7fffffb80500780c */ /* 0x000fe20003fa6070 */
[----:B------:R-:W-:Y:S01]  /*3eb0*/  VIADD R5, R217, 0xffffffd1 ;  /* 0xffffffd1d9057836 */ /* 0x000fe20000000000 */
[----:B------:R-:W-:Y:S01]  /*3ec0*/  SEL R31, RZ, 0x1fffe, P6 ;  /* 0x0001fffeff1f7807 */ /* 0x000fe20003000000 */
[----:B-----5:R-:W-:Y:S01]  /*3ed0*/  IMAD.WIDE R124, R42, 0x4, R124 ;  /* 0x000000042a7c7825 */ /* 0x020fe200078e027c */
[----:B------:R-:W-:Y:S02]  /*3ee0*/  ISETP.GE.U32.AND P6, PT, R28, 0x7fffffb1, PT ;  /* 0x7fffffb11c00780c */ /* 0x000fe40003fc6070 */
[----:B------:R-:W-:Y:S01]  /*3ef0*/  SEL R28, RZ, 0x4, P4 ;  /* 0x00000004ff1c7807 */ /* 0x000fe20002000000 */
[----:B------:R-:W-:Y:S01]  /*3f00*/  IMAD.IADD R30, R30, 0x1, R31 ;  /* 0x000000011e1e7824 */ /* 0x000fe200078e021f */
[----:B------:R-:W-:Y:S01]  /*3f10*/  ISETP.GE.U32.AND P4, PT, R5, 0x7fffffb2, PT ;  /* 0x7fffffb20500780c */ /* 0x000fe20003f86070 */
[----:B------:R-:W-:Y:S01]  /*3f20*/  VIADD R5, R217, 0xffffffe0 ;  /* 0xffffffe0d9057836 */ /* 0x000fe20000000000 */
[----:B------:R-:W-:Y:S01]  /*3f30*/  SEL R34, RZ, 0x1, P6 ;  /* 0x00000001ff227807 */ /* 0x000fe20003000000 */
[----:B------:R-:W-:Y:S01]  /*3f40*/  IMAD.WIDE R122, R42, 0x4, R122 ;  /* 0x000000042a7a7825 */ /* 0x000fe200078e027a */
[----:B------:R-:W-:-:S02]  /*3f50*/  SEL R29, RZ, 0x7fff8, P5 ;  /* 0x0007fff8ff1d7807 */ /* 0x000fc40002800000 */
[----:B------:R-:W-:Y:S01]  /*3f60*/  ISETP.GE.U32.AND P6, PT, R5, 0x7fffffc1, PT ;  /* 0x7fffffc10500780c */ /* 0x000fe20003fc6070 */
[----:B------:R-:W-:Y:S01]  /*3f70*/  IMAD.WIDE R120, R42, 0x4, R120 ;  /* 0x000000042a787825 */ /* 0x000fe200078e0278 */
[----:B------:R-:W-:Y:S02]  /*3f80*/  ISETP.GE.U32.AND P5, PT, R32, 0x7fffffb3, PT ;  /* 0x7fffffb32000780c */ /* 0x000fe40003fa6070 */
[----:B------:R-:W-:Y:S01]  /*3f90*/  SEL R35, RZ, 0x1fffe, P4 ;  /* 0x0001fffeff237807 */ /* 0x000fe20002000000 */
[----:B------:R-:W-:Y:S01]  /*3fa0*/  IMAD.WIDE R118, R42, 0x4, R118 ;  /* 0x000000042a767825 */ /* 0x000fe200078e0276 */
[----:B------:R-:W-:Y:S02]  /*3fb0*/  ISETP.GE.AND P4, PT, R240, R5, PT ;  /* 0x00000005f000720c */ /* 0x000fe40003f86270 */
[----:B------:R-:W-:Y:S01]  /*3fc0*/  SEL R5, RZ, 0x1, P6 ;  /* 0x00000001ff057807 */ /* 0x000fe20003000000 */
[----:B------:R-:W-:Y:S01]  /*3fd0*/  IMAD.IADD R34, R34, 0x1, R35 ;  /* 0x0000000122227824 */ /* 0x000fe200078e0223 */
[----:B------:R-:W-:Y:S01]  /*3fe0*/  SEL R32, RZ, 0x4, P5 ;  /* 0x00000004ff207807 */ /* 0x000fe20002800000 */
[----:B-1----:R-:W-:Y:S01]  /*3ff0*/  IMAD.WIDE R116, R42, 0x4, R116 ;  /* 0x000000042a747825 */ /* 0x002fe200078e0274 */
[----:B------:R-:W-:-:S02]  /*4000*/  ISETP.GE.U32.AND P5, PT, R139, 0x7fffffb4, PT ;  /* 0x7fffffb48b00780c */ /* 0x000fc40003fa6070 */
[----:B------:R-:W-:Y:S01]  /*4010*/  LOP3.LUT R41, R41, 0x3, RZ, 0xc0, !PT ;  /* 0x0000000329297812 */ /* 0x000fe200078ec0ff */
[----:B------:R-:W-:Y:S01]  /*4020*/  IMAD.IADD R140, R5, 0x1, R140 ;  /* 0x00000001058c7824 */ /* 0x000fe200078e028c */
[----:B------:R-:W-:Y:S01]  /*4030*/  SEL R33, RZ, 0x7fff8, P5 ;  /* 0x0007fff8ff217807 */ /* 0x000fe20002800000 */
[----:B------:R-:W-:Y:S01]  /*4040*/  IMAD.WIDE R114, R42, 0x4, R114 ;  /* 0x000000042a727825 */ /* 0x000fe200078e0272 */
[----:B------:R-:W-:Y:S02]  /*4050*/  ISETP.GE.U32.AND P5, PT, R243, 0x7fffffa1, PT ;  /* 0x7fffffa1f300780c */ /* 0x000fe40003fa6070 */
[----:B------:R-:W-:Y:S01]  /*4060*/  LOP3.LUT R140, R140, 0x3, RZ, 0xc0, !PT ;  /* 0x000000038c8c7812 */ /* 0x000fe200078ec0ff */
[C---:B------:R-:W-:Y:S01]  /*4070*/  IMAD.WIDE R112, R42.reuse, 0x4, R112 ;  /* 0x000000042a707825 */ /* 0x040fe200078e0270 */
[----:B------:R-:W-:Y:S02]  /*4080*/  SEL R5, RZ, 0x1, P5 ;  /* 0x00000001ff057807 */ /* 0x000fe40002800000 */
[----:B------:R-:W-:Y:S01]  /*4090*/  LOP3.LUT R135, R135, 0x3, RZ, 0xc0, !PT ;  /* 0x0000000387877812 */ /* 0x000fe200078ec0ff */
[----:B------:R-:W-:Y:S01]  /*40a0*/  IMAD.WIDE R110, R42, 0x4, R110 ;  /* 0x000000042a6e7825 */ /* 0x000fe200078e026e */
[----:B------:R-:W-:-:S02]  /*40b0*/  IADD3 R39, PT, PT, R41, R40, R39 ;  /* 0x0000002829277210 */ /* 0x000fc40007ffe027 */
[----:B------:R-:W-:Y:S01]  /*40c0*/  IADD3 R137, PT, PT, R140, R138, R137 ;  /* 0x0000008a8c897210 */ /* 0x000fe20007ffe089 */
[----:B------:R-:W-:Y:S01]  /*40d0*/  IMAD.IADD R5, R5, 0x1, R18 ;  /* 0x0000000105057824 */ /* 0x000fe200078e0212 */
[----:B------:R-:W-:Y:S01]  /*40e0*/  IADD3 R75, PT, PT, R135, R134, R75 ;  /* 0x00000086874b7210 */ /* 0x000fe20007ffe04b */
[----:B------:R-:W-:Y:S01]  /*40f0*/  IMAD.SHL.U32 R9, R39, 0x100, RZ ;  /* 0x0000010027097824 */ /* 0x000fe200078e00ff */
[----:B------:R-:W-:Y:S01]  /*4100*/  LOP3.LUT R18, R137, 0xf, RZ, 0xc0, !PT ;  /* 0x0000000f89127812 */ /* 0x000fe200078ec0ff */
[----:B------:R-:W-:Y:S01]  /*4110*/  IMAD.WIDE R108, R42, 0x4, R108 ;  /* 0x000000042a6c7825 */ /* 0x000fe200078e026c */
[----:B------:R-:W-:Y:S02]  /*4120*/  LOP3.LUT R38, R38, 0x3, RZ, 0xc0, !PT ;  /* 0x0000000326267812 */ /* 0x000fe400078ec0ff */
[----:B------:R-:W-:Y:S01]  /*4130*/  LOP3.LUT R9, R9, 0xf00, RZ, 0xe2, !PT ;  /* 0x00000f0009097812 */ /* 0x000fe200078ee2ff */
[----:B------:R-:W-:Y:S01]  /*4140*/  IMAD R18, R75, 0x10, R18 ;  /* 0x000000104b127824 */ /* 0x000fe200078e0212 */
[----:B------:R-:W-:Y:S01]  /*4150*/  IADD3 R36, PT, PT, R38, R37, R36 ;  /* 0x0000002526247210 */ /* 0x000fe20007ffe024 */
[----:B------:R-:W-:Y:S01]  /*4160*/  IMAD R75, R240, R133, RZ ;  /* 0x00000085f04b7224 */ /* 0x000fe200078e02ff */
[----:B------:R-:W-:Y:S01]  /*4170*/  LOP3.LUT R6, R6, 0x3, RZ, 0xc0, !PT ;  /* 0x0000000306067812 */ /* 0x000fe200078ec0ff */
[----:B------:R-:W-:Y:S01]  /*4180*/  IMAD.WIDE R106, R42, 0x4, R106 ;  /* 0x000000042a6a7825 */ /* 0x000fe200078e026a */
[----:B------:R-:W-:-:S02]  /*4190*/  LOP3.LUT R18, R18, 0xff, RZ, 0xc0, !PT ;  /* 0x000000ff12127812 */ /* 0x000fc400078ec0ff */
[----:B------:R-:W-:Y:S01]  /*41a0*/  IADD3 R4, PT, PT, R6, R7, R4 ;  /* 0x0000000706047210 */ /* 0x000fe20007ffe004 */
[----:B------:R-:W-:Y:S01]  /*41b0*/  IMAD R9, R36, 0x1000, R9 ;  /* 0x0000100024097824 */ /* 0x000fe200078e0209 */
[----:B------:R-:W-:Y:S01]  /*41c0*/  LOP3.LUT R5, R5, 0x3, RZ, 0xc0, !PT ;  /* 0x0000000305057812 */ /* 0x000fe200078ec0ff */
[----:B------:R-:W-:Y:S01]  /*41d0*/  IMAD.WIDE R104, R42, 0x4, R104 ;  /* 0x000000042a687825 */ /* 0x000fe200078e0268 */
[----:B------:R-:W-:Y:S02]  /*41e0*/  LOP3.LUT R14, R14, 0x3, RZ, 0xc0, !PT ;  /* 0x000000030e0e7812 */ /* 0x000fe400078ec0ff */
[----:B------:R-:W-:Y:S01]  /*41f0*/  IADD3 R5, PT, PT, R5, R19, R16 ;  /* 0x0000001305057210 */ /* 0x000fe20007ffe010 */
[----:B------:R-:W-:Y:S01]  /*4200*/  IMAD.IADD R9, R9, 0x1, R18 ;  /* 0x0000000109097824 */ /* 0x000fe200078e0212 */
[----:B------:R-:W-:Y:S01]  /*4210*/  LOP3.LUT R34, R34, 0x3, RZ, 0xc0, !PT ;  /* 0x0000000322227812 */ /* 0x000fe200078ec0ff */
[----:B------:R-:W-:Y:S01]  /*4220*/  IMAD.WIDE R102, R42, 0x4, R102 ;  /* 0x000000042a667825 */ /* 0x000fe200078e0266 */
[----:B------:R-:W-:-:S02]  /*4230*/  IADD3 R12, PT, PT, R14, R15, R12 ;  /* 0x0000000f0e0c7210 */ /* 0x000fc40007ffe00c */
[----:B------:R-:W-:Y:S01]  /*4240*/  LOP3.LUT R6, R9, 0xffff, RZ, 0xc0, !PT ;  /* 0x0000ffff09067812 */ /* 0x000fe200078ec0ff */
[----:B------:R-:W-:Y:S01]  /*4250*/  IMAD.WIDE R100, R42, 0x4, R100 ;  /* 0x000000042a647825 */ /* 0x000fe200078e0264 */
[----:B------:R-:W-:Y:S02]  /*4260*/  LOP3.LUT R5, R5, 0xf, RZ, 0xc0, !PT ;  /* 0x0000000f05057812 */ /* 0x000fe400078ec0ff */
[--C-:B------:R-:W-:Y:S01]  /*4270*/  SHF.R.U32.HI R7, RZ, 0xf, R6.reuse ;  /* 0x0000000fff077819 */ /* 0x100fe20000011606 */
[----:B------:R-:W-:Y:S01]  /*4280*/  IMAD.SHL.U32 R133, R133, 0x20, RZ ;  /* 0x0000002085857824 */ /* 0x000fe200078e00ff */
[----:B------:R-:W-:Y:S01]  /*4290*/  LOP3.LUT R30, R30, 0x3, RZ, 0xc0, !PT ;  /* 0x000000031e1e7812 */ /* 0x000fe200078ec0ff */
[----:B------:R-:W-:Y:S01]  /*42a0*/  IMAD R12, R12, 0x10, R5 ;  /* 0x000000100c0c7824 */ /* 0x000fe200078e0205 */
[----:B------:R-:W-:Y:S02]  /*42b0*/  LOP3.LUT P2, RZ, R7, 0x1, RZ, 0xc0, !PT ;  /* 0x0000000107ff7812 */ /* 0x000fe4000784c0ff */
[----:B------:R-:W-:-:S02]  /*42c0*/  SHF.R.U32.HI R7, RZ, 0xe, R6 ;  /* 0x0000000eff077819 */ /* 0x000fc40000011606 */
[----:B------:R-:W-:Y:S02]  /*42d0*/  IADD3 R32, PT, PT, R34, R33, R32 ;  /* 0x0000002122207210 */ /* 0x000fe40007ffe020 */
[----:B------:R-:W-:Y:S02]  /*42e0*/  LOP3.LUT P0, RZ, R7, 0x1, RZ, 0xc0, !PT ;  /* 0x0000000107ff7812 */ /* 0x000fe4000780c0ff */
[----:B------:R-:W-:Y:S02]  /*42f0*/  SHF.R.U32.HI R7, RZ, 0xd, R6 ;  /* 0x0000000dff077819 */ /* 0x000fe40000011606 */
[----:B------:R-:W-:Y:S02]  /*4300*/  LOP3.LUT R10, R10, 0x3, RZ, 0xc0, !PT ;  /* 0x000000030a0a7812 */ /* 0x000fe400078ec0ff */
[----:B------:R-:W-:Y:S01]  /*4310*/  IADD3 R28, PT, PT, R30, R29, R28 ;  /* 0x0000001d1e1c7210 */ /* 0x000fe20007ffe01c */
[----:B------:R1:W-:Y:S01]  /*4320*/  LDGSTS.E [R172+0xc040], desc[UR16][R98.64], P2 ;  /* 0x0c04000062ac7fae */ /* 0x0003e200091a1010 */
[----:B------:R-:W-:-:S02]  /*4330*/  LOP3.LUT R5, R32, 0xf, RZ, 0xc0, !PT ;  /* 0x0000000f20057812 */ /* 0x000fc400078ec0ff */
[----:B------:R-:W-:Y:S02]  /*4340*/  LOP3.LUT P3, RZ, R7, 0x1, RZ, 0xc0, !PT ;  /* 0x0000000107ff7812 */ /* 0x000fe4000786c0ff */
[----:B------:R-:W-:Y:S01]  /*4350*/  SHF.R.U32.HI R7, RZ, 0xc, R6 ;  /* 0x0000000cff077819 */ /* 0x000fe20000011606 */
[----:B------:R-:W-:Y:S01]  /*4360*/  IMAD R28, R28, 0x10, R5 ;  /* 0x000000101c1c7824 */ /* 0x000fe200078e0205 */
[----:B------:R-:W-:Y:S01]  /*4370*/  IADD3 R8, PT, PT, R10, R11, R8 ;  /* 0x0000000b0a087210 */ /* 0x000fe20007ffe008 */
[----:B------:R2:W-:Y:S01]  /*4380*/  LDGSTS.E [R172+0xc044], desc[UR16][R96.64], P0 ;  /* 0x0c04400060ac7fae */ /* 0x0005e200081a1010 */
[----:B------:R-:W-:Y:S02]  /*4390*/  LOP3.LUT P2, RZ, R7, 0x1, RZ, 0xc0, !PT ;  /* 0x0000000107ff7812 */ /* 0x000fe4000784c0ff */
[--C-:B------:R-:W-:Y:S01]  /*43a0*/  SHF.R.U32.HI R5, RZ, 0xb, R6.reuse ;  /* 0x0000000bff057819 */ /* 0x100fe20000011606 */
[----:B------:R-:W-:Y:S01]  /*43b0*/  IMAD.SHL.U32 R8, R8, 0x100, RZ ;  /* 0x0000010008087824 */ /* 0x000fe200078e00ff */
[----:B------:R-:W-:Y:S01]  /*43c0*/  SHF.R.U32.HI R7, RZ, 0xa, R6 ;  /* 0x0000000aff077819 */ /* 0x000fe20000011606 */
[----:B-1----:R-:W-:Y:S01]  /*43d0*/  IMAD.WIDE R98, R42, 0x4, R98 ;  /* 0x000000042a627825 */ /* 0x002fe200078e0262 */
[----:B------:R-:W-:Y:S01]  /*43e0*/  LOP3.LUT P0, RZ, R5, 0x1, RZ, 0xc0, !PT ;  /* 0x0000000105ff7812 */ /* 0x000fe2000780c0ff */
[----:B------:R1:W-:Y:S01]  /*43f0*/  LDGSTS.E [R172+0xc048], desc[UR16][R94.64], P3 ;  /* 0x0c0480005eac7fae */ /* 0x0003e200099a1010 */
[----:B------:R-:W-:-:S02]  /*4400*/  LOP3.LUT R5, R8, 0xf00, RZ, 0xe2, !PT ;  /* 0x00000f0008057812 */ /* 0x000fc400078ee2ff */
[----:B------:R-:W-:Y:S01]  /*4410*/  LOP3.LUT P3, RZ, R7, 0x1, RZ, 0xc0, !PT ;  /* 0x0000000107ff7812 */ /* 0x000fe2000786c0ff */
[----:B--2---:R-:W-:Y:S01]  /*4420*/  IMAD.WIDE R96, R42, 0x4, R96 ;  /* 0x000000042a607825 */ /* 0x004fe200078e0260 */
[--C-:B------:R-:W-:Y:S01]  /*4430*/  SHF.R.U32.HI R7, RZ, 0x9, R6.reuse ;  /* 0x00000009ff077819 */ /* 0x100fe20000011606 */
[----:B------:R2:W-:Y:S01]  /*4440*/  LDGSTS.E [R172+0xc04c], desc[UR16][R92.64], P2 ;  /* 0x0c04c0005cac7fae */ /* 0x0005e200091a1010 */
[----:B------:R-:W-:Y:S01]  /*4450*/  LOP3.LUT R26, R26, 0x3, RZ, 0xc0, !PT ;  /* 0x000000031a1a7812 */ /* 0x000fe200078ec0ff */
[----:B------:R-:W-:Y:S01]  /*4460*/  IMAD R4, R4, 0x1000, R5 ;  /* 0x0000100004047824 */ /* 0x000fe200078e0205 */
[----:B------:R-:W-:Y:S02]  /*4470*/  LOP3.LUT P2, RZ, R7, 0x1, RZ, 0xc0, !PT ;  /* 0x0000000107ff7812 */ /* 0x000fe4000784c0ff */
[----:B------:R-:W-:Y:S01]  /*4480*/  SHF.R.U32.HI R5, RZ, 0x8, R6 ;  /* 0x00000008ff057819 */ /* 0x000fe20000011606 */
[----:B------:R3:W-:Y:S01]  /*4490*/  LDGSTS.E [R172+0xc050], desc[UR16][R90.64], P0 ;  /* 0x0c0500005aac7fae */ /* 0x0007e200081a1010 */
[----:B------:R-:W-:Y:S01]  /*44a0*/  IADD3 R24, PT, PT, R26, R25, R24 ;  /* 0x000000191a187210 */ /* 0x000fe20007ffe018 */
[----:B-1----:R-:W-:Y:S01]  /*44b0*/  IMAD.WIDE R94, R42, 0x4, R94 ;  /* 0x000000042a5e7825 */ /* 0x002fe200078e025e */
[----:B------:R-:W-:Y:S01]  /*44c0*/  LOP3.LUT P0, RZ, R5, 0x1, RZ, 0xc0, !PT ;  /* 0x0000000105ff7812 */ /* 0x000fe2000780c0ff */
[----:B------:R1:W-:Y:S01]  /*44d0*/  LDGSTS.E [R172+0xc054], desc[UR16][R88.64], P3 ;  /* 0x0c05400058ac7fae */ /* 0x0003e200099a1010 */
[----:B------:R-:W-:Y:S01]  /*44e0*/  SHF.R.U32.HI R7, RZ, 0x7, R6 ;  /* 0x00000007ff077819 */ /* 0x000fe20000011606 */
[----:B------:R-:W-:Y:S01]  /*44f0*/  IMAD.SHL.U32 R24, R24, 0x100, RZ ;  /* 0x0000010018187824 */ /* 0x000fe200078e00ff */
[----:B------:R-:W-:Y:S01]  /*4500*/  LOP3.LUT R22, R22, 0x3, RZ, 0xc0, !PT ;  /* 0x0000000316167812 */ /* 0x000fe200078ec0ff */
[C---:B--2---:R-:W-:Y:S01]  /*4510*/  IMAD.WIDE R92, R42.reuse, 0x4, R92 ;  /* 0x000000042a5c7825 */ /* 0x044fe200078e025c */
[----:B------:R-:W-:Y:S01]  /*4520*/  LOP3.LUT P3, RZ, R7, 0x1, RZ, 0xc0, !PT ;  /* 0x0000000107ff7812 */ /* 0x000fe2000786c0ff */
[----:B------:R2:W-:Y:S01]  /*4530*/  LDGSTS.E [R172+0xc058], desc[UR16][R86.64], P2 ;  /* 0x0c05800056ac7fae */ /* 0x0005e200091a1010 */
[----:B------:R-:W-:Y:S01]  /*4540*/  SHF.R.U32.HI R7, RZ, 0x6, R6 ;  /* 0x00000006ff077819 */ /* 0x000fe20000011606 */
[----:B---3--:R-:W-:Y:S01]  /*4550*/  IMAD.WIDE R90, R42, 0x4, R90 ;  /* 0x000000042a5a7825 */ /* 0x008fe200078e025a */
[----:B------:R-:W-:-:S02]  /*4560*/  IADD3 R20, PT, PT, R22, R21, R20 ;  /* 0x0000001516147210 */ /* 0x000fc40007ffe014 */
[----:B------:R-:W-:Y:S01]  /*4570*/  LOP3.LUT R5, R24, 0xf00, RZ, 0xe2, !PT ;  /* 0x00000f0018057812 */ /* 0x000fe200078ee2ff */
[----:B------:R3:W-:Y:S01]  /*4580*/  LDGSTS.E [R172+0xc05c], desc[UR16][R84.64], P0 ;  /* 0x0c05c00054ac7fae */ /* 0x0007e200081a1010 */
[----:B------:R-:W-:Y:S01]  /*4590*/  LOP3.LUT P2, RZ, R7, 0x1, RZ, 0xc0, !PT ;  /* 0x0000000107ff7812 */ /* 0x000fe2000784c0ff */
[----:B-1----:R-:W-:Y:S01]  /*45a0*/  IMAD.WIDE R88, R42, 0x4, R88 ;  /* 0x000000042a587825 */ /* 0x002fe200078e0258 */
[----:B------:R-:W-:-:S03]  /*45b0*/  SHF.R.U32.HI R7, RZ, 0x5, R6 ;  /* 0x00000005ff077819 */ /* 0x000fc60000011606 */
[----:B------:R-:W-:Y:S01]  /*45c0*/  IMAD R20, R20, 0x1000, R5 ;  /* 0x0000100014147824 */ /* 0x000fe200078e0205 */
[----:B------:R-:W-:Y:S01]  /*45d0*/  LOP3.LUT R5, R12, 0xff, RZ, 0xc0, !PT ;  /* 0x000000ff0c057812 */ /* 0x000fe200078ec0ff */
[----:B------:R1:W-:Y:S01]  /*45e0*/  LDGSTS.E [R172+0xc060], desc[UR16][R82.64], P3 ;  /* 0x0c06000052ac7fae */ /* 0x0003e200099a1010 */
[----:B------:R-:W-:Y:S01]  /*45f0*/  LOP3.LUT P0, RZ, R7, 0x1, RZ, 0xc0, !PT ;  /* 0x0000000107ff7812 */ /* 0x000fe2000780c0ff */
[----:B--2---:R-:W-:Y:S01]  /*4600*/  IMAD.WIDE R86, R42, 0x4, R86 ;  /* 0x000000042a567825 */ /* 0x004fe200078e0256 */
[----:B------:R-:W-:-:S03]  /*4610*/  SHF.R.U32.HI R7, RZ, 0x4, R6 ;  /* 0x00000004ff077819 */ /* 0x000fc60000011606 */
[----:B------:R-:W-:Y:S01]  /*4620*/  IMAD.IADD R8, R4, 0x1, R5 ;  /* 0x0000000104087824 */ /* 0x000fe200078e0205 */
[----:B------:R-:W-:Y:S01]  /*4630*/  LOP3.LUT P3, RZ, R7, 0x1, RZ, 0xc0, !PT ;  /* 0x0000000107ff7812 */ /* 0x000fe2000786c0ff */
[----:B------:R2:W-:Y:S01]  /*4640*/  LDGSTS.E [R172+0xc064], desc[UR16][R80.64], P2 ;  /* 0x0c06400050ac7fae */ /* 0x0005e200091a1010 */
[----:B------:R-:W-:Y:S01]  /*4650*/  SHF.R.U32.HI R4, RZ, 0x3, R6 ;  /* 0x00000003ff047819 */ /* 0x000fe20000011606 */
[----:B---3--:R-:W-:Y:S01]  /*4660*/  IMAD.WIDE R84, R42, 0x4, R84 ;  /* 0x000000042a547825 */ /* 0x008fe200078e0254 */
[----:B------:R-:W-:Y:S02]  /*4670*/  LOP3.LUT R5, R28, 0xff, RZ, 0xc0, !PT ;  /* 0x000000ff1c057812 */ /* 0x000fe400078ec0ff */
[----:B------:R-:W-:Y:S01]  /*4680*/  LOP3.LUT P2, RZ, R4, 0x1, RZ, 0xc0, !PT ;  /* 0x0000000104ff7812 */ /* 0x000fe2000784c0ff */
[----:B------:R3:W-:Y:S01]  /*4690*/  LDGSTS.E [R172+0xc068], desc[UR16][R78.64], P0 ;  /* 0x0c0680004eac7fae */ /* 0x0007e200081a1010 */
[--C-:B------:R-:W-:Y:S01]  /*46a0*/  SHF.R.U32.HI R4, RZ, 0x2, R6.reuse ;  /* 0x00000002ff047819 */ /* 0x100fe20000011606 */
[----:B------:R-:W-:Y:S01]  /*46b0*/  IMAD.IADD R9, R20, 0x1, R5 ;  /* 0x0000000114097824 */ /* 0x000fe200078e0205 */
[----:B------:R-:W-:Y:S01]  /*46c0*/  SHF.R.U32.HI R6, RZ, 0x1, R6 ;  /* 0x00000001ff067819 */ /* 0x000fe20000011606 */
[----:B-1----:R-:W-:Y:S01]  /*46d0*/  IMAD.WIDE R82, R42, 0x4, R82 ;  /* 0x000000042a527825 */ /* 0x002fe200078e0252 */
[----:B------:R-:W-:Y:S01]  /*46e0*/  LOP3.LUT P0, RZ, R4, 0x1, RZ, 0xc0, !PT ;  /* 0x0000000104ff7812 */ /* 0x000fe2000780c0ff */
[----:B------:R1:W-:Y:S01]  /*46f0*/  LDGSTS.E [R172+0xc06c], desc[UR16][R76.64], P3 ;  /* 0x0c06c0004cac7fae */ /* 0x0003e200099a1010 */
[----:B------:R-:W-:Y:S01]  /*4700*/  SEL R5, RZ, 0x4, P4 ;  /* 0x00000004ff057807 */ /* 0x000fe20002000000 */
[----:B--2---:R-:W-:Y:S01]  /*4710*/  IMAD.WIDE R80, R42, 0x4, R80 ;  /* 0x000000042a507825 */ /* 0x004fe200078e0250 */
[----:B------:R-:W-:-:S02]  /*4720*/  LOP3.LUT P4, RZ, R6, 0x1, RZ, 0xc0, !PT ;  /* 0x0000000106ff7812 */ /* 0x000fc4000788c0ff */
[----:B------:R-:W-:Y:S01]  /*4730*/  ISETP.GT.AND P3, PT, R242, 0x1f, PT ;  /* 0x0000001ff200780c */ /* 0x000fe20003f64270 */
[----:B------:R2:W-:Y:S01]  /*4740*/  LDGSTS.E [R172+0xc070], desc[UR16][R158.64], P2 ;  /* 0x0c0700009eac7fae */ /* 0x0005e200091a1010 */
[----:B------:R-:W-:Y:S01]  /*4750*/  ISETP.GE.AND P2, PT, R240, R217, PT ;  /* 0x000000d9f000720c */ /* 0x000fe20003f46270 */
[----:B---3--:R-:W-:Y:S01]  /*4760*/  IMAD.WIDE R78, R42, 0x4, R78 ;  /* 0x000000042a4e7825 */ /* 0x008fe200078e024e */
[----:B------:R-:W-:Y:S02]  /*4770*/  SEL R4, RZ, 0x4, !P3 ;  /* 0x00000004ff047807 */ /* 0x000fe40005800000 */
[----:B------:R-:W-:Y:S01]  /*4780*/  SHF.R.U32.HI R7, RZ, 0x1, R2 ;  /* 0x00000001ff077819 */ /* 0x000fe20000011602 */
[----:B------:R-:W-:Y:S01]  /*4790*/  IMAD.SHL.U32 R2, R0, 0x4, RZ ;  /* 0x0000000400027824 */ /* 0x000fe200078e00ff */
[----:B------:R-:W-:Y:S01]  /*47a0*/  SEL R6, R4, RZ, !P2 ;  /* 0x000000ff04067207 */ /* 0x000fe20005000000 */
[----:B------:R3:W-:Y:S01]  /*47b0*/  LDGSTS.E [R172+0xc074], desc[UR16][R160.64], P0 ;  /* 0x0c074000a0ac7fae */ /* 0x0007e200081a1010 */
[C---:B------:R-:W-:Y:S01]  /*47c0*/  LEA R166, P2, R75.reuse, UR14, 0x2 ;  /* 0x0000000e4ba67c11 */ /* 0x040fe2000f8410ff */
[----:B-1----:R-:W-:Y:S01]  /*47d0*/  IMAD.WIDE R76, R42, 0x4, R76 ;  /* 0x000000042a4c7825 */ /* 0x002fe200078e024c */
[----:B------:R-:W-:Y:S01]  /*47e0*/  LOP3.LUT R2, R2, 0x30, R7, 0x78, !PT ;  /* 0x0000003002027812 */ /* 0x000fe200078e7807 */
[----:B------:R1:W-:Y:S01]  /*47f0*/  LDGSTS.E [R172+0xc078], desc[UR16][R162.64], P4 ;  /* 0x0c078000a2ac7fae */ /* 0x0003e2000a1a1010 */
[----:B------:R-:W-:Y:S01]  /*4800*/  LEA.HI.X.SX32 R7, R75, UR15, 0x2, P2 ;  /* 0x0000000f4b077c11 */ /* 0x000fe200090f16ff */
[----:B--2---:R-:W-:Y:S01]  /*4810*/  IMAD.WIDE R158, R42, 0x4, R158 ;  /* 0x000000042a9e7825 */ /* 0x004fe200078e029e */
[-C--:B------:R-:W-:Y:S01]  /*4820*/  LEA R168, P4, R74, R166.reuse, 0x2 ;  /* 0x000000a64aa87211 */ /* 0x080fe200078810ff */
[----:B------:R2:W-:Y:S01]  /*4830*/  LDGSTS.E [R172+0xc07c], desc[UR16][R164.64], !P6 ;  /* 0x0c07c000a4ac7fae */ /* 0x0005e2000f1a1010 */
[-C--:B------:R-:W-:Y:S01]  /*4840*/  LEA R170, P6, R72, R166.reuse, 0x2 ;  /* 0x000000a648aa7211 */ /* 0x080fe200078c10ff */
[----:B------:R-:W-:Y:S01]  /*4850*/  VIADD R41, R2, UR9 ;  /* 0x0000000902297c36 */ /* 0x000fe20008000000 */
[-C--:B------:R-:W-:Y:S01]  /*4860*/  LEA.HI.X.SX32 R169, R74, R7.reuse, 0x2, P4 ;  /* 0x000000074aa97211 */ /* 0x080fe200020f16ff */
[----:B------:R-:W0:Y:S01]  /*4870*/  LDGDEPBAR ;  /* 0x00000000000079af */ /* 0x000e220000000000 */
[----:B------:R-:W-:Y:S01]  /*4880*/  LEA R176, P4, R70, R166, 0x2 ;  /* 0x000000a646b07211 */ /* 0x000fe200078810ff */
[----:B---3--:R-:W-:Y:S01]  /*4890*/  IMAD.WIDE R160, R42, 0x4, R160 ;  /* 0x000000042aa07825 */ /* 0x008fe200078e02a0 */
[----:B------:R-:W-:-:S02]  /*48a0*/  LEA.HI.X.SX32 R171, R72, R7, 0x2, P6 ;  /* 0x0000000748ab7211 */ /* 0x000fc400030f16ff */
[-C--:B------:R-:W-:Y:S01]  /*48b0*/  LEA R178, P6, R68, R166.reuse, 0x2 ;  /* 0x000000a644b27211 */ /* 0x080fe200078c10ff */
[----:B-1----:R-:W-:Y:S01]  /*48c0*/  IMAD.WIDE R162, R42, 0x4, R162 ;  /* 0x000000042aa27825 */ /* 0x002fe200078e02a2 */
[-C--:B------:R-:W-:Y:S02]  /*48d0*/  LEA.HI.X.SX32 R177, R70, R7.reuse, 0x2, P4 ;  /* 0x0000000746b17211 */ /* 0x080fe400020f16ff */
[-C--:B------:R-:W-:Y:S01]  /*48e0*/  LEA R180, P4, R66, R166.reuse, 0x2 ;  /* 0x000000a642b47211 */ /* 0x080fe200078810ff */
[----:B--2---:R-:W-:Y:S01]  /*48f0*/  IMAD.WIDE R164, R42, 0x4, R164 ;  /* 0x000000042aa47825 */ /* 0x004fe200078e02a4 */
[-C--:B------:R-:W-:Y:S02]  /*4900*/  LEA.HI.X.SX32 R179, R68, R7.reuse, 0x2, P6 ;  /* 0x0000000744b37211 */ /* 0x080fe400030f16ff */
[----:B------:R-:W-:Y:S02]  /*4910*/  LEA R182, P6, R64, R166, 0x2 ;  /* 0x000000a640b67211 */ /* 0x000fe400078c10ff */
[----:B------:R-:W-:-:S02]  /*4920*/  LEA.HI.X.SX32 R181, R66, R7, 0x2, P4 ;  /* 0x0000000742b57211 */ /* 0x000fc400020f16ff */
[-C--:B------:R-:W-:Y:S02]  /*4930*/  LEA R184, P4, R62, R166.reuse, 0x2 ;  /* 0x000000a63eb87211 */ /* 0x080fe400078810ff */
[-C--:B------:R-:W-:Y:S02]  /*4940*/  LEA.HI.X.SX32 R183, R64, R7.reuse, 0x2, P6 ;  /* 0x0000000740b77211 */ /* 0x080fe400030f16ff */
[-C--:B------:R-:W-:Y:S02]  /*4950*/  LEA R186, P6, R60, R166.reuse, 0x2 ;  /* 0x000000a63cba7211 */ /* 0x080fe400078c10ff */
[-C--:B------:R-:W-:Y:S02]  /*4960*/  LEA.HI.X.SX32 R185, R62, R7.reuse, 0x2, P4 ;  /* 0x000000073eb97211 */ /* 0x080fe400020f16ff */
[----:B------:R-:W-:Y:S02]  /*4970*/  LEA R188, P4, R58, R166, 0x2 ;  /* 0x000000a63abc7211 */ /* 0x000fe400078810ff */
[----:B------:R-:W-:-:S02]  /*4980*/  LEA.HI.X.SX32 R187, R60, R7, 0x2, P6 ;  /* 0x000000073cbb7211 */ /* 0x000fc400030f16ff */
[CC--:B------:R-:W-:Y:S02]  /*4990*/  LEA R190, P6, R57.reuse, R166.reuse, 0x2 ;  /* 0x000000a639be7211 */ /* 0x0c0fe400078c10ff */
[-C--:B------:R-:W-:Y:S02]  /*49a0*/  LEA.HI.X.SX32 R189, R58, R7.reuse, 0x2, P4 ;  /* 0x000000073abd7211 */ /* 0x080fe400020f16ff */
[CC--:B------:R-:W-:Y:S02]  /*49b0*/  LEA R192, P4, R56.reuse, R166.reuse, 0x2 ;  /* 0x000000a638c07211 */ /* 0x0c0fe400078810ff */
        /* <DEDUP_REMOVED lines=9> */
[-C--:B------:R-:W-:Y:S02]  /*4a50*/  LEA R202, P6, R51, R166.reuse, 0x2 ;  /* 0x000000a633ca7211 */ /* 0x080fe400078c10ff */
[-C--:B------:R-:W-:Y:S02]  /*4a60*/  LEA.HI.X.SX32 R201, R52, R7.reuse, 0x2, P4 ;  /* 0x0000000734c97211 */ /* 0x080fe400020f16ff */
[-C--:B------:R-:W-:Y:S02]  /*4a70*/  LEA R204, P4, R73, R166.reuse, 0x2 ;  /* 0x000000a649cc7211 */ /* 0x080fe400078810ff */
[----:B------:R-:W-:Y:S02]  /*4a80*/  LEA.HI.X.SX32 R203, R51, R7, 0x2, P6 ;  /* 0x0000000733cb7211 */ /* 0x000fe400030f16ff */
[----:B------:R-:W-:Y:S02]  /*4a90*/  ISETP.NE.U32.AND P0, PT, R6, RZ, PT ;  /* 0x000000ff0600720c */ /* 0x000fe40003f05070 */
[----:B------:R-:W-:-:S02]  /*4aa0*/  LEA R206, P6, R71, R166, 0x2 ;  /* 0x000000a647ce7211 */ /* 0x000fc400078c10ff */
[-C--:B------:R-:W-:Y:S02]  /*4ab0*/  LEA.HI.X.SX32 R205, R73, R7.reuse, 0x2, P4 ;  /* 0x0000000749cd7211 */ /* 0x080fe400020f16ff */
[-C--:B------:R-:W-:Y:S02]  /*4ac0*/  LEA R38, P4, R69, R166.reuse, 0x2 ;  /* 0x000000a645267211 */ /* 0x080fe400078810ff */
[-C--:B------:R-:W-:Y:S02]  /*4ad0*/  LEA.HI.X.SX32 R207, R71, R7.reuse, 0x2, P6 ;  /* 0x0000000747cf7211 */ /* 0x080fe400030f16ff */
[-C--:B------:R-:W-:Y:S02]  /*4ae0*/  LEA R134, P6, R67, R166.reuse, 0x2 ;  /* 0x000000a643867211 */ /* 0x080fe400078c10ff */
[----:B------:R-:W-:Y:S01]  /*4af0*/  LEA.HI.X.SX32 R39, R69, R7, 0x2, P4 ;  /* 0x0000000745277211 */ /* 0x000fe200020f16ff */
[----:B------:R1:W-:Y:S01]  /*4b00*/  LDGSTS.E [R41], desc[UR16][R168.64], P0 ;  /* 0x00000000a8297fae */ /* 0x0003e200081a1010 */
[----:B------:R-:W-:-:S02]  /*4b10*/  LEA R136, P4, R65, R166, 0x2 ;  /* 0x000000a641887211 */ /* 0x000fc400078810ff */
[-C--:B------:R-:W-:Y:S01]  /*4b20*/  LEA.HI.X.SX32 R135, R67, R7.reuse, 0x2, P6 ;  /* 0x0000000743877211 */ /* 0x080fe200030f16ff */
[----:B------:R2:W-:Y:S01]  /*4b30*/  LDGSTS.E [R41+0x400], desc[UR16][R170.64], P0 ;  /* 0x00400000aa297fae */ /* 0x0005e200081a1010 */
[-C--:B------:R-:W-:Y:S02]  /*4b40*/  LEA R138, P6, R63, R166.reuse, 0x2 ;  /* 0x000000a63f8a7211 */ /* 0x080fe400078c10ff */
[-C--:B------:R-:W-:Y:S01]  /*4b50*/  LEA.HI.X.SX32 R137, R65, R7.reuse, 0x2, P4 ;  /* 0x0000000741897211 */ /* 0x080fe200020f16ff */
[----:B------:R3:W-:Y:S01]  /*4b60*/  LDGSTS.E [R41+0x800], desc[UR16][R176.64], P0 ;  /* 0x00800000b0297fae */ /* 0x0007e200081a1010 */
[-C--:B------:R-:W-:Y:S02]  /*4b70*/  LEA R140, P4, R61, R166.reuse, 0x2 ;  /* 0x000000a63d8c7211 */ /* 0x080fe400078810ff */
[-C--:B------:R-:W-:Y:S01]  /*4b80*/  LEA.HI.X.SX32 R139, R63, R7.reuse, 0x2, P6 ;  /* 0x000000073f8b7211 */ /* 0x080fe200030f16ff */
[----:B------:R4:W-:Y:S01]  /*4b90*/  LDGSTS.E [R41+0xc00], desc[UR16][R178.64], P0 ;  /* 0x00c00000b2297fae */ /* 0x0009e200081a1010 */
[-C--:B------:R-:W-:Y:S01]  /*4ba0*/  LEA R142, P6, R59, R166.reuse, 0x2 ;  /* 0x000000a63b8e7211 */ /* 0x080fe200078c10ff */
[----:B-1----:R-:W-:Y:S01]  /*4bb0*/  IMAD.WIDE R168, R133, 0x4, R168 ;  /* 0x0000000485a87825 */ /* 0x002fe200078e02a8 */
[-C--:B------:R-:W-:Y:S01]  /*4bc0*/  LEA.HI.X.SX32 R141, R61, R7.reuse, 0x2, P4 ;  /* 0x000000073d8d7211 */ /* 0x080fe200020f16ff */
[----:B------:R1:W-:Y:S01]  /*4bd0*/  LDGSTS.E [R41+0x1000], desc[UR16][R180.64], P0 ;  /* 0x01000000b4297fae */ /* 0x0003e200081a1010 */
[-C--:B------:R-:W-:Y:S01]  /*4be0*/  LEA R144, P4, R50, R166.reuse, 0x2 ;  /* 0x000000a632907211 */ /* 0x080fe200078810ff */
[----:B--2---:R-:W-:Y:S01]  /*4bf0*/  IMAD.WIDE R170, R133, 0x4, R170 ;  /* 0x0000000485aa7825 */ /* 0x004fe200078e02aa */
[-C--:B------:R-:W-:Y:S01]  /*4c00*/  LEA.HI.X.SX32 R143, R59, R7.reuse, 0x2, P6 ;  /* 0x000000073b8f7211 */ /* 0x080fe200030f16ff */
[----:B------:R2:W-:Y:S01]  /*4c10*/  LDGSTS.E [R41+0x1400], desc[UR16][R182.64], P0 ;  /* 0x01400000b6297fae */ /* 0x0005e200081a1010 */
[----:B------:R-:W-:Y:S01]  /*4c20*/  LOP3.LUT R174, R2, 0x40, RZ, 0x3c, !PT ;  /* 0x0000004002ae7812 */ /* 0x000fe200078e3cff */
[----:B---3--:R-:W-:Y:S01]  /*4c30*/  IMAD.WIDE R176, R133, 0x4, R176 ;  /* 0x0000000485b07825 */ /* 0x008fe200078e02b0 */
[CC--:B------:R-:W-:Y:S01]  /*4c40*/  LEA R146, P6, R49.reuse, R166.reuse, 0x2 ;  /* 0x000000a631927211 */ /* 0x0c0fe200078c10ff */
[----:B------:R3:W-:Y:S01]  /*4c50*/  LDGSTS.E [R41+0x1800], desc[UR16][R184.64], P0 ;  /* 0x01800000b8297fae */ /* 0x0007e200081a1010 */
[-C--:B------:R-:W-:Y:S01]  /*4c60*/  LEA.HI.X.SX32 R145, R50, R7.reuse, 0x2, P4 ;  /* 0x0000000732917211 */ /* 0x080fe200020f16ff */
[----:B------:R-:W-:Y:S01]  /*4c70*/  VIADD R40, R174, UR9 ;  /* 0x00000009ae287c36 */ /* 0x000fe20008000000 */
[CC--:B------:R-:W-:Y:S01]  /*4c80*/  LEA R148, P4, R48.reuse, R166.reuse, 0x2 ;  /* 0x000000a630947211 */ /* 0x0c0fe200078810ff */
[----:B------:R5:W-:Y:S01]  /*4c90*/  LDGSTS.E [R41+0x1c00], desc[UR16][R186.64], P0 ;  /* 0x01c00000ba297fae */ /* 0x000be200081a1010 */
[-C--:B------:R-:W-:Y:S01]  /*4ca0*/  LEA.HI.X.SX32 R147, R49, R7.reuse, 0x2, P6 ;  /* 0x0000000731937211 */ /* 0x080fe200030f16ff */
[----:B----4-:R-:W-:Y:S01]  /*4cb0*/  IMAD.WIDE R178, R133, 0x4, R178 ;  /* 0x0000000485b27825 */ /* 0x010fe200078e02b2 */
[-C--:B------:R-:W-:Y:S01]  /*4cc0*/  LEA R150, P6, R47, R166.reuse, 0x2 ;  /* 0x000000a62f967211 */ /* 0x080fe200078c10ff */
[----:B------:R4:W-:Y:S01]  /*4cd0*/  LDGSTS.E [R41+0x2000], desc[UR16][R188.64], P0 ;  /* 0x02000000bc297fae */ /* 0x0009e200081a1010 */
[-C--:B------:R-:W-:Y:S01]  /*4ce0*/  LEA.HI.X.SX32 R149, R48, R7.reuse, 0x2, P4 ;  /* 0x0000000730957211 */ /* 0x080fe200020f16ff */
[----:B-1----:R-:W-:Y:S01]  /*4cf0*/  IMAD.WIDE R180, R133, 0x4, R180 ;  /* 0x0000000485b47825 */ /* 0x002fe200078e02b4 */
[CC--:B------:R-:W-:Y:S01]  /*4d00*/  LEA R152, P4, R46.reuse, R166.reuse, 0x2 ;  /* 0x000000a62e987211 */ /* 0x0c0fe200078810ff */
[----:B------:R1:W-:Y:S01]  /*4d10*/  LDGSTS.E [R41+0x2400], desc[UR16][R190.64], P0 ;  /* 0x02400000be297fae */ /* 0x0003e200081a1010 */
[-C--:B------:R-:W-:Y:S01]  /*4d20*/  LEA.HI.X.SX32 R151, R47, R7.reuse, 0x2, P6 ;  /* 0x000000072f977211 */ /* 0x080fe200030f16ff */
[----:B--2---:R-:W-:Y:S01]  /*4d30*/  IMAD.WIDE R182, R133, 0x4, R182 ;  /* 0x0000000485b67825 */ /* 0x004fe200078e02b6 */
[-C--:B------:R-:W-:Y:S01]  /*4d40*/  LEA R154, P6, R45, R166.reuse, 0x2 ;  /* 0x000000a62d9a7211 */ /* 0x080fe200078c10ff */
[----:B------:R2:W-:Y:S01]  /*4d50*/  LDGSTS.E [R41+0x2800], desc[UR16][R192.64], P0 ;  /* 0x02800000c0297fae */ /* 0x0005e200081a1010 */
[-C--:B------:R-:W-:Y:S01]  /*4d60*/  LEA.HI.X.SX32 R153, R46, R7.reuse, 0x2, P4 ;  /* 0x000000072e997211 */ /* 0x080fe200020f16ff */
[----:B---3--:R-:W-:Y:S01]  /*4d70*/  IMAD.WIDE R184, R133, 0x4, R184 ;  /* 0x0000000485b87825 */ /* 0x008fe200078e02b8 */
[CC--:B------:R-:W-:Y:S01]  /*4d80*/  LEA R156, P4, R44.reuse, R166.reuse, 0x2 ;  /* 0x000000a62c9c7211 */ /* 0x0c0fe200078810ff */
[----:B------:R3:W-:Y:S01]  /*4d90*/  LDGSTS.E [R41+0x2c00], desc[UR16][R194.64], P0 ;  /* 0x02c00000c2297fae */ /* 0x0007e200081a1010 */
[-C--:B------:R-:W-:Y:S01]  /*4da0*/  LEA.HI.X.SX32 R155, R45, R7.reuse, 0x2, P6 ;  /* 0x000000072d9b7211 */ /* 0x080fe200030f16ff */
[----:B-----5:R-:W-:Y:S01]  /*4db0*/  IMAD.WIDE R186, R133, 0x4, R186 ;  /* 0x0000000485ba7825 */ /* 0x020fe200078e02ba */
[----:B------:R-:W-:Y:S01]  /*4dc0*/  LEA R166, P6, R43, R166, 0x2 ;  /* 0x000000a62ba67211 */ /* 0x000fe200078c10ff */
[----:B------:R5:W-:Y:S01]  /*4dd0*/  LDGSTS.E [R41+0x3000], desc[UR16][R196.64], P0 ;  /* 0x03000000c4297fae */ /* 0x000be200081a1010 */
[-C--:B------:R-:W-:Y:S01]  /*4de0*/  LEA.HI.X.SX32 R157, R44, R7.reuse, 0x2, P4 ;  /* 0x000000072c9d7211 */ /* 0x080fe200020f16ff */
[----:B----4-:R-:W-:Y:S01]  /*4df0*/  IMAD.WIDE R188, R133, 0x4, R188 ;  /* 0x0000000485bc7825 */ /* 0x010fe200078e02bc */
[----:B------:R-:W-:Y:S01]  /*4e00*/  LEA.HI.X.SX32 R167, R43, R7, 0x2, P6 ;  /* 0x000000072ba77211 */ /* 0x000fe200030f16ff */
[----:B------:R4:W-:Y:S01]  /*4e10*/  LDGSTS.E [R41+0x3400], desc[UR16][R198.64], P0 ;  /* 0x03400000c6297fae */ /* 0x0009e200081a1010 */
[----:B------:R-:W-:Y:S01]  /*4e20*/  PRMT R4, R8, 0x5410, R9 ;  /* 0x0000541008047816 */ /* 0x000fe20000000009 */
[C---:B-1----:R-:W-:Y:S01]  /*4e30*/  IMAD.WIDE R190, R133.reuse, 0x4, R190 ;  /* 0x0000000485be7825 */ /* 0x042fe200078e02be */
[----:B------:R-:W-:Y:S01]  /*4e40*/  ISETP.GT.AND P4, PT, R242, 0x3f, PT ;  /* 0x0000003ff200780c */ /* 0x000fe20003f84270 */
[----:B------:R1:W-:Y:S01]  /*4e50*/  LDGSTS.E [R41+0x3800], desc[UR16][R200.64], P0 ;  /* 0x03800000c8297fae */ /* 0x0003e200081a1010 */
[C---:B------:R-:W-:Y:S01]  /*4e60*/  SHF.R.U64 R8, R4.reuse, 0x1f, RZ ;  /* 0x0000001f04087819 */ /* 0x040fe200000012ff */
[C---:B--2---:R-:W-:Y:S01]  /*4e70*/  IMAD.WIDE R192, R133.reuse, 0x4, R192 ;  /* 0x0000000485c07825 */ /* 0x044fe200078e02c0 */
[----:B------:R-:W-:Y:S01]  /*4e80*/  SHF.R.U64 R6, R4, 0x1d, RZ ;  /* 0x0000001d04067819 */ /* 0x000fe200000012ff */
[----:B------:R2:W-:Y:S01]  /*4e90*/  LDGSTS.E [R41+0x3c00], desc[UR16][R202.64], P0 ;  /* 0x03c00000ca297fae */ /* 0x0005e200081a1010 */
[----:B------:R-:W-:Y:S01]  /*4ea0*/  LOP3.LUT P2, RZ, R8, 0x1, RZ, 0xc0, !PT ;  /* 0x0000000108ff7812 */ /* 0x000fe2000784c0ff */
[----:B---3--:R-:W-:Y:S01]  /*4eb0*/  IMAD.WIDE R194, R133, 0x4, R194 ;  /* 0x0000000485c27825 */ /* 0x008fe200078e02c2 */
[----:B------:R-:W-:Y:S01]  /*4ec0*/  SHF.R.U64 R8, R4, 0x1e, RZ ;  /* 0x0000001e04087819 */ /* 0x000fe200000012ff */
[----:B------:R3:W-:Y:S01]  /*4ed0*/  LDGSTS.E [R40+0x200], desc[UR16][R204.64], P0 ;  /* 0x00200000cc287fae */ /* 0x0007e200081a1010 */
[----:B------:R-:W-:Y:S01]  /*4ee0*/  SEL R5, R5, RZ, P4 ;  /* 0x000000ff05057207 */ /* 0x000fe20002000000 */
[C---:B-----5:R-:W-:Y:S01]  /*4ef0*/  IMAD.WIDE R196, R133.reuse, 0x4, R196 ;  /* 0x0000000485c47825 */ /* 0x060fe200078e02c4 */
[----:B------:R-:W-:Y:S01]  /*4f00*/  LOP3.LUT P6, RZ, R8, 0x1, RZ, 0xc0, !PT ;  /* 0x0000000108ff7812 */ /* 0x000fe200078cc0ff */
[----:B------:R5:W-:Y:S01]  /*4f10*/  LDGSTS.E [R40+0x600], desc[UR16][R206.64], P0 ;  /* 0x00600000ce287fae */ /* 0x000be200081a1010 */
[----:B------:R-:W-:Y:S01]  /*4f20*/  LOP3.LUT P4, RZ, R6, 0x1, RZ, 0xc0, !PT ;  /* 0x0000000106ff7812 */ /* 0x000fe2000788c0ff */
[C---:B----4-:R-:W-:Y:S01]  /*4f30*/  IMAD.WIDE R198, R133.reuse, 0x4, R198 ;  /* 0x0000000485c67825 */ /* 0x050fe200078e02c6 */
[C---:B------:R-:W-:Y:S01]  /*4f40*/  SHF.R.U64 R6, R4.reuse, 0x1c, RZ ;  /* 0x0000001c04067819 */ /* 0x040fe200000012ff */
[----:B------:R4:W-:Y:S01]  /*4f50*/  LDGSTS.E [R40+0xa00], desc[UR16][R38.64], P0 ;  /* 0x00a0000026287fae */ /* 0x0009e200081a1010 */
[----:B------:R-:W-:Y:S01]  /*4f60*/  SHF.R.U64 R7, R4, 0x1b, RZ ;  /* 0x0000001b04077819 */ /* 0x000fe200000012ff */
[----:B-1----:R-:W-:-:S02]  /*4f70*/  IMAD.WIDE R200, R133, 0x4, R200 ;  /* 0x0000000485c87825 */ /* 0x002fc400078e02c8 */
[----:B------:R1:W-:Y:S02]  /*4f80*/  LDGSTS.E [R40+0xe00], desc[UR16][R134.64], P0 ;  /* 0x00e0000086287fae */ /* 0x0003e400081a1010 */
[C---:B--2---:R-:W-:Y:S02]  /*4f90*/  IMAD.WIDE R202, R133.reuse, 0x4, R202 ;  /* 0x0000000485ca7825 */ /* 0x044fe400078e02ca */
[----:B------:R2:W-:Y:S02]  /*4fa0*/  LDGSTS.E [R40+0x1200], desc[UR16][R136.64], P0 ;  /* 0x0120000088287fae */ /* 0x0005e400081a1010 */
[C---:B---3--:R-:W-:Y:S02]  /*4fb0*/  IMAD.WIDE R204, R133.reuse, 0x4, R204 ;  /* 0x0000000485cc7825 */ /* 0x048fe400078e02cc */
[----:B------:R3:W-:Y:S02]  /*4fc0*/  LDGSTS.E [R40+0x1600], desc[UR16][R138.64], P0 ;  /* 0x016000008a287fae */ /* 0x0007e400081a1010 */
[----:B-----5:R-:W-:-:S02]  /*4fd0*/  IMAD.WIDE R206, R133, 0x4, R206 ;  /* 0x0000000485ce7825 */ /* 0x020fc400078e02ce */
[----:B------:R5:W-:Y:S02]  /*4fe0*/  LDGSTS.E [R40+0x1a00], desc[UR16][R140.64], P0 ;  /* 0x01a000008c287fae */ /* 0x000be400081a1010 */
[C---:B----4-:R-:W-:Y:S02]  /*4ff0*/  IMAD.WIDE R38, R133.reuse, 0x4, R38 ;  /* 0x0000000485267825 */ /* 0x050fe400078e0226 */
[----:B------:R4:W-:Y:S02]  /*5000*/  LDGSTS.E [R40+0x1e00], desc[UR16][R142.64], P0 ;  /* 0x01e000008e287fae */ /* 0x0009e400081a1010 */
[C---:B-1----:R-:W-:Y:S02]  /*5010*/  IMAD.WIDE R134, R133.reuse, 0x4, R134 ;  /* 0x0000000485867825 */ /* 0x042fe400078e0286 */
[----:B------:R1:W-:Y:S02]  /*5020*/  LDGSTS.E [R40+0x2200], desc[UR16][R144.64], P0 ;  /* 0x0220000090287fae */ /* 0x0003e400081a1010 */
[----:B--2---:R-:W-:-:S02]  /*5030*/  IMAD.WIDE R136, R133, 0x4, R136 ;  /* 0x0000000485887825 */ /* 0x004fc400078e0288 */
[----:B------:R2:W-:Y:S02]  /*5040*/  LDGSTS.E [R40+0x2600], desc[UR16][R146.64], P0 ;  /* 0x0260000092287fae */ /* 0x0005e400081a1010 */
[C---:B---3--:R-:W-:Y:S02]  /*5050*/  IMAD.WIDE R138, R133.reuse, 0x4, R138 ;  /* 0x00000004858a7825 */ /* 0x048fe400078e028a */
[----:B------:R3:W-:Y:S02]  /*5060*/  LDGSTS.E [R40+0x2a00], desc[UR16][R148.64], P0 ;  /* 0x02a0000094287fae */ /* 0x0007e400081a1010 */
[C---:B-----5:R-:W-:Y:S02]  /*5070*/  IMAD.WIDE R140, R133.reuse, 0x4, R140 ;  /* 0x00000004858c7825 */ /* 0x060fe400078e028c */
[----:B------:R5:W-:Y:S02]  /*5080*/  LDGSTS.E [R40+0x2e00], desc[UR16][R150.64], P0 ;  /* 0x02e0000096287fae */ /* 0x000be400081a1010 */
[----:B----4-:R-:W-:-:S02]  /*5090*/  IMAD.WIDE R142, R133, 0x4, R142 ;  /* 0x00000004858e7825 */ /* 0x010fc400078e028e */
[----:B------:R4:W-:Y:S02]  /*50a0*/  LDGSTS.E [R40+0x3200], desc[UR16][R152.64], P0 ;  /* 0x0320000098287fae */ /* 0x0009e400081a1010 */
[C---:B-1----:R-:W-:Y:S02]  /*50b0*/  IMAD.WIDE R144, R133.reuse, 0x4, R144 ;  /* 0x0000000485907825 */ /* 0x042fe400078e0290 */
[----:B------:R1:W-:Y:S02]  /*50c0*/  LDGSTS.E [R40+0x3600], desc[UR16][R154.64], P0 ;  /* 0x036000009a287fae */ /* 0x0003e400081a1010 */
[C---:B--2---:R-:W-:Y:S02]  /*50d0*/  IMAD.WIDE R146, R133.reuse, 0x4, R146 ;  /* 0x0000000485927825 */ /* 0x044fe400078e0292 */
[----:B------:R2:W-:Y:S02]  /*50e0*/  LDGSTS.E [R40+0x3a00], desc[UR16][R156.64], P0 ;  /* 0x03a000009c287fae */ /* 0x0005e400081a1010 */
[----:B---3--:R-:W-:-:S02]  /*50f0*/  IMAD.WIDE R148, R133, 0x4, R148 ;  /* 0x0000000485947825 */ /* 0x008fc400078e0294 */
[----:B------:R3:W-:Y:S01]  /*5100*/  LDGSTS.E [R40+0x3e00], desc[UR16][R166.64], P0 ;  /* 0x03e00000a6287fae */ /* 0x0007e200081a1010 */
[----:B------:R-:W-:Y:S01]  /*5110*/  LOP3.LUT P0, RZ, R6, 0x1, RZ, 0xc0, !PT ;  /* 0x0000000106ff7812 */ /* 0x000fe2000780c0ff */
[C---:B-----5:R-:W-:Y:S01]  /*5120*/  IMAD.WIDE R150, R133.reuse, 0x4, R150 ;  /* 0x0000000485967825 */ /* 0x060fe200078e0296 */
[----:B------:R-:W-:Y:S01]  /*5130*/  SHF.R.U64 R6, R4, 0x1a, RZ ;  /* 0x0000001a04067819 */ /* 0x000fe200000012ff */
[----:B------:R-:W0:Y:S02]  /*5140*/  LDGDEPBAR ;  /* 0x00000000000079af */ /* 0x000e240000000000 */
[C---:B----4-:R-:W-:Y:S01]  /*5150*/  IMAD.WIDE R152, R133.reuse, 0x4, R152 ;  /* 0x0000000485987825 */ /* 0x050fe200078e0298 */
[----:B------:R-:W-:Y:S03]  /*5160*/  BAR.SYNC.DEFER_BLOCKING 0x0 ;  /* 0x0000000000007b1d */ /* 0x000fe60000010000 */
[----:B-1----:R-:W-:-:S04]  /*5170*/  IMAD.WIDE R154, R133, 0x4, R154 ;  /* 0x00000004859a7825 */ /* 0x002fc800078e029a */
[----:B--2---:R-:W-:-:S04]  /*5180*/  IMAD.WIDE R156, R133, 0x4, R156 ;  /* 0x00000004859c7825 */ /* 0x004fc800078e029c */
[----:B---3--:R-:W-:Y:S01]  /*5190*/  IMAD.WIDE R166, R133, 0x4, R166 ;  /* 0x0000000485a67825 */ /* 0x008fe200078e02a6 */
[----:B------:R-:W-:Y:S01]  /*51a0*/  @!PT LDS RZ, [RZ] ;  /* 0x00000000fffff984 */ /* 0x000fe20000000800 */
[----:B------:R-:W-:Y:S01]  /*51b0*/  @!PT LDS RZ, [RZ] ;  /* 0x00000000fffff984 */ /* 0x000fe20000000800 */
[----:B------:R-:W-:Y:S01]  /*51c0*/  @!PT LDS RZ, [RZ] ;  /* 0x00000000fffff984 */ /* 0x000fe20000000800 */
[----:B------:R1:W-:Y:S01]  /*51d0*/  LDGSTS.E [R172+0x10000], desc[UR16][R130.64], P2 ;  /* 0x1000000082ac7fae */ /* 0x0003e200091a1010 */
[----:B------:R-:W-:Y:S02]  /*51e0*/  LOP3.LUT P2, RZ, R7, 0x1, RZ, 0xc0, !PT ;  /* 0x0000000107ff7812 */ /* 0x000fe4000784c0ff */
[----:B------:R-:W-:Y:S01]  /*51f0*/  SHF.R.U64 R7, R4, 0x19, RZ ;  /* 0x0000001904077819 */ /* 0x000fe200000012ff */
[----:B------:R1:W-:Y:S01]  /*5200*/  LDGSTS.E [R172+0x10004], desc[UR16][R128.64], P6 ;  /* 0x1000400080ac7fae */ /* 0x0003e2000b1a1010 */
[----:B------:R-:W-:Y:S02]  /*5210*/  LOP3.LUT P6, RZ, R6, 0x1, RZ, 0xc0, !PT ;  /* 0x0000000106ff7812 */ /* 0x000fe400078cc0ff */
[----:B------:R-:W-:Y:S01]  /*5220*/  SHF.R.U64 R6, R4, 0x18, RZ ;  /* 0x0000001804067819 */ /* 0x000fe200000012ff */
[----:B------:R1:W-:Y:S01]  /*5230*/  LDGSTS.E [R172+0x10008], desc[UR16][R126.64], P4 ;  /* 0x100080007eac7fae */ /* 0x0003e2000a1a1010 */
[----:B------:R-:W-:-:S02]  /*5240*/  LOP3.LUT P4, RZ, R7, 0x1, RZ, 0xc0, !PT ;  /* 0x0000000107ff7812 */ /* 0x000fc4000788c0ff */
[----:B------:R-:W-:Y:S01]  /*5250*/  SHF.R.U64 R7, R4, 0x17, RZ ;  /* 0x0000001704077819 */ /* 0x000fe200000012ff */
[----:B------:R1:W-:Y:S01]  /*5260*/  LDGSTS.E [R172+0x1000c], desc[UR16][R124.64], P0 ;  /* 0x1000c0007cac7fae */ /* 0x0003e200081a1010 */
[----:B------:R-:W-:Y:S02]  /*5270*/  LOP3.LUT P0, RZ, R6, 0x1, RZ, 0xc0, !PT ;  /* 0x0000000106ff7812 */ /* 0x000fe4000780c0ff */
[C---:B------:R-:W-:Y:S01]  /*5280*/  SHF.R.U64 R6, R4.reuse, 0x16, RZ ;  /* 0x0000001604067819 */ /* 0x040fe200000012ff */
[----:B------:R1:W-:Y:S01]  /*5290*/  LDGSTS.E [R172+0x10010], desc[UR16][R122.64], P2 ;  /* 0x100100007aac7fae */ /* 0x0003e200091a1010 */
[----:B------:R-:W-:Y:S02]  /*52a0*/  LOP3.LUT P2, RZ, R7, 0x1, RZ, 0xc0, !PT ;  /* 0x0000000107ff7812 */ /* 0x000fe4000784c0ff */
[----:B------:R-:W-:Y:S01]  /*52b0*/  SHF.R.U64 R7, R4, 0x15, RZ ;  /* 0x0000001504077819 */ /* 0x000fe200000012ff */
[----:B------:R1:W-:Y:S01]  /*52c0*/  LDGSTS.E [R172+0x10014], desc[UR16][R120.64], P6 ;  /* 0x1001400078ac7fae */ /* 0x0003e2000b1a1010 */
[----:B------:R-:W-:-:S02]  /*52d0*/  LOP3.LUT P6, RZ, R6, 0x1, RZ, 0xc0, !PT ;  /* 0x0000000106ff7812 */ /* 0x000fc400078cc0ff */
[C---:B------:R-:W-:Y:S01]  /*52e0*/  SHF.R.U64 R6, R4.reuse, 0x14, RZ ;  /* 0x0000001404067819 */ /* 0x040fe200000012ff */
        /* <DEDUP_REMOVED lines=43> */
[----:B------:R-:W-:-:S03]  /*55a0*/  LOP3.LUT P2, RZ, R7, 0x1, RZ, 0xc0, !PT ;  /* 0x0000000107ff7812 */ /* 0x000fc6000784c0ff */
[----:B------:R1:W-:Y:S01]  /*55b0*/  LDGSTS.E [R172+0x10054], desc[UR16][R88.64], P6 ;  /* 0x1005400058ac7fae */ /* 0x0003e2000b1a1010 */
[----:B------:R-:W-:Y:S02]  /*55c0*/  LOP3.LUT P6, RZ, R6, 0x1, RZ, 0xc0, !PT ;  /* 0x0000000106ff7812 */ /* 0x000fe400078cc0ff */
[----:B------:R-:W-:Y:S01]  /*55d0*/  SHF.R.U64 R6, R4, 0x5, RZ ;  /* 0x0000000504067819 */ /* 0x000fe200000012ff */
[----:B------:R1:W-:Y:S03]  /*55e0*/  LDGSTS.E [R172+0x10058], desc[UR16][R86.64], P4 ;  /* 0x1005800056ac7fae */ /* 0x0003e6000a1a1010 */
[----:B------:R-:W-:Y:S01]  /*55f0*/  LOP3.LUT P4, RZ, R6, 0x1, RZ, 0xc0, !PT ;  /* 0x0000000106ff7812 */ /* 0x000fe2000788c0ff */
[----:B------:R1:W-:Y:S01]  /*5600*/  LDGSTS.E [R172+0x1005c], desc[UR16][R84.64], P0 ;  /* 0x1005c00054ac7fae */ /* 0x0003e200081a1010 */
[----:B------:R-:W-:-:S03]  /*5610*/  SHF.R.U64 R6, R4, 0x4, RZ ;  /* 0x0000000404067819 */ /* 0x000fc600000012ff */
[----:B------:R1:W-:Y:S01]  /*5620*/  LDGSTS.E [R172+0x10060], desc[UR16][R82.64], P2 ;  /* 0x1006000052ac7fae */ /* 0x0003e200091a1010 */
[----:B------:R-:W-:Y:S02]  /*5630*/  LOP3.LUT P0, RZ, R6, 0x1, RZ, 0xc0, !PT ;  /* 0x0000000106ff7812 */ /* 0x000fe4000780c0ff */
[C---:B------:R-:W-:Y:S01]  /*5640*/  SHF.R.U64 R6, R4.reuse, 0x3, RZ ;  /* 0x0000000304067819 */ /* 0x040fe200000012ff */
[----:B------:R1:W-:Y:S01]  /*5650*/  LDGSTS.E [R172+0x10064], desc[UR16][R80.64], P6 ;  /* 0x1006400050ac7fae */ /* 0x0003e2000b1a1010 */
[----:B------:R-:W-:Y:S02]  /*5660*/  ISETP.NE.U32.AND P2, PT, R5, RZ, PT ;  /* 0x000000ff0500720c */ /* 0x000fe40003f45070 */
[C---:B------:R-:W-:Y:S01]  /*5670*/  SHF.R.U64 R5, R4.reuse, 0x2, RZ ;  /* 0x0000000204057819 */ /* 0x040fe200000012ff */
[----:B------:R1:W-:Y:S01]  /*5680*/  LDGSTS.E [R172+0x10068], desc[UR16][R78.64], P4 ;  /* 0x100680004eac7fae */ /* 0x0003e2000a1a1010 */
[----:B------:R-:W-:Y:S02]  /*5690*/  SHF.R.U64 R4, R4, 0x1, RZ ;  /* 0x0000000104047819 */ /* 0x000fe400000012ff */
[----:B------:R-:W-:-:S02]  /*56a0*/  LOP3.LUT P6, RZ, R6, 0x1, RZ, 0xc0, !PT ;  /* 0x0000000106ff7812 */ /* 0x000fc400078cc0ff */
[----:B------:R-:W-:Y:S01]  /*56b0*/  LOP3.LUT P4, RZ, R5, 0x1, RZ, 0xc0, !PT ;  /* 0x0000000105ff7812 */ /* 0x000fe2000788c0ff */
[----:B------:R1:W-:Y:S01]  /*56c0*/  LDGSTS.E [R172+0x1006c], desc[UR16][R76.64], P0 ;  /* 0x1006c0004cac7fae */ /* 0x0003e200081a1010 */
[----:B------:R-:W-:-:S09]  /*56d0*/  LOP3.LUT P0, RZ, R4, 0x1, RZ, 0xc0, !PT ;  /* 0x0000000104ff7812 */ /* 0x000fd2000780c0ff */
[----:B------:R1:W-:Y:S04]  /*56e0*/  LDGSTS.E [R172+0x10070], desc[UR16][R158.64], P6 ;  /* 0x100700009eac7fae */ /* 0x0003e8000b1a1010 */
[----:B------:R1:W-:Y:S04]  /*56f0*/  LDGSTS.E [R172+0x10074], desc[UR16][R160.64], P4 ;  /* 0x10074000a0ac7fae */ /* 0x0003e8000a1a1010 */
[----:B------:R1:W-:Y:S04]  /*5700*/  LDGSTS.E [R172+0x10078], desc[UR16][R162.64], P0 ;  /* 0x10078000a2ac7fae */ /* 0x0003e800081a1010 */
[----:B------:R1:W-:Y:S04]  /*5710*/  LDGSTS.E [R172+0x1007c], desc[UR16][R164.64], !P5 ;  /* 0x1007c000a4ac7fae */ /* 0x0003e8000e9a1010 */
[----:B------:R-:W0:Y:S04]  /*5720*/  LDGDEPBAR ;  /* 0x00000000000079af */ /* 0x000e280000000000 */
[----:B------:R1:W-:Y:S04]  /*5730*/  LDGSTS.E [R41+0x4000], desc[UR16][R168.64], P2 ;  /* 0x04000000a8297fae */ /* 0x0003e800091a1010 */
        /* <DEDUP_REMOVED lines=31> */
[----:B------:R-:W0:Y:S01]  /*5930*/  LDGDEPBAR ;  /* 0x00000000000079af */ /* 0x000e220000000000 */
[----:B------:R-:W-:-:S04]  /*5940*/  DEPBAR.LE SB0, 0x2 ;  /* 0x000080800000791a */ /* 0x000fc80000000000 */
[----:B------:R-:W-:Y:S06]  /*5950*/  BAR.SYNC.DEFER_BLOCKING 0x0 ;  /* 0x0000000000007b1d */ /* 0x000fec0000010000 */
[----:B-1----:R-:W-:Y:S05]  /*5960*/  @!P3 BRA `(.L_x_12) ;  /* 0x000000000024b947 */ /* 0x002fea0003800000 */
[----:B------:R-:W-:Y:S04]  /*5970*/  LDS.128 R4, [R172+0xc000] ;  /* 0x00c00000ac047984 */ /* 0x000fe80000000c00 */
[----:B------:R-:W-:Y:S04]  /*5980*/  LDS.128 R8, [R172+0xc010] ;  /* 0x00c01000ac087984 */ /* 0x000fe80000000c00 */
[----:B------:R-:W-:Y:S04]  /*5990*/  LDS.128 R12, [R172+0xc020] ;  /* 0x00c02000ac0c7984 */ /* 0x000fe80000000c00 */
[----:B------:R-:W-:Y:S04]  /*59a0*/  LDS.128 R16, [R172+0xc030] ;  /* 0x00c03000ac107984 */ /* 0x000fe80000000c00 */
[----:B------:R-:W-:Y:S04]  /*59b0*/  LDS.128 R20, [R172+0xc040] ;  /* 0x00c04000ac147984 */ /* 0x000fe80000000c00 */
[----:B------:R-:W-:Y:S04]  /*59c0*/  LDS.128 R24, [R172+0xc050] ;  /* 0x00c05000ac187984 */ /* 0x000fe80000000c00 */
[----:B------:R-:W-:Y:S04]  /*59d0*/  LDS.128 R28, [R172+0xc060] ;  /* 0x00c06000ac1c7984 */ /* 0x000fe80000000c00 */
[----:B------:R-:W1:Y:S02]  /*59e0*/  LDS.128 R32, [R172+0xc070] ;  /* 0x00c07000ac207984 */ /* 0x000e640000000c00 */
[----:B-1----:R1:W-:Y:S02]  /*59f0*/  STTM.x32 tmem[UR10+0x100], R4 ;  /* 0x00010004000079ed */ /* 0x0023e400082c000a */
.L_x_12:
[C---:B------:R-:W-:Y:S01]  /*5a00*/  IMAD.SHL.U32 R36, R133.reuse, 0x4, RZ ;  /* 0x0000000485247824 */ /* 0x040fe200078e00ff */
[----:B-1----:R-:W-:Y:S01]  /*5a10*/  SHF.R.S32.HI R4, RZ, 0x1f, R133 ;  /* 0x0000001fff047819 */ /* 0x002fe20000011485 */
[----:B------:R-:W1:Y:S01]  /*5a20*/  FENCE.VIEW.ASYNC.T ;  /* 0x00000000000073c6 */ /* 0x000e620000000200 */
[----:B------:R-:W-:Y:S01]  /*5a30*/  SHF.R.S32.HI R5, RZ, 0x1f, R42 ;  /* 0x0000001fff057819 */ /* 0x000fe2000001142a */
[----:B-1----:R-:W-:Y:S01]  /*5a40*/  BAR.SYNC.DEFER_BLOCKING 0x0 ;  /* 0x0000000000007b1d */ /* 0x002fe20000010000 */
[----:B------:R-:W-:Y:S01]  /*5a50*/  SHF.L.U64.HI R37, R133, 0x2, R4 ;  /* 0x0000000285257819 */ /* 0x000fe20000010204 */
[----:B------:R-:W-:Y:S01]  /*5a60*/  UIADD3 UR19, UPT, UPT, UR18, 0x100, URZ ;  /* 0x0000010012137890 */ /* 0x000fe2000fffe0ff */
[-C--:B------:R-:W-:Y:S02]  /*5a70*/  IADD3 R6, P2, PT, R168, R36.reuse, RZ ;  /* 0x00000024a8067210 */ /* 0x080fe40007f5e0ff */
[-C--:B------:R-:W-:Y:S02]  /*5a80*/  IADD3 R8, P3, PT, R170, R36.reuse, RZ ;  /* 0x00000024aa087210 */ /* 0x080fe40007f7e0ff */
[-C--:B------:R-:W-:Y:S01]  /*5a90*/  IADD3 R14, P4, PT, R180, R36.reuse, RZ ;  /* 0x00000024b40e7210 */ /* 0x080fe20007f9e0ff */
[--C-:B------:R-:W-:Y:S01]  /*5aa0*/  IMAD.X R7, R169, 0x1, R37.reuse, P2 ;  /* 0x00000001a9077824 */ /* 0x100fe200010e0625 */
        /* <DEDUP_REMOVED lines=26> */
[----:B------:R-:W-:Y:S01]  /*5c50*/  IADD3 R134, P3, PT, R134, R36, RZ ;  /* 0x0000002486867210 */ /* 0x000fe20007f7e0ff */
[C---:B------:R-:W-:Y:S01]  /*5c60*/  IMAD.SHL.U32 R38, R42.reuse, 0x4, RZ ;  /* 0x000000042a267824 */ /* 0x040fe200078e00ff */
[----:B------:R-:W-:Y:S01]  /*5c70*/  LOP3.LUT P0, RZ, R241, UR8, RZ, 0xfc, !PT ;  /* 0x00000008f1ff7c12 */ /* 0x000fe2000f80fcff */
[----:B------:R-:W-:Y:S01]  /*5c80*/  IMAD.X R179, R39, 0x1, R37, P2 ;  /* 0x0000000127b37824 */ /* 0x000fe200010e0625 */
[----:B------:R-:W-:Y:S01]  /*5c90*/  SHF.L.U64.HI R39, R42, 0x2, R5 ;  /* 0x000000022a277819 */ /* 0x000fe20000010205 */
[--C-:B------:R-:W-:Y:S01]  /*5ca0*/  IMAD.X R135, R135, 0x1, R37.reuse, P3 ;  /* 0x0000000187877824 */ /* 0x100fe200018e0625 */
[-C--:B------:R-:W-:Y:S01]  /*5cb0*/  IADD3 R130, P2, PT, R130, R38.reuse, RZ ;  /* 0x0000002682827210 */ /* 0x080fe20007f5e0ff */
[----:B------:R-:W-:Y:S01]  /*5cc0*/  IMAD.X R17, R183, 0x1, R37, P5 ;  /* 0x00000001b7117824 */ /* 0x000fe200028e0625 */
[-C--:B------:R-:W-:Y:S01]  /*5cd0*/  IADD3 R128, P3, PT, R128, R38.reuse, RZ ;  /* 0x0000002680807210 */ /* 0x080fe20007f7e0ff */
[----:B------:R-:W-:Y:S01]  /*5ce0*/  VIADD R180, R217, 0xffffffbf ;  /* 0xffffffbfd9b47836 */ /* 0x000fe20000000000 */
        /* <DEDUP_REMOVED lines=47> */
[--C-:B------:R-:W-:Y:S01]  /*5fe0*/  IMAD.X R163, R163, 0x1, R39.reuse, P4 ;  /* 0x00000001a3a37824 */ /* 0x100fe200020e0627 */
[----:B------:R-:W-:Y:S01]  /*5ff0*/  IADD3 R24, P5, PT, R190, R36, RZ ;  /* 0x00000024be187210 */ /* 0x000fe20007fbe0ff */
[--C-:B------:R-:W-:Y:S01]  /*6000*/  IMAD.X R89, R89, 0x1, R39.reuse, P2 ;  /* 0x0000000159597824 */ /* 0x100fe200010e0627 */
[-C--:B------:R-:W-:Y:S01]  /*6010*/  IADD3 R82, P2, PT, R82, R38.reuse, RZ ;  /* 0x0000002652527210 */ /* 0x080fe20007f5e0ff */
[----:B------:R-:W-:Y:S01]  /*6020*/  IMAD.X R85, R85, 0x1, R39, P3 ;  /* 0x0000000155557824 */ /* 0x000fe200018e0627 */
[----:B------:R-:W-:Y:S01]  /*6030*/  IADD3 R80, P3, PT, R80, R38, RZ ;  /* 0x0000002650507210 */ /* 0x000fe20007f7e0ff */
[----:B------:R-:W-:Y:S01]  /*6040*/  IMAD.X R25, R191, 0x1, R37, P5 ;  /* 0x00000001bf197824 */ /* 0x000fe200028e0625 */
[----:B------:R-:W-:Y:S01]  /*6050*/  ISETP.LT.OR P4, PT, R242, 0x20, P0 ;  /* 0x00000020f200780c */ /* 0x000fe20000781670 */
[--C-:B------:R-:W-:Y:S01]  /*6060*/  IMAD.X R83, R83, 0x1, R39.reuse, P2 ;  /* 0x0000000153537824 */ /* 0x100fe200010e0627 */
[----:B------:R-:W-:Y:S01]  /*6070*/  IADD3 R32, P5, PT, R198, R36, RZ ;  /* 0x00000024c6207210 */ /* 0x000fe20007fbe0ff */
[----:B------:R-:W-:Y:S01]  /*6080*/  IMAD.X R81, R81, 0x1, R39, P3 ;  /* 0x0000000151517824 */ /* 0x000fe200018e0627 */
[----:B------:R-:W-:Y:S01]  /*6090*/  IADD3 R76, P2, PT, R76, R38, RZ ;  /* 0x000000264c4c7210 */ /* 0x000fe20007f5e0ff */
[----:B------:R-:W-:Y:S01]  /*60a0*/  @!PT LDS RZ, [RZ] ;  /* 0x00000000fffff984 */ /* 0x000fe20000000800 */
[----:B------:R-:W-:Y:S01]  /*60b0*/  @!PT LDS RZ, [RZ] ;  /* 0x00000000fffff984 */ /* 0x000fe20000000800 */
[----:B------:R-:W-:Y:S01]  /*60c0*/  @!PT LDS RZ, [RZ] ;  /* 0x00000000fffff984 */ /* 0x000fe20000000800 */
[----:B------:R-:W-:Y:S01]  /*60d0*/  @!PT LDS RZ, [RZ] ;  /* 0x00000000fffff984 */ /* 0x000fe20000000800 */
[----:B------:R-:W-:-:S00]  /*60e0*/  MEMBAR.ALL.CTA ;  /* 0x0000000000007992 */ /* 0x000fc00000008000 */
[----:B------:R-:W-:Y:S06]  /*60f0*/  MEMBAR.ALL.GPU ;  /* 0x0000000000007992 */ /* 0x000fec000000a000 */
[----:B------:R-:W-:-:S00]  /*6100*/  ERRBAR ;  /* 0x00000000000079ab */ /* 0x000fc00000000000 */
[----:B------:R-:W-:Y:S08]  /*6110*/  CGAERRBAR ;  /* 0x00000000000075ab */ /* 0x000ff00000000000 */
[----:B------:R-:W-:Y:S01]  /*6120*/  UCGABAR_ARV ;  /* 0x00000000000079c7 */ /* 0x000fe20008000000 */
[----:B------:R-:W-:Y:S01]  /*6130*/  IADD3 R158, P3, PT, R158, R38, RZ ;  /* 0x000000269e9e7210 */ /* 0x000fe20007f7e0ff */
[----:B------:R-:W-:Y:S01]  /*6140*/  IMAD.X R33, R199, 0x1, R37, P5 ;  /* 0x00000001c7217824 */ /* 0x000fe200028e0625 */
[----:B------:R-:W-:Y:S01]  /*6150*/  IADD3 R168, P5, PT, R202, R36, RZ ;  /* 0x00000024caa87210 */ /* 0x000fe20007fbe0ff */
[--C-:B------:R-:W-:Y:S01]  /*6160*/  IMAD.X R77, R77, 0x1, R39.reuse, P2 ;  /* 0x000000014d4d7824 */ /* 0x100fe200010e0627 */
[----:B------:R-:W-:Y:S01]  /*6170*/  ISETP.GE.U32.AND P6, PT, R180, 0x7fffffa0, PT ;  /* 0x7fffffa0b400780c */ /* 0x000fe20003fc6070 */
[----:B------:R-:W-:Y:S01]  /*6180*/  IMAD.X R159, R159, 0x1, R39, P3 ;  /* 0x000000019f9f7824 */ /* 0x000fe200018e0627 */
[-C--:B------:R-:W-:Y:S01]  /*6190*/  IADD3 R160, P2, PT, R160, R38.reuse, RZ ;  /* 0x00000026a0a07210 */ /* 0x080fe20007f5e0ff */
[C---:B------:R-:W-:Y:S01]  /*61a0*/  VIADD R180, R217.reuse, 0xffffffbc ;  /* 0xffffffbcd9b47836 */ /* 0x040fe20000000000 */
[----:B------:R-:W-:Y:S01]  /*61b0*/  IADD3 R164, P3, PT, R164, R38, RZ ;  /* 0x00000026a4a47210 */ /* 0x000fe20007f7e0ff */
[C---:B------:R-:W-:Y:S01]  /*61c0*/  VIADD R181, R217.reuse, 0xffffffbe ;  /* 0xffffffbed9b57836 */ /* 0x040fe20000000000 */
[----:B------:R-:W-:Y:S01]  /*61d0*/  UCGABAR_WAIT ;  /* 0x0000000000007dc7 */ /* 0x000fe20008000000 */
[----:B------:R-:W-:Y:S01]  /*61e0*/  CCTL.IVALL ;  /* 0x00000000ff00798f */ /* 0x000fe20002000000 */
[----:B------:R-:W-:-:S02]  /*61f0*/  VIADD R182, R217, 0xffffffbd ;  /* 0xffffffbdd9b67836 */ /* 0x000fc40000000000 */
[----:B------:R-:W-:Y:S01]  /*6200*/  IMAD.X R169, R203, 0x1, R37, P5 ;  /* 0x00000001cba97824 */ /* 0x000fe200028e0625 */
[----:B------:R-:W-:Y:S01]  /*6210*/  ISETP.GE.U32.AND P5, PT, R180, 0x7fffff9d, PT ;  /* 0x7fffff9db400780c */ /* 0x000fe20003fa6070 */
[--C-:B------:R-:W-:Y:S01]  /*6220*/  IMAD.X R161, R161, 0x1, R39.reuse, P2 ;  /* 0x00000001a1a17824 */ /* 0x100fe200010e0627 */
[----:B------:R-:W-:Y:S01]  /*6230*/  ISETP.GE.U32.AND P2, PT, R182, 0x7fffff9e, PT ;  /* 0x7fffff9eb600780c */ /* 0x000fe20003f46070 */
[----:B------:R-:W-:Y:S01]  /*6240*/  IMAD.X R165, R165, 0x1, R39, P3 ;  /* 0x00000001a5a57824 */ /* 0x000fe200018e0627 */
[----:B------:R-:W-:Y:S01]  /*6250*/  ISETP.GE.U32.AND P3, PT, R181, 0x7fffff9f, PT ;  /* 0x7fffff9fb500780c */ /* 0x000fe20003f66070 */
[----:B------:R-:W-:Y:S01]  /*6260*/  VIADD R180, R217, 0xffffffbb ;  /* 0xffffffbbd9b47836 */ /* 0x000fe20000000000 */
[----:B------:R-:W-:Y:S11]  /*6270*/  @P4 BRA `(.L_x_13) ;  /* 0x0000000000684947 */ /* 0x000ff60003800000 */
[----:B------:R-:W-:Y:S01]  /*6280*/  USHF.R.U32.HI UR6, URZ, 0x4, UR9 ;  /* 0x00000004ff067899 */ /* 0x000fe20008011609 */
[----:B------:R-:W-:Y:S01]  /*6290*/  UMOV UR4, URZ ;  /* 0x000000ff00047c82 */ /* 0x000fe20008000000 */
[----:B------:R-:W-:Y:S02]  /*62a0*/  UIADD3 UR5, UPT, UPT, UR18, 0x110, URZ ;  /* 0x0000011012057890 */ /* 0x000fe4000fffe0ff */
[----:B------:R-:W-:Y:S02]  /*62b0*/  USGXT.U32 UR6, UR6, 0xe ;  /* 0x0000000e0606789a */ /* 0x000fe40008000000 */
[----:B------:R-:W-:Y:S02]  /*62c0*/  UIADD3 UR8, UPT, UPT, UR18, 0x118, URZ ;  /* 0x0000011812087890 */ /* 0x000fe4000fffe0ff */
[----:B------:R-:W-:Y:S01]  /*62d0*/  UIADD3 UR20, UP1, UPT, UR6, 0x2, URZ ;  /* 0x0000000206147890 */ /* 0x000fe2000ff3e0ff */
[----:B------:R-:W-:Y:S01]  /*62e0*/  UMOV UR22, 0x0 ;  /* 0x0000000000167882 */ /* 0x000fe20000000000 */
[----:B------:R-:W-:-:S02]  /*62f0*/  UMOV UR23, 0x10400910 ;  /* 0x1040091000177882 */ /* 0x000fc40000000000 */
[----:B------:R-:W-:Y:S02]  /*6300*/  UIADD3.X UR21, UPT, UPT, UR4, 0x40004040, URZ, UP1, !UPT ;  /* 0x4000404004157890 */ /* 0x000fe40008ffe4ff */
[----:B------:R-:W-:Y:S02]  /*6310*/  UIADD3 UR4, UPT, UPT, UR18, 0x108, URZ ;  /* 0x0000010812047890 */ /* 0x000fe4000fffe0ff */
[----:B------:R-:W-:Y:S02]  /*6320*/  UIADD3.64 UR12, UPT, UPT, UR20, 0x2, URZ ;  /* 0x00000002140c7897 */ /* 0x000fe4000fffe0ff */
[----:B------:R-:W-:Y:S01]  /*6330*/  UIADD3.64 UR14, UPT, UPT, UR20, 0x4, URZ ;  /* 0x00000004140e7897 */ /* 0x000fe2000fffe0ff */
[----:B------:R-:W-:Y:S01]  /*6340*/  UMOV UR7, 0x40004040 ;  /* 0x4000404000077882 */ /* 0x000fe20000000000 */
[----:B------:R-:W-:Y:S01]  /*6350*/  UMOV UR24, 0x0 ;  /* 0x0000000000187882 */ /* 0x000fe20000000000 */
[----:B------:R-:W-:Y:S01]  /*6360*/  UMOV UR25, 0x10400910 ;  /* 0x1040091000197882 */ /* 0x000fe20000000000 */
[----:B------:R-:W-:Y:S01]  /*6370*/  UMOV UR26, 0x0 ;  /* 0x00000000001a7882 */ /* 0x000fe20000000000 */
[----:B------:R-:W-:Y:S01]  /*6380*/  UMOV UR27, 0x10400910 ;  /* 0x10400910001b7882 */ /* 0x000fe20000000000 */
[----:B------:R1:W-:Y:S01]  /*6390*/  UTCHMMA.2CTA tmem[UR19], gdesc[UR6], tmem[UR18], tmem[UR22], idesc[UR23], !UPT ;  /* 0x00ff1606130079ea */ /* 0x0003e2000fa00012 */
[----:B------:R-:W-:Y:S01]  /*63a0*/  UMOV UR28, 0x0 ;  /* 0x00000000001c7882 */ /* 0x000fe20000000000 */
[----:B------:R-:W-:Y:S01]  /*63b0*/  UMOV UR29, 0x10400910 ;  /* 0x10400910001d7882 */ /* 0x000fe20000000000 */
[----:B------:R1:W-:Y:S01]  /*63c0*/  UTCHMMA.2CTA tmem[UR4], gdesc[UR20], tmem[UR18], tmem[UR24], idesc[UR25], UPT ;  /* 0x00ff1814040079ea */ /* 0x0003e2000ba00012 */
[----:B------:R-:W-:Y:S01]  /*63d0*/  UMOV UR30, 0x3 ;  /* 0x00000003001e7882 */ /* 0x000fe20000000000 */
[----:B------:R1:W-:Y:S01]  /*63e0*/  UTCHMMA.2CTA tmem[UR5], gdesc[UR12], tmem[UR18], tmem[UR26], idesc[UR27], UPT ;  /* 0x00ff1a0c050079ea */ /* 0x0003e2000ba00012 */
[----:B------:R1:W-:Y:S01]  /*63f0*/  UTCHMMA.2CTA tmem[UR8], gdesc[UR14], tmem[UR18], tmem[UR28], idesc[UR29], UPT ;  /* 0x00ff1c0e080079ea */ /* 0x0003e2000ba00012 */
[----:B------:R1:W-:Y:S01]  /*6400*/  UTCBAR.2CTA.MULTICAST [UR11], URZ, UR30 ;  /* 0x000000ff0b0073e9 */ /* 0x0003e2000820081e */
[----:B------:R-:W-:Y:S01]  /*6410*/  NOP ;  /* 0x0000000000007918 */ /* 0x000fe20000000000 */
.L_x_13:
[----:B------:R-:W-:Y:S01]  /*6420*/  BAR.SYNC.DEFER_BLOCKING 0x0 ;  /* 0x0000000000007b1d */ /* 0x000fe20000010000 */
[----:B------:R-:W-:Y:S01]  /*6430*/  ISETP.GE.U32.AND P4, PT, R180, 0x7fffff9c, PT ;  /* 0x7fffff9cb400780c */ /* 0x000fe20003f86070 */
[C---:B------:R-:W-:Y:S02]  /*6440*/  VIADD R180, R217.reuse, 0xffffffba ;  /* 0xffffffbad9b47836 */ /* 0x040fe40000000000 */
[C---:B------:R-:W-:Y:S02]  /*6450*/  VIADD R181, R217.reuse, 0xffffffb9 ;  /* 0xffffffb9d9b57836 */ /* 0x040fe40000000000 */
[----:B-1----:R-:W-:Y:S01]  /*6460*/  UMOV UR4, URZ ;  /* 0x000000ff00047c82 */ /* 0x002fe20008000000 */
[----:B------:R-:W-:Y:S01]  /*6470*/  @!PT LDS RZ, [RZ] ;  /* 0x00000000fffff984 */ /* 0x000fe20000000800 */
[----:B------:R-:W-:Y:S01]  /*6480*/  @!PT LDS RZ, [RZ] ;  /* 0x00000000fffff984 */ /* 0x000fe20000000800 */
[----:B------:R-:W-:Y:S01]  /*6490*/  @!PT LDS RZ, [RZ] ;  /* 0x00000000fffff984 */ /* 0x000fe20000000800 */
[----:B------:R-:W-:Y:S04]  /*64a0*/  LDGSTS.E [R172+0xc000], desc[UR16][R130.64], !P6 ;  /* 0x0c00000082ac7fae */ /* 0x000fe8000f1a1010 */
[----:B------:R1:W-:Y:S01]  /*64b0*/  LDGSTS.E [R172+0xc004], desc[UR16][R128.64], !P3 ;  /* 0x0c00400080ac7fae */ /* 0x0003e2000d9a1010 */
[----:B------:R-:W-:Y:S01]  /*64c0*/  ISETP.GE.U32.AND P3, PT, R180, 0x7fffff9b, PT ;  /* 0x7fffff9bb400780c */ /* 0x000fe20003f66070 */
[----:B------:R-:W-:-:S02]  /*64d0*/  VIADD R180, R217, 0xffffffb8 ;  /* 0xffffffb8d9b47836 */ /* 0x000fc40000000000 */
[----:B------:R2:W-:Y:S01]  /*64e0*/  LDGSTS.E [R172+0xc008], desc[UR16][R126.64], !P2 ;  /* 0x0c0080007eac7fae */ /* 0x0005e2000d1a1010 */
[----:B------:R-:W-:Y:S01]  /*64f0*/  ISETP.GE.U32.AND P2, PT, R181, 0x7fffff9a, PT ;  /* 0x7fffff9ab500780c */ /* 0x000fe20003f46070 */
[C---:B------:R-:W-:Y:S02]  /*6500*/  VIADD R181, R217.reuse, 0xffffffb7 ;  /* 0xffffffb7d9b57836 */ /* 0x040fe40000000000 */
[----:B------:R3:W-:Y:S01]  /*6510*/  LDGSTS.E [R172+0xc00c], desc[UR16][R124.64], !P5 ;  /* 0x0c00c0007cac7fae */ /* 0x0007e2000e9a1010 */
[----:B------:R-:W-:Y:S01]  /*6520*/  ISETP.GE.U32.AND P5, PT, R180, 0x7fffff99, PT ;  /* 0x7fffff99b400780c */ /* 0x000fe20003fa6070 */
[----:B-1----:R-:W-:Y:S02]  /*6530*/  VIADD R128, R217, 0xffffffb6 ;  /* 0xffffffb6d9807836 */ /* 0x002fe40000000000 */
[----:B------:R1:W-:Y:S01]  /*6540*/  LDGSTS.E [R172+0xc010], desc[UR16][R122.64], !P4 ;  /* 0x0c0100007aac7fae */ /* 0x0003e2000e1a1010 */
[----:B------:R-:W-:Y:S01]  /*6550*/  ISETP.GE.U32.AND P4, PT, R181, 0x7fffff98, PT ;  /* 0x7fffff98b500780c */ /* 0x000fe20003f86070 */
[----:B------:R-:W-:-:S02]  /*6560*/  VIADD R129, R217, 0xffffffb5 ;  /* 0xffffffb5d9817836 */ /* 0x000fc40000000000 */
[----:B------:R4:W-:Y:S01]  /*6570*/  LDGSTS.E [R172+0xc014], desc[UR16][R120.64], !P3 ;  /* 0x0c01400078ac7fae */ /* 0x0009e2000d9a1010 */
[----:B------:R-:W-:Y:S01]  /*6580*/  ISETP.GE.U32.AND P3, PT, R128, 0x7fffff97, PT ;  /* 0x7fffff978000780c */ /* 0x000fe20003f66070 */
[C---:B--2---:R-:W-:Y:S02]  /*6590*/  VIADD R126, R217.reuse, 0xffffffa0 ;  /* 0xffffffa0d97e7836 */ /* 0x044fe40000000000 */
[C---:B---3--:R-:W-:Y:S01]  /*65a0*/  VIADD R125, R217.reuse, 0xffffffac ;  /* 0xffffffacd97d7836 */ /* 0x048fe20000000000 */
[----:B------:R2:W-:Y:S01]  /*65b0*/  LDGSTS.E [R172+0xc018], desc[UR16][R118.64], !P2 ;  /* 0x0c01800076ac7fae */ /* 0x0005e2000d1a1010 */
[----:B------:R-:W-:Y:S01]  /*65c0*/  VIADD R124, R217, 0xffffffad ;  /* 0xffffffadd97c7836 */ /* 0x000fe20000000000 */
[----:B------:R-:W-:Y:S01]  /*65d0*/  ISETP.GE.U32.AND P2, PT, R129, 0x7fffff96, PT ;  /* 0x7fffff968100780c */ /* 0x000fe20003f46070 */
[----:B-1----:R-:W-:Y:S01]  /*65e0*/  VIADD R122, R217, 0xffffffb4 ;  /* 0xffffffb4d97a7836 */ /* 0x002fe20000000000 */
[----:B------:R1:W-:Y:S01]  /*65f0*/  LDGSTS.E [R172+0xc01c], desc[UR16][R116.64], !P5 ;  /* 0x0c01c00074ac7fae */ /* 0x0003e2000e9a1010 */
[----:B------:R-:W-:Y:S01]  /*6600*/  ISETP.GE.U32.AND P5, PT, R125, 0x7fffff8d, PT ;  /* 0x7fffff8d7d00780c */ /* 0x000fe20003fa6070 */
[----:B------:R-:W-:-:S02]  /*6610*/  VIADD R127, R217, 0xffffffaf ;  /* 0xffffffafd97f7836 */ /* 0x000fc40000000000 */
[C---:B----4-:R-:W-:Y:S01]  /*6620*/  VIADD R121, R217.reuse, 0xffffffae ;  /* 0xffffffaed9797836 */ /* 0x050fe20000000000 */
[----:B------:R3:W-:Y:S01]  /*6630*/  LDGSTS.E [R172+0xc020], desc[UR16][R114.64], !P4 ;  /* 0x0c02000072ac7fae */ /* 0x0007e2000e1a1010 */
[C---:B------:R-:W-:Y:S01]  /*6640*/  VIADD R120, R217.reuse, 0xffffffa8 ;  /* 0xffffffa8d9787836 */ /* 0x040fe20000000000 */
[----:B------:R-:W-:Y:S01]  /*6650*/  ISETP.GE.U32.AND P4, PT, R124, 0x7fffff8e, PT ;  /* 0x7fffff8e7c00780c */ /* 0x000fe20003f86070 */
[----:B--2---:R-:W-:Y:S01]  /*6660*/  VIADD R118, R217, 0xffffffa9 ;  /* 0xffffffa9d9767836 */ /* 0x004fe20000000000 */
[----:B------:R2:W-:Y:S01]  /*6670*/  LDGSTS.E [R172+0xc024], desc[UR16][R112.64], !P3 ;  /* 0x0c02400070ac7fae */ /* 0x0005e2000d9a1010 */
[----:B------:R-:W-:Y:S01]  /*6680*/  ISETP.GE.U32.AND P3, PT, R121, 0x7fffff8f, PT ;  /* 0x7fffff8f7900780c */ /* 0x000fe20003f66070 */
[C---:B------:R-:W-:Y:S01]  /*6690*/  VIADD R124, R217.reuse, 0xffffffa3 ;  /* 0xffffffa3d97c7836 */ /* 0x040fe20000000000 */
[----:B------:R-:W-:Y:S01]  /*66a0*/  SEL R119, RZ, 0x1, P5 ;  /* 0x00000001ff777807 */ /* 0x000fe20002800000 */
[C---:B-1----:R-:W-:Y:S01]  /*66b0*/  VIADD R116, R217.reuse, 0xffffffaa ;  /* 0xffffffaad9747836 */ /* 0x042fe20000000000 */
[----:B------:R-:W-:Y:S01]  /*66c0*/  ISETP.GE.U32.AND P5, PT, R120, 0x7fffff89, PT ;  /* 0x7fffff897800780c */ /* 0x000fe20003fa6070 */
[C---:B------:R-:W-:Y:S01]  /*66d0*/  VIADD R121, R217.reuse, 0xffffffa7 ;  /* 0xffffffa7d9797836 */ /* 0x040fe20000000000 */
[----:B------:R-:W-:Y:S01]  /*66e0*/  SEL R120, RZ, 0x1fffe, P4 ;  /* 0x0001fffeff787807 */ /* 0x000fe20002000000 */
[C---:B---3--:R-:W-:Y:S01]  /*66f0*/  VIADD R114, R217.reuse, 0xffffffab ;  /* 0xffffffabd9727836 */ /* 0x048fe20000000000 */
[----:B------:R-:W-:Y:S01]  /*6700*/  SEL R115, RZ, 0x4, P3 ;  /* 0x00000004ff737807 */ /* 0x000fe20001800000 */
[----:B------:R1:W-:Y:S01]  /*6710*/  LDGSTS.E [R172+0xc028], desc[UR16][R110.64], !P2 ;  /* 0x0c0280006eac7fae */ /* 0x0003e2000d1a1010 */
[----:B------:R-:W-:Y:S01]  /*6720*/  ISETP.GE.U32.AND P3, PT, R116, 0x7fffff8b, PT ;  /* 0x7fffff8b7400780c */ /* 0x000fe20003f66070 */
[C---:B--2---:R-:W-:Y:S01]  /*6730*/  VIADD R112, R217.reuse, 0xffffffa4 ;  /* 0xffffffa4d9707836 */ /* 0x044fe20000000000 */
[----:B------:R-:W-:Y:S01]  /*6740*/  ISETP.GE.U32.AND P4, PT, R118, 0x7fffff8a, PT ;  /* 0x7fffff8a7600780c */ /* 0x000fe20003f86070 */
[----:B------:R-:W-:Y:S01]  /*6750*/  VIADD R113, R217, 0xffffffa5 ;  /* 0xffffffa5d9717836 */ /* 0x000fe20000000000 */
[----:B------:R-:W-:Y:S01]  /*6760*/  SEL R116, RZ, 0x1, P5 ;  /* 0x00000001ff747807 */ /* 0x000fe20002800000 */
[----:B------:R-:W-:Y:S01]  /*6770*/  IMAD.IADD R119, R119, 0x1, R120 ;  /* 0x0000000177777824 */ /* 0x000fe200078e0278 */
[----:B------:R-:W-:Y:S01]  /*6780*/  ISETP.GE.U32.AND P5, PT, R114, 0x7fffff8c, PT ;  /* 0x7fffff8c7200780c */ /* 0x000fe20003fa6070 */
[----:B------:R-:W-:Y:S01]  /*6790*/  VIADD R114, R217, 0xffffffa6 ;  /* 0xffffffa6d9727836 */ /* 0x000fe20000000000 */
[----:B------:R-:W-:-:S02]  /*67a0*/  SEL R117, RZ, 0x1fffe, P4 ;  /* 0x0001fffeff757807 */ /* 0x000fc40002000000 */
[----:B------:R-:W-:Y:S02]  /*67b0*/  ISETP.GE.U32.AND P4, PT, R112, 0x7fffff85, PT ;  /* 0x7fffff857000780c */ /* 0x000fe40003f86070 */
[----:B------:R-:W-:Y:S01]  /*67c0*/  SEL R112, RZ, 0x4, P3 ;  /* 0x00000004ff707807 */ /* 0x000fe20001800000 */
[----:B------:R-:W-:Y:S01]  /*67d0*/  IMAD.IADD R116, R116, 0x1, R117 ;  /* 0x0000000174747824 */ /* 0x000fe200078e0275 */
[----:B------:R-:W-:Y:S01]  /*67e0*/  ISETP.GE.U32.AND P3, PT, R114, 0x7fffff87, PT ;  /* 0x7fffff877200780c */ /* 0x000fe20003f66070 */
[----:B------:R-:W-:Y:S01]  /*67f0*/  VIADD R114, R217, 0xffffffa1 ;  /* 0xffffffa1d9727836 */ /* 0x000fe20000000000 */
[----:B------:R-:W-:Y:S02]  /*6800*/  SEL R118, RZ, 0x1, P4 ;  /* 0x00000001ff767807 */ /* 0x000fe40002000000 */
[----:B------:R-:W-:Y:S02]  /*6810*/  ISETP.GE.U32.AND P6, PT, R113, 0x7fffff86, PT ;  /* 0x7fffff867100780c */ /* 0x000fe40003fc6070 */
[----:B------:R-:W-:-:S02]  /*6820*/  ISETP.GE.U32.AND P4, PT, R114, 0x7fffff82, PT ;  /* 0x7fffff827200780c */ /* 0x000fc40003f86070 */
[----:B------:R-:W-:Y:S02]  /*6830*/  SEL R114, RZ, 0x4, P3 ;  /* 0x00000004ff727807 */ /* 0x000fe40001800000 */
[----:B------:R-:W-:Y:S02]  /*6840*/  ISETP.GE.U32.AND P3, PT, R126, 0x7fffff81, PT ;  /* 0x7fffff817e00780c */ /* 0x000fe40003f66070 */
[----:B------:R-:W-:Y:S02]  /*6850*/  SEL R125, RZ, 0x1fffe, P4 ;  /* 0x0001fffeff7d7807 */ /* 0x000fe40002000000 */
[----:B------:R-:W-:Y:S02]  /*6860*/  SEL R113, RZ, 0x7fff8, P5 ;  /* 0x0007fff8ff717807 */ /* 0x000fe40002800000 */
[----:B------:R-:W-:Y:S02]  /*6870*/  ISETP.GE.U32.AND P4, PT, R124, 0x7fffff84, PT ;  /* 0x7fffff847c00780c */ /* 0x000fe40003f86070 */
[----:B------:R-:W-:Y:S01]  /*6880*/  ISETP.GE.U32.AND P5, PT, R121, 0x7fffff88, PT ;  /* 0x7fffff887900780c */ /* 0x000fe20003fa6070 */
[----:B------:R-:W-:Y:S01]  /*6890*/  VIADD R121, R217, 0xffffffa2 ;  /* 0xffffffa2d9797836 */ /* 0x000fe20000000000 */
[----:B------:R-:W-:-:S02]  /*68a0*/  SEL R124, RZ, 0x1, P3 ;  /* 0x00000001ff7c7807 */ /* 0x000fc40001800000 */
[----:B------:R-:W-:Y:S02]  /*68b0*/  SEL R123, RZ, 0x1fffe, P6 ;  /* 0x0001fffeff7b7807 */ /* 0x000fe40003000000 */
[----:B------:R-:W-:Y:S01]  /*68c0*/  LOP3.LUT R116, R116, 0x3, RZ, 0xc0, !PT ;  /* 0x0000000374747812 */ /* 0x000fe200078ec0ff */
[----:B------:R-:W-:Y:S01]  /*68d0*/  IMAD.IADD R124, R124, 0x1, R125 ;  /* 0x000000017c7c7824 */ /* 0x000fe200078e027d */
[----:B------:R-:W-:Y:S01]  /*68e0*/  ISETP.GE.U32.AND P6, PT, R121, 0x7fffff83, PT ;  /* 0x7fffff837900780c */ /* 0x000fe20003fc6070 */
[----:B------:R-:W-:Y:S01]  /*68f0*/  IMAD.IADD R118, R118, 0x1, R123 ;  /* 0x0000000176767824 */ /* 0x000fe200078e027b */
[----:B------:R-:W-:Y:S02]  /*6900*/  SEL R121, RZ, 0x7fff8, P5 ;  /* 0x0007fff8ff797807 */ /* 0x000fe40002800000 */
[----:B------:R-:W-:Y:S02]  /*6910*/  ISETP.GE.U32.AND P5, PT, R122, 0x7fffff95, PT ;  /* 0x7fffff957a00780c */ /* 0x000fe40003fa6070 */
[----:B------:R-:W-:Y:S01]  /*6920*/  IADD3 R113, PT, PT, R116, R113, R112 ;  /* 0x0000007174717210 */ /* 0x000fe20007ffe070 */
[----:B------:R-:W-:Y:S01]  /*6930*/  VIADD R116, R217, 0xffffffb3 ;  /* 0xffffffb3d9747836 */ /* 0x000fe20000000000 */
[----:B------:R-:W-:-:S02]  /*6940*/  SEL R122, RZ, 0x4, P6 ;  /* 0x00000004ff7a7807 */ /* 0x000fc40003000000 */
[----:B------:R-:W-:Y:S01]  /*6950*/  SEL R117, RZ, 0x7fff8, P4 ;  /* 0x0007fff8ff757807 */ /* 0x000fe20002000000 */
[----:B------:R-:W-:Y:S01]  /*6960*/  IMAD.SHL.U32 R113, R113, 0x100, RZ ;  /* 0x0000010071717824 */ /* 0x000fe200078e00ff */
[----:B------:R-:W-:Y:S02]  /*6970*/  LOP3.LUT R124, R124, 0x3, RZ, 0xc0, !PT ;  /* 0x000000037c7c7812 */ /* 0x000fe400078ec0ff */
[----:B------:R-:W-:Y:S02]  /*6980*/  ISETP.GE.U32.AND P4, PT, R127, 0x7fffff90, PT ;  /* 0x7fffff907f00780c */ /* 0x000fe40003f86070 */
[----:B------:R-:W-:Y:S01]  /*6990*/  LOP3.LUT R118, R118, 0x3, RZ, 0xc0, !PT ;  /* 0x0000000376767812 */ /* 0x000fe200078ec0ff */
[----:B------:R2:W-:Y:S01]  /*69a0*/  LDGSTS.E [R172+0xc02c], desc[UR16][R108.64], !P5 ;  /* 0x0c02c0006cac7fae */ /* 0x0005e2000e9a1010 */
[----:B------:R-:W-:Y:S02]  /*69b0*/  IADD3 R117, PT, PT, R124, R117, R122 ;  /* 0x000000757c757210 */ /* 0x000fe40007ffe07a */
[----:B------:R-:W-:-:S02]  /*69c0*/  SEL R112, RZ, 0x7fff8, P4 ;  /* 0x0007fff8ff707807 */ /* 0x000fc40002000000 */
[----:B------:R-:W-:Y:S02]  /*69d0*/  LOP3.LUT R119, R119, 0x3, RZ, 0xc0, !PT ;  /* 0x0000000377777812 */ /* 0x000fe400078ec0ff */
[----:B------:R-:W-:Y:S02]  /*69e0*/  ISETP.GE.U32.AND P4, PT, R116, 0x7fffff94, PT ;  /* 0x7fffff947400780c */ /* 0x000fe40003f86070 */
[----:B------:R-:W-:Y:S02]  /*69f0*/  IADD3 R114, PT, PT, R118, R121, R114 ;  /* 0x0000007976727210 */ /* 0x000fe40007ffe072 */
[----:B------:R-:W-:Y:S02]  /*6a00*/  LOP3.LUT R117, R117, 0xf, RZ, 0xc0, !PT ;  /* 0x0000000f75757812 */ /* 0x000fe400078ec0ff */
[----:B------:R-:W-:Y:S01]  /*6a10*/  IADD3 R112, PT, PT, R119, R112, R115 ;  /* 0x0000007077707210 */ /* 0x000fe20007ffe073 */
[----:B------:R-:W-:Y:S01]  /*6a20*/  VIADD R115, R217, 0xffffffb2 ;  /* 0xffffffb2d9737836 */ /* 0x000fe20000000000 */
[----:B------:R-:W-:Y:S01]  /*6a30*/  LOP3.LUT R113, R113, 0xf00, RZ, 0xe2, !PT ;  /* 0x00000f0071717812 */ /* 0x000fe200078ee2ff */
[----:B------:R-:W-:-:S03]  /*6a40*/  IMAD R114, R114, 0x10, R117 ;  /* 0x0000001072727824 */ /* 0x000fc600078e0275 */
[----:B------:R-:W-:Y:S01]  /*6a50*/  ISETP.GE.U32.AND P2, PT, R115, 0x7fffff93, PT ;  /* 0x7fffff937300780c */ /* 0x000fe20003f46070 */
[----:B------:R-:W-:Y:S01]  /*6a60*/  IMAD R113, R112, 0x1000, R113 ;  /* 0x0000100070717824 */ /* 0x000fe200078e0271 */
[----:B------:R-:W-:Y:S01]  /*6a70*/  LOP3.LUT R114, R114, 0xff, RZ, 0xc0, !PT ;  /* 0x000000ff72727812 */ /* 0x000fe200078ec0ff */
[C---:B------:R-:W-:Y:S01]  /*6a80*/  VIADD R112, R217.reuse, 0xffffffb1 ;  /* 0xffffffb1d9707836 */ /* 0x040fe20000000000 */
[----:B------:R3:W-:Y:S01]  /*6a90*/  LDGSTS.E [R172+0xc030], desc[UR16][R106.64], !P4 ;  /* 0x0c0300006aac7fae */ /* 0x0007e2000e1a1010 */
[----:B------:R-:W-:Y:S02]  /*6aa0*/  VIADD R217, R217, 0xffffffb0 ;  /* 0xffffffb0d9d97836 */ /* 0x000fe40000000000 */
[----:B------:R-:W-:Y:S01]  /*6ab0*/  IMAD.IADD R113, R113, 0x1, R114 ;  /* 0x0000000171717824 */ /* 0x000fe200078e0272 */
[----:B------:R-:W-:Y:S02]  /*6ac0*/  ISETP.GE.U32.AND P5, PT, R112, 0x7fffff92, PT ;  /* 0x7fffff927000780c */ /* 0x000fe40003fa6070 */
[----:B------:R-:W-:-:S02]  /*6ad0*/  ISETP.GE.U32.AND P4, PT, R217, 0x7fffff91, PT ;  /* 0x7fffff91d900780c */ /* 0x000fc40003f86070 */
[----:B------:R-:W-:Y:S01]  /*6ae0*/  LOP3.LUT R113, R113, 0xffff, RZ, 0xc0, !PT ;  /* 0x0000ffff71717812 */ /* 0x000fe200078ec0ff */
[----:B------:R-:W-:Y:S03]  /*6af0*/  LDGSTS.E [R172+0xc034], desc[UR16][R104.64], !P2 ;  /* 0x0c03400068ac7fae */ /* 0x000fe6000d1a1010 */
[--C-:B-1----:R-:W-:Y:S02]  /*6b00*/  SHF.R.U32.HI R110, RZ, 0xf, R113.reuse ;  /* 0x0000000fff6e7819 */ /* 0x102fe40000011671 */
[----:B--2---:R-:W-:Y:S02]  /*6b10*/  SHF.R.U32.HI R108, RZ, 0xe, R113 ;  /* 0x0000000eff6c7819 */ /* 0x004fe40000011671 */
[----:B------:R-:W-:Y:S01]  /*6b20*/  LOP3.LUT P2, RZ, R110, 0x1, RZ, 0xc0, !PT ;  /* 0x000000016eff7812 */ /* 0x000fe2000784c0ff */
[----:B------:R1:W-:Y:S01]  /*6b30*/  LDGSTS.E [R172+0xc038], desc[UR16][R102.64], !P5 ;  /* 0x0c03800066ac7fae */ /* 0x0003e2000e9a1010 */
[----:B------:R-:W-:-:S02]  /*6b40*/  LOP3.LUT P5, RZ, R108, 0x1, RZ, 0xc0, !PT ;  /* 0x000000016cff7812 */ /* 0x000fc400078ac0ff */
[--C-:B------:R-:W-:Y:S01]  /*6b50*/  SHF.R.U32.HI R108, RZ, 0xd, R113.reuse ;  /* 0x0000000dff6c7819 */ /* 0x100fe20000011671 */
[----:B------:R2:W-:Y:S01]  /*6b60*/  LDGSTS.E [R172+0xc03c], desc[UR16][R100.64], !P4 ;  /* 0x0c03c00064ac7fae */ /* 0x0005e2000e1a1010 */
[----:B------:R-:W-:Y:S02]  /*6b70*/  SHF.R.U32.HI R109, RZ, 0xb, R113 ;  /* 0x0000000bff6d7819 */ /* 0x000fe40000011671 */
[-C--:B---3--:R-:W-:Y:S02]  /*6b80*/  IADD3 R106, P6, PT, R136, R36.reuse, RZ ;  /* 0x00000024886a7210 */ /* 0x088fe40007fde0ff */
[----:B-1----:R-:W-:-:S03]  /*6b90*/  IADD3 R102, P4, PT, R140, R36, RZ ;  /* 0x000000248c667210 */ /* 0x002fc60007f9e0ff */
[----:B------:R1:W-:Y:S01]  /*6ba0*/  LDGSTS.E [R172+0xc040], desc[UR16][R98.64], P2 ;  /* 0x0c04000062ac7fae */ /* 0x0003e200091a1010 */
[--C-:B------:R-:W-:Y:S01]  /*6bb0*/  IMAD.X R107, R137, 0x1, R37.reuse, P6 ;  /* 0x00000001896b7824 */ /* 0x100fe200030e0625 */
[----:B--2---:R-:W-:Y:S01]  /*6bc0*/  IADD3 R100, P6, PT, R138, R36, RZ ;  /* 0x000000248a647210 */ /* 0x004fe20007fde0ff */
[----:B------:R-:W-:Y:S01]  /*6bd0*/  IMAD.X R103, R141, 0x1, R37, P4 ;  /* 0x000000018d677824 */ /* 0x000fe200020e0625 */
[----:B------:R-:W-:Y:S01]  /*6be0*/  LOP3.LUT P4, RZ, R108, 0x1, RZ, 0xc0, !PT ;  /* 0x000000016cff7812 */ /* 0x000fe2000788c0ff */
[----:B------:R2:W-:Y:S01]  /*6bf0*/  LDGSTS.E [R172+0xc044], desc[UR16][R96.64], P5 ;  /* 0x0c04400060ac7fae */ /* 0x0005e2000a9a1010 */
[----:B------:R-:W-:Y:S01]  /*6c00*/  SHF.R.U32.HI R108, RZ, 0xc, R113 ;  /* 0x0000000cff6c7819 */ /* 0x000fe20000011671 */
[----:B------:R-:W-:Y:S01]  /*6c10*/  IMAD.X R101, R139, 0x1, R37, P6 ;  /* 0x000000018b657824 */ /* 0x000fe200030e0625 */
[----:B------:R-:W-:Y:S02]  /*6c20*/  LOP3.LUT P5, RZ, R109, 0x1, RZ, 0xc0, !PT ;  /* 0x000000016dff7812 */ /* 0x000fe400078ac0ff */
[----:B------:R-:W-:-:S02]  /*6c30*/  LOP3.LUT P2, RZ, R108, 0x1, RZ, 0xc0, !PT ;  /* 0x000000016cff7812 */ /* 0x000fc4000784c0ff */
[--C-:B------:R-:W-:Y:S02]  /*6c40*/  SHF.R.U32.HI R108, RZ, 0xa, R113.reuse ;  /* 0x0000000aff6c7819 */ /* 0x100fe40000011671 */
[--C-:B-1----:R-:W-:Y:S02]  /*6c50*/  SHF.R.U32.HI R98, RZ, 0x8, R113.reuse ;  /* 0x00000008ff627819 */ /* 0x102fe40000011671 */
[----:B------:R-:W-:Y:S01]  /*6c60*/  IADD3 R104, P6, PT, R142, R36, RZ ;  /* 0x000000248e687210 */ /* 0x000fe20007fde0ff */
[----:B------:R1:W-:Y:S01]  /*6c70*/  LDGSTS.E [R172+0xc048], desc[UR16][R94.64], P4 ;  /* 0x0c0480005eac7fae */ /* 0x0003e2000a1a1010 */
[----:B------:R-:W-:Y:S02]  /*6c80*/  LOP3.LUT P4, RZ, R108, 0x1, RZ, 0xc0, !PT ;  /* 0x000000016cff7812 */ /* 0x000fe4000788c0ff */
[----:B------:R-:W-:Y:S01]  /*6c90*/  SHF.R.U32.HI R108, RZ, 0x9, R113 ;  /* 0x00000009ff6c7819 */ /* 0x000fe20000011671 */
[----:B------:R-:W-:Y:S01]  /*6ca0*/  IMAD.X R105, R143, 0x1, R37, P6 ;  /* 0x000000018f697824 */ /* 0x000fe200030e0625 */
[----:B--2---:R-:W-:Y:S01]  /*6cb0*/  SHF.R.U32.HI R96, RZ, 0x7, R113 ;  /* 0x00000007ff607819 */ /* 0x004fe20000011671 */
[----:B------:R-:W-:Y:S01]  /*6cc0*/  LDGSTS.E [R172+0xc04c], desc[UR16][R92.64], P2 ;  /* 0x0c04c0005cac7fae */ /* 0x000fe200091a1010 */
[----:B------:R-:W-:-:S02]  /*6cd0*/  LOP3.LUT P2, RZ, R108, 0x1, RZ, 0xc0, !PT ;  /* 0x000000016cff7812 */ /* 0x000fc4000784c0ff */
[--C-:B------:R-:W-:Y:S01]  /*6ce0*/  SHF.R.U32.HI R97, RZ, 0x4, R113.reuse ;  /* 0x00000004ff617819 */ /* 0x100fe20000011671 */
[----:B------:R2:W-:Y:S01]  /*6cf0*/  LDGSTS.E [R172+0xc050], desc[UR16][R90.64], P5 ;  /* 0x0c0500005aac7fae */ /* 0x0005e2000a9a1010 */
[----:B------:R-:W-:Y:S02]  /*6d00*/  LOP3.LUT P5, RZ, R98, 0x1, RZ, 0xc0, !PT ;  /* 0x0000000162ff7812 */ /* 0x000fe400078ac0ff */
[----:B-1----:R-:W-:Y:S01]  /*6d10*/  IADD3 R94, P6, PT, R144, R36, RZ ;  /* 0x00000024905e7210 */ /* 0x002fe20007fde0ff */
[----:B------:R1:W-:Y:S01]  /*6d20*/  LDGSTS.E [R172+0xc054], desc[UR16][R88.64], P4 ;  /* 0x0c05400058ac7fae */ /* 0x0003e2000a1a1010 */
[----:B------:R-:W-:Y:S02]  /*6d30*/  LOP3.LUT P4, RZ, R96, 0x1, RZ, 0xc0, !PT ;  /* 0x0000000160ff7812 */ /* 0x000fe4000788c0ff */
[----:B------:R-:W-:Y:S01]  /*6d40*/  SHF.R.U32.HI R96, RZ, 0x6, R113 ;  /* 0x00000006ff607819 */ /* 0x000fe20000011671 */
[----:B------:R-:W-:Y:S02]  /*6d50*/  IMAD.X R95, R145, 0x1, R37, P6 ;  /* 0x00000001915f7824 */ /* 0x000fe400030e0625 */
[----:B------:R-:W-:Y:S01]  /*6d60*/  LDGSTS.E [R172+0xc058], desc[UR16][R86.64], P2 ;  /* 0x0c05800056ac7fae */ /* 0x000fe200091a1010 */
[----:B------:R-:W-:-:S02]  /*6d70*/  LOP3.LUT P2, RZ, R96, 0x1, RZ, 0xc0, !PT ;  /* 0x0000000160ff7812 */ /* 0x000fc4000784c0ff */
[----:B--2---:R-:W-:Y:S01]  /*6d80*/  SHF.R.U32.HI R91, RZ, 0x5, R113 ;  /* 0x00000005ff5b7819 */ /* 0x004fe20000011671 */
[----:B------:R-:W-:Y:S01]  /*6d90*/  LDGSTS.E [R172+0xc05c], desc[UR16][R84.64], P5 ;  /* 0x0c05c00054ac7fae */ /* 0x000fe2000a9a1010 */
[----:B-1----:R-:W-:-:S03]  /*6da0*/  IADD3 R88, P6, PT, R146, R36, RZ ;  /* 0x0000002492587210 */ /* 0x002fc60007fde0ff */
[----:B------:R1:W-:Y:S01]  /*6db0*/  LDGSTS.E [R172+0xc060], desc[UR16][R82.64], P4 ;  /* 0x0c06000052ac7fae */ /* 0x0003e2000a1a1010 */
[-C--:B------:R-:W-:Y:S02]  /*6dc0*/  IADD3 R92, P4, PT, R150, R36.reuse, RZ ;  /* 0x00000024965c7210 */ /* 0x080fe40007f9e0ff */
[----:B------:R-:W-:Y:S01]  /*6dd0*/  LOP3.LUT P5, RZ, R91, 0x1, RZ, 0xc0, !PT ;  /* 0x000000015bff7812 */ /* 0x000fe200078ac0ff */
[--C-:B------:R-:W-:Y:S01]  /*6de0*/  IMAD.X R89, R147, 0x1, R37.reuse, P6 ;  /* 0x0000000193597824 */ /* 0x100fe200030e0625 */
[-C--:B------:R-:W-:Y:S01]  /*6df0*/  IADD3 R90, P6, PT, R148, R36.reuse, RZ ;  /* 0x00000024945a7210 */ /* 0x080fe20007fde0ff */
[--C-:B------:R-:W-:Y:S01]  /*6e00*/  IMAD.X R93, R151, 0x1, R37.reuse, P4 ;  /* 0x00000001975d7824 */ /* 0x100fe200020e0625 */
[----:B------:R-:W-:Y:S01]  /*6e10*/  LOP3.LUT P4, RZ, R97, 0x1, RZ, 0xc0, !PT ;  /* 0x0000000161ff7812 */ /* 0x000fe2000788c0ff */
[----:B------:R2:W-:Y:S01]  /*6e20*/  LDGSTS.E [R172+0xc064], desc[UR16][R80.64], P2 ;  /* 0x0c06400050ac7fae */ /* 0x0005e200091a1010 */
[----:B------:R-:W-:Y:S01]  /*6e30*/  ISETP.GE.AND P2, PT, R240, R243, PT ;  /* 0x000000f3f000720c */ /* 0x000fe20003f46270 */
[----:B------:R-:W-:Y:S01]  /*6e40*/  IMAD.X R91, R149, 0x1, R37, P6 ;  /* 0x00000001955b7824 */ /* 0x000fe200030e0625 */
[----:B------:R-:W-:-:S02]  /*6e50*/  IADD3 R96, P6, PT, R152, R36, RZ ;  /* 0x0000002498607210 */ /* 0x000fc40007fde0ff */
[----:B-1----:R-:W-:Y:S02]  /*6e60*/  SHF.R.U32.HI R82, RZ, 0x3, R113 ;  /* 0x00000003ff527819 */ /* 0x002fe40000011671 */
[----:B------:R-:W-:Y:S01]  /*6e70*/  SEL R83, RZ, 0x4, P2 ;  /* 0x00000004ff537807 */ /* 0x000fe20001000000 */
[----:B------:R-:W-:Y:S01]  /*6e80*/  LDGSTS.E [R172+0xc068], desc[UR16][R78.64], P5 ;  /* 0x0c0680004eac7fae */ /* 0x000fe2000a9a1010 */
[----:B------:R-:W-:Y:S01]  /*6e90*/  ISETP.GT.AND P5, PT, R242, 0x5f, PT ;  /* 0x0000005ff200780c */ /* 0x000fe20003fa4270 */
[----:B------:R-:W-:Y:S01]  /*6ea0*/  IMAD.X R97, R153, 0x1, R37, P6 ;  /* 0x0000000199617824 */ /* 0x000fe200030e0625 */
[----:B------:R-:W-:Y:S01]  /*6eb0*/  LOP3.LUT P2, RZ, R82, 0x1, RZ, 0xc0, !PT ;  /* 0x0000000152ff7812 */ /* 0x000fe2000784c0ff */
[----:B------:R1:W-:Y:S01]  /*6ec0*/  LDGSTS.E [R172+0xc06c], desc[UR16][R76.64], P4 ;  /* 0x0c06c0004cac7fae */ /* 0x0003e2000a1a1010 */
[----:B------:R-:W-:Y:S02]  /*6ed0*/  SEL R84, R83, RZ, P5 ;  /* 0x000000ff53547207 */ /* 0x000fe40002800000 */
[----:B------:R-:W-:-:S02]  /*6ee0*/  SHF.R.U32.HI R83, RZ, 0x2, R113 ;  /* 0x00000002ff537819 */ /* 0x000fc40000011671 */
[-C--:B------:R-:W-:Y:S02]  /*6ef0*/  IADD3 R82, P4, PT, R154, R36.reuse, RZ ;  /* 0x000000249a527210 */ /* 0x080fe40007f9e0ff */
[----:B------:R-:W-:Y:S02]  /*6f00*/  SHF.R.U32.HI R113, RZ, 0x1, R113 ;  /* 0x00000001ff717819 */ /* 0x000fe40000011671 */
[----:B------:R-:W-:Y:S01]  /*6f10*/  LOP3.LUT P5, RZ, R83, 0x1, RZ, 0xc0, !PT ;  /* 0x0000000153ff7812 */ /* 0x000fe200078ac0ff */
[----:B------:R-:W-:Y:S01]  /*6f20*/  IMAD.X R83, R155, 0x1, R37, P4 ;  /* 0x000000019b537824 */ /* 0x000fe200020e0625 */
[----:B------:R-:W-:Y:S01]  /*6f30*/  LOP3.LUT P4, RZ, R113, 0x1, RZ, 0xc0, !PT ;  /* 0x0000000171ff7812 */ /* 0x000fe2000788c0ff */
[----:B------:R3:W-:Y:S01]  /*6f40*/  LDGSTS.E [R172+0xc070], desc[UR16][R158.64], P2 ;  /* 0x0c0700009eac7fae */ /* 0x0007e200091a1010 */
[----:B------:R-:W-:Y:S02]  /*6f50*/  ISETP.NE.U32.AND P2, PT, R84, RZ, PT ;  /* 0x000000ff5400720c */ /* 0x000fe40003f45070 */
[----:B--2---:R-:W-:-:S05]  /*6f60*/  IADD3 R80, P6, PT, R156, R36, RZ ;  /* 0x000000249c507210 */ /* 0x004fca0007fde0ff */
[--C-:B------:R-:W-:Y:S01]  /*6f70*/  IMAD.X R81, R157, 0x1, R37.reuse, P6 ;  /* 0x000000019d517824 */ /* 0x100fe200030e0625 */
[----:B-1----:R-:W-:Y:S01]  /*6f80*/  IADD3 R76, P6, PT, R166, R36, RZ ;  /* 0x00000024a64c7210 */ /* 0x002fe20007fde0ff */
[----:B------:R3:W-:Y:S04]  /*6f90*/  LDGSTS.E [R172+0xc074], desc[UR16][R160.64], P5 ;  /* 0x0c074000a0ac7fae */ /* 0x0007e8000a9a1010 */
[----:B------:R3:W-:Y:S01]  /*6fa0*/  LDGSTS.E [R172+0xc078], desc[UR16][R162.64], P4 ;  /* 0x0c078000a2ac7fae */ /* 0x0007e2000a1a1010 */
[----:B------:R-:W-:Y:S01]  /*6fb0*/  IMAD.X R77, R167, 0x1, R37, P6 ;  /* 0x00000001a74d7824 */ /* 0x000fe200030e0625 */
[C---:B------:R-:W-:Y:S02]  /*6fc0*/  ISETP.GE.AND P4, PT, R242.reuse, 0x20, PT ;  /* 0x00000020f200780c */ /* 0x040fe40003f86270 */
        /* <DEDUP_REMOVED lines=33> */
[----:B------:R3:W-:Y:S01]  /*71e0*/  LDGSTS.E [R40+0xbe00], desc[UR16][R76.64], P2 ;  /* 0x0be000004c287fae */ /* 0x0007e200091a1010 */
[----:B------:R-:W-:-:S03]  /*71f0*/  ISETP.GE.AND P2, PT, R242, 0x40, PT ;  /* 0x00000040f200780c */ /* 0x000fc60003f46270 */
[----:B------:R-:W0:Y:S10]  /*7200*/  LDGDEPBAR ;  /* 0x00000000000079af */ /* 0x000e340000000000 */
[----:B---3--:R-:W-:Y:S05]  /*7210*/  @!P2 BRA `(.L_x_14) ;  /* 0x0000002800f0a947 */ /* 0x008fea0003800000 */
[----:B------:R-:W-:Y:S01]  /*7220*/  SHF.R.S32.HI R91, RZ, 0x1f, R75 ;  /* 0x0000001fff5b7819 */ /* 0x000fe2000001144b */
[----:B------:R-:W1:Y:S01]  /*7230*/  LDC.64 R6, c[0x0][0x388] ;  /* 0x0000e200ff067b82 */ /* 0x000e620000000a00 */
[----:B------:R-:W-:Y:S01]  /*7240*/  IADD3 R170, P3, PT, R75, R43, RZ ;  /* 0x0000002b4baa7210 */ /* 0x000fe20007f7e0ff */
[----:B------:R-:W-:Y:S01]  /*7250*/  IMAD R41, R5, 0xc, RZ ;  /* 0x0000000c05297824 */ /* 0x000fe200078e02ff */
[C---:B------:R-:W-:Y:S01]  /*7260*/  IADD3 R168, P2, PT, R75.reuse, R51, RZ ;  /* 0x000000334ba87210 */ /* 0x040fe20007f5e0ff */
[----:B------:R-:W-:Y:S01]  /*7270*/  UMOV UR12, 0x1 ;  /* 0x00000001000c7882 */ /* 0x000fe20000000000 */
[----:B------:R-:W-:Y:S01]  /*7280*/  IADD3 R166, P6, PT, R75, R44, RZ ;  /* 0x0000002c4ba67210 */ /* 0x000fe20007fde0ff */
[----:B------:R-:W-:Y:S01]  /*7290*/  UMOV UR13, 0x2 ;  /* 0x00000002000d7882 */ /* 0x000fe20000000000 */
[----:B------:R-:W-:Y:S01]  /*72a0*/  LEA.HI.X.SX32 R171, R43, R91, 0x1, P3 ;  /* 0x0000005b2bab7211 */ /* 0x000fe200018f0eff */
[----:B------:R-:W2:Y:S01]  /*72b0*/  LDC.64 R8, c[0x0][0x380] ;  /* 0x0000e000ff087b82 */ /* 0x000ea20000000a00 */
[C---:B------:R-:W-:Y:S01]  /*72c0*/  IADD3 R164, P5, PT, R75.reuse, R52, RZ ;  /* 0x000000344ba47210 */ /* 0x040fe20007fbe0ff */
[----:B------:R-:W-:Y:S01]  /*72d0*/  UMOV UR6, URZ ;  /* 0x000000ff00067c82 */ /* 0x000fe20008000000 */
[----:B------:R-:W-:Y:S01]  /*72e0*/  IADD3 R162, P3, PT, R75, R45, RZ ;  /* 0x0000002d4ba27210 */ /* 0x000fe20007f7e0ff */
[----:B------:R-:W-:Y:S01]  /*72f0*/  UMOV UR7, URZ ;  /* 0x000000ff00077c82 */ /* 0x000fe20008000000 */
[----:B------:R-:W-:Y:S01]  /*7300*/  LEA.HI.X.SX32 R169, R51, R91, 0x1, P2 ;  /* 0x0000005b33a97211 */ /* 0x000fe200010f0eff */
[----:B------:R-:W-:Y:S01]  /*7310*/  UMOV UR8, URZ ;  /* 0x000000ff00087c82 */ /* 0x000fe20008000000 */
[----:B------:R-:W-:Y:S01]  /*7320*/  IADD3 R160, P2, PT, R75, R53, RZ ;  /* 0x000000354ba07210 */ /* 0x000fe20007f5e0ff */
[----:B------:R-:W-:Y:S01]  /*7330*/  UMOV UR5, URZ ;  /* 0x000000ff00057c82 */ /* 0x000fe20008000000 */
[----:B------:R-:W-:-:S02]  /*7340*/  LEA.HI.X.SX32 R167, R44, R91, 0x1, P6 ;  /* 0x0000005b2ca77211 */ /* 0x000fc400030f0eff */
[----:B------:R-:W-:Y:S02]  /*7350*/  IADD3 R158, P6, PT, R75, R46, RZ ;  /* 0x0000002e4b9e7210 */ /* 0x000fe40007fde0ff */
[-C--:B------:R-:W-:Y:S02]  /*7360*/  LEA.HI.X.SX32 R165, R52, R91.reuse, 0x1, P5 ;  /* 0x0000005b34a57211 */ /* 0x080fe400028f0eff */
[----:B------:R-:W-:Y:S01]  /*7370*/  LEA.HI.X.SX32 R163, R45, R91, 0x1, P3 ;  /* 0x0000005b2da37211 */ /* 0x000fe200018f0eff */
[----:B-1----:R-:W-:Y:S01]  /*7380*/  IMAD.WIDE.U32 R6, R133, 0xc, R6 ;  /* 0x0000000c85067825 */ /* 0x002fe200078e0006 */
[C---:B------:R-:W-:Y:S02]  /*7390*/  IADD3 R156, P5, PT, R75.reuse, R54, RZ ;  /* 0x000000364b9c7210 */ /* 0x040fe40007fbe0ff */
[----:B------:R-:W-:Y:S01]  /*73a0*/  IADD3 R33, P3, PT, R75, R47, RZ ;  /* 0x0000002f4b217210 */ /* 0x000fe20007f7e0ff */
[----:B------:R-:W-:Y:S01]  /*73b0*/  IMAD.MOV.U32 R155, RZ, RZ, R6 ;  /* 0x000000ffff9b7224 */ /* 0x000fe200078e0006 */
[----:B------:R-:W-:-:S02]  /*73c0*/  LEA.HI.X.SX32 R161, R53, R91, 0x1, P2 ;  /* 0x0000005b35a17211 */ /* 0x000fc400010f0eff */
[C---:B------:R-:W-:Y:S01]  /*73d0*/  IADD3 R32, P2, PT, R75.reuse, R55, RZ ;  /* 0x000000374b207210 */ /* 0x040fe20007f5e0ff */
[----:B--2---:R-:W-:Y:S01]  /*73e0*/  IMAD.WIDE.U32 R42, R42, 0xc, R8 ;  /* 0x0000000c2a2a7825 */ /* 0x004fe200078e0008 */
[-C--:B------:R-:W-:Y:S02]  /*73f0*/  LEA.HI.X.SX32 R159, R46, R91.reuse, 0x1, P6 ;  /* 0x0000005b2e9f7211 */ /* 0x080fe400030f0eff */
[----:B------:R-:W-:Y:S01]  /*7400*/  IADD3 R30, P6, PT, R75, R48, RZ ;  /* 0x000000304b1e7210 */ /* 0x000fe20007fde0ff */
[----:B------:R-:W-:Y:S01]  /*7410*/  IMAD R9, R4, 0xc, RZ ;  /* 0x0000000c04097824 */ /* 0x000fe200078e02ff */
[-C--:B------:R-:W-:Y:S01]  /*7420*/  LEA.HI.X.SX32 R157, R54, R91.reuse, 0x1, P5 ;  /* 0x0000005b369d7211 */ /* 0x080fe200028f0eff */
[----:B------:R-:W-:Y:S01]  /*7430*/  IMAD.IADD R41, R43, 0x1, R41 ;  /* 0x000000012b297824 */ /* 0x000fe200078e0229 */
[----:B------:R-:W-:Y:S01]  /*7440*/  LEA.HI.X.SX32 R34, R47, R91, 0x1, P3 ;  /* 0x0000005b2f227211 */ /* 0x000fe200018f0eff */
[----:B------:R-:W-:Y:S01]  /*7450*/  IMAD.IADD R44, R7, 0x1, R9 ;  /* 0x00000001072c7824 */ /* 0x000fe200078e0209 */
[C---:B------:R-:W-:Y:S01]  /*7460*/  IADD3 R52, P5, PT, R75.reuse, R56, RZ ;  /* 0x000000384b347210 */ /* 0x040fe20007fbe0ff */
[----:B------:R-:W-:Y:S01]  /*7470*/  IMAD.MOV.U32 R4, RZ, RZ, RZ ;  /* 0x000000ffff047224 */ /* 0x000fe200078e00ff */
[----:B------:R-:W-:Y:S01]  /*7480*/  IADD3 R54, P3, PT, R75, R49, RZ ;  /* 0x000000314b367210 */ /* 0x000fe20007f7e0ff */
[----:B------:R-:W-:Y:S01]  /*7490*/  IMAD.SHL.U32 R46, R33, 0x4, RZ ;  /* 0x00000004212e7824 */ /* 0x000fe200078e00ff */
[----:B------:R-:W-:-:S02]  /*74a0*/  LEA.HI.X.SX32 R47, R55, R91, 0x1, P2 ;  /* 0x0000005b372f7211 */ /* 0x000fc400010f0eff */
[C---:B------:R-:W-:Y:S02]  /*74b0*/  IADD3 R28, P2, PT, R75.reuse, R57, RZ ;  /* 0x000000394b1c7210 */ /* 0x040fe40007f5e0ff */
[-C--:B------:R-:W-:Y:S01]  /*74c0*/  LEA.HI.X.SX32 R31, R48, R91.reuse, 0x1, P6 ;  /* 0x0000005b301f7211 */ /* 0x080fe200030f0eff */
[----:B------:R-:W-:Y:S01]  /*74d0*/  IMAD.SHL.U32 R48, R32, 0x4, RZ ;  /* 0x0000000420307824 */ /* 0x000fe200078e00ff */
[----:B------:R-:W-:Y:S02]  /*74e0*/  IADD3 R26, P6, PT, R75, R50, RZ ;  /* 0x000000324b1a7210 */ /* 0x000fe40007fde0ff */
[-C--:B------:R-:W-:Y:S01]  /*74f0*/  LEA.HI.X.SX32 R51, R56, R91.reuse, 0x1, P5 ;  /* 0x0000005b38337211 */ /* 0x080fe200028f0eff */
[----:B------:R-:W-:Y:S01]  /*7500*/  IMAD.SHL.U32 R56, R28, 0x4, RZ ;  /* 0x000000041c387824 */ /* 0x000fe200078e00ff */
[----:B------:R-:W-:Y:S02]  /*7510*/  LEA.HI.X.SX32 R53, R49, R91, 0x1, P3 ;  /* 0x0000005b31357211 */ /* 0x000fe400018f0eff */
[----:B------:R-:W-:-:S02]  /*7520*/  IADD3 R24, P5, PT, R75, R58, RZ ;  /* 0x0000003a4b187210 */ /* 0x000fc40007fbe0ff */
[----:B------:R-:W-:Y:S02]  /*7530*/  IADD3 R22, P3, PT, R75, R59, RZ ;  /* 0x0000003b4b167210 */ /* 0x000fe40007f7e0ff */
[-C--:B------:R-:W-:Y:S02]  /*7540*/  LEA.HI.X.SX32 R55, R57, R91.reuse, 0x1, P2 ;  /* 0x0000005b39377211 */ /* 0x080fe400010f0eff */
[----:B------:R-:W-:Y:S01]  /*7550*/  LEA.HI.X.SX32 R57, R50, R91, 0x1, P6 ;  /* 0x0000005b32397211 */ /* 0x000fe200030f0eff */
[----:B------:R-:W-:Y:S01]  /*7560*/  IMAD.SHL.U32 R50, R30, 0x4, RZ ;  /* 0x000000041e327824 */ /* 0x000fe200078e00ff */
[C---:B------:R-:W-:Y:S02]  /*7570*/  IADD3 R20, P2, PT, R75.reuse, R60, RZ ;  /* 0x0000003c4b147210 */ /* 0x040fe40007f5e0ff */
[----:B------:R-:W-:Y:S02]  /*7580*/  IADD3 R18, P6, PT, R75, R61, RZ ;  /* 0x0000003d4b127210 */ /* 0x000fe40007fde0ff */
[-C--:B------:R-:W-:Y:S01]  /*7590*/  LEA.HI.X.SX32 R29, R58, R91.reuse, 0x1, P5 ;  /* 0x0000005b3a1d7211 */ /* 0x080fe200028f0eff */
[----:B------:R-:W-:Y:S01]  /*75a0*/  IMAD.SHL.U32 R58, R26, 0x4, RZ ;  /* 0x000000041a3a7824 */ /* 0x000fe200078e00ff */
[----:B------:R-:W-:-:S02]  /*75b0*/  LEA.HI.X.SX32 R27, R59, R91, 0x1, P3 ;  /* 0x0000005b3b1b7211 */ /* 0x000fc400018f0eff */
[C---:B------:R-:W-:Y:S02]  /*75c0*/  IADD3 R16, P5, PT, R75.reuse, R62, RZ ;  /* 0x0000003e4b107210 */ /* 0x040fe40007fbe0ff */
[----:B------:R-:W-:Y:S02]  /*75d0*/  IADD3 R14, P3, PT, R75, R63, RZ ;  /* 0x0000003f4b0e7210 */ /* 0x000fe40007f7e0ff */
[-C--:B------:R-:W-:Y:S01]  /*75e0*/  LEA.HI.X.SX32 R25, R60, R91.reuse, 0x1, P2 ;  /* 0x0000005b3c197211 */ /* 0x080fe200010f0eff */
[----:B------:R-:W-:Y:S01]  /*75f0*/  IMAD.SHL.U32 R60, R24, 0x4, RZ ;  /* 0x00000004183c7824 */ /* 0x000fe200078e00ff */
[----:B------:R-:W-:Y:S02]  /*7600*/  LEA.HI.X.SX32 R23, R61, R91, 0x1, P6 ;  /* 0x0000005b3d177211 */ /* 0x000fe400030f0eff */
[C---:B------:R-:W-:Y:S02]  /*7610*/  IADD3 R12, P2, PT, R75.reuse, R64, RZ ;  /* 0x000000404b0c7210 */ /* 0x040fe40007f5e0ff */
[----:B------:R-:W-:-:S02]  /*7620*/  IADD3 R10, P6, PT, R75, R65, RZ ;  /* 0x000000414b0a7210 */ /* 0x000fc40007fde0ff */
[-C--:B------:R-:W-:Y:S01]  /*7630*/  LEA.HI.X.SX32 R21, R62, R91.reuse, 0x1, P5 ;  /* 0x0000005b3e157211 */ /* 0x080fe200028f0eff */
[----:B------:R-:W-:Y:S01]  /*7640*/  IMAD.SHL.U32 R62, R22, 0x4, RZ ;  /* 0x00000004163e7824 */ /* 0x000fe200078e00ff */
[----:B------:R-:W-:Y:S02]  /*7650*/  LEA.HI.X.SX32 R19, R63, R91, 0x1, P3 ;  /* 0x0000005b3f137211 */ /* 0x000fe400018f0eff */
        /* <DEDUP_REMOVED lines=20> */
[----:B------:R-:W-:Y:S02]  /*77a0*/  IADD3 R92, P5, PT, R75, R74, RZ ;  /* 0x0000004a4b5c7210 */ /* 0x000fe40007fbe0ff */
[----:B------:R-:W-:Y:S02]  /*77b0*/  SHF.R.S32.HI R11, RZ, 0x1f, R211 ;  /* 0x0000001fff0b7819 */ /* 0x000fe400000114d3 */
[----:B------:R-:W-:Y:S02]  /*77c0*/  IADD3 R154, P3, PT, R211, R132, RZ ;  /* 0x00000084d39a7210 */ /* 0x000fe40007f7e0ff */
[-C--:B------:R-:W-:Y:S01]  /*77d0*/  LEA.HI.X.SX32 R87, R72, R91.reuse, 0x1, P2 ;  /* 0x0000005b48577211 */ /* 0x080fe200010f0eff */
[----:B------:R-:W-:Y:S01]  /*77e0*/  IMAD.SHL.U32 R72, R12, 0x4, RZ ;  /* 0x000000040c487824 */ /* 0x000fe200078e00ff */
[-C--:B------:R-:W-:Y:S02]  /*77f0*/  LEA.HI.X.SX32 R89, R73, R91.reuse, 0x1, P6 ;  /* 0x0000005b49597211 */ /* 0x080fe400030f0eff */
[----:B------:R-:W-:Y:S01]  /*7800*/  LEA.HI.X.SX32 R91, R74, R91, 0x1, P5 ;  /* 0x0000005b4a5b7211 */ /* 0x000fe200028f0eff */
[----:B------:R-:W-:Y:S01]  /*7810*/  IMAD.SHL.U32 R74, R10, 0x4, RZ ;  /* 0x000000040a4a7824 */ /* 0x000fe200078e00ff */
[----:B------:R-:W-:-:S02]  /*7820*/  LEA.HI.X.SX32 R153, R132, R11, 0x1, P3 ;  /* 0x0000000b84997211 */ /* 0x000fc400018f0eff */
[C---:B------:R-:W-:Y:S02]  /*7830*/  IADD3 R94, P3, PT, R211.reuse, R208, RZ ;  /* 0x000000d0d35e7210 */ /* 0x040fe40007f7e0ff */
[C---:B------:R-:W-:Y:S02]  /*7840*/  IADD3 R96, P5, PT, R211.reuse, R209, RZ ;  /* 0x000000d1d3607210 */ /* 0x040fe40007fbe0ff */
[----:B------:R-:W-:Y:S02]  /*7850*/  IADD3 R98, P2, PT, R211, R210, RZ ;  /* 0x000000d2d3627210 */ /* 0x000fe40007f5e0ff */
[-C--:B------:R-:W-:Y:S02]  /*7860*/  LEA.HI.X.SX32 R93, R208, R11.reuse, 0x1, P3 ;  /* 0x0000000bd05d7211 */ /* 0x080fe400018f0eff */
[-C--:B------:R-:W-:Y:S02]  /*7870*/  LEA.HI.X.SX32 R95, R209, R11.reuse, 0x1, P5 ;  /* 0x0000000bd15f7211 */ /* 0x080fe400028f0eff */
        /* <DEDUP_REMOVED lines=16> */
[----:B------:R-:W-:Y:S02]  /*7980*/  R2UR UR20, R126 ;  /* 0x000000007e1472ca */ /* 0x000fe400000e0000 */
[-C--:B------:R-:W-:Y:S02]  /*7990*/  LEA.HI.X.SX32 R117, R224, R11.reuse, 0x1, P3 ;  /* 0x0000000be0757211 */ /* 0x080fe400018f0eff */
[----:B------:R-:W-:-:S02]  /*79a0*/  LEA.HI.X.SX32 R119, R225, R11, 0x1, P5 ;  /* 0x0000000be1777211 */ /* 0x000fc400028f0eff */
[----:B------:R-:W-:Y:S02]  /*79b0*/  LEA.HI.X.SX32 R121, R226, R11, 0x1, P2 ;  /* 0x0000000be2797211 */ /* 0x000fe400010f0eff */
[C---:B------:R-:W-:Y:S02]  /*79c0*/  IADD3 R124, P3, PT, R211.reuse, R227, RZ ;  /* 0x000000e3d37c7210 */ /* 0x040fe40007f7e0ff */
[C---:B------:R-:W-:Y:S02]  /*79d0*/  IADD3 R126, P5, PT, R211.reuse, R228, RZ ;  /* 0x000000e4d37e7210 */ /* 0x040fe40007fbe0ff */
[----:B------:R-:W-:Y:S02]  /*79e0*/  IADD3 R128, P2, PT, R211, R229, RZ ;  /* 0x000000e5d3807210 */ /* 0x000fe40007f5e0ff */
        /* <DEDUP_REMOVED lines=11> */
[C---:B------:R-:W-:Y:S02]  /*7aa0*/  IADD3 R138, P5, PT, R211.reuse, R233, RZ ;  /* 0x000000e9d38a7210 */ /* 0x040fe40007fbe0ff */
[----:B------:R-:W-:Y:S02]  /*7ab0*/  IADD3 R140, P2, PT, R211, R234, RZ ;  /* 0x000000ead38c7210 */ /* 0x000fe40007f5e0ff */
[----:B------:R-:W-:-:S02]  /*7ac0*/  SHF.R.S32.HI R5, RZ, 0x1f, R242 ;  /* 0x0000001fff057819 */ /* 0x000fc400000114f2 */
[-C--:B------:R-:W-:Y:S02]  /*7ad0*/  LEA.HI.X.SX32 R99, R212, R11.reuse, 0x1, P6 ;  /* 0x0000000bd4637211 */ /* 0x080fe400030f0eff */
[-C--:B------:R-:W-:Y:S02]  /*7ae0*/  LEA.HI.X.SX32 R135, R232, R11.reuse, 0x1, P3 ;  /* 0x0000000be8877211 */ /* 0x080fe400018f0eff */
[-C--:B------:R-:W-:Y:S02]  /*7af0*/  LEA.HI.X.SX32 R137, R233, R11.reuse, 0x1, P5 ;  /* 0x0000000be9897211 */ /* 0x080fe400028f0eff */
[----:B------:R-:W-:Y:S02]  /*7b00*/  LEA.HI.X.SX32 R139, R234, R11, 0x1, P2 ;  /* 0x0000000bea8b7211 */ /* 0x000fe400010f0eff */
[C---:B------:R-:W-:Y:S02]  /*7b10*/  IADD3 R108, P6, PT, R211.reuse, R213, RZ ;  /* 0x000000d5d36c7210 */ /* 0x040fe40007fde0ff */
[----:B------:R-:W-:-:S02]  /*7b20*/  IADD3 R142, P3, PT, R211, R235, RZ ;  /* 0x000000ebd38e7210 */ /* 0x000fc40007f7e0ff */
[C---:B------:R-:W-:Y:S02]  /*7b30*/  IADD3 R144, P5, PT, R211.reuse, R236, RZ ;  /* 0x000000ecd3907210 */ /* 0x040fe40007fbe0ff */
[----:B------:R-:W-:Y:S02]  /*7b40*/  IADD3 R146, P2, PT, R211, R237, RZ ;  /* 0x000000edd3927210 */ /* 0x000fe40007f5e0ff */
[----:B------:R-:W-:Y:S02]  /*7b50*/  LEA.HI R242, R5, R242, RZ, 0x5 ;  /* 0x000000f205f27211 */ /* 0x000fe400078f28ff */
[-C--:B------:R-:W-:Y:S02]  /*7b60*/  LEA.HI.X.SX32 R107, R213, R11.reuse, 0x1, P6 ;  /* 0x0000000bd56b7211 */ /* 0x080fe400030f0eff */
        /* <DEDUP_REMOVED lines=9> */
[-C--:B------:R-:W-:Y:S01]  /*7c00*/  LEA.HI.X.SX32 R147, R216, R11.reuse, 0x1, P3 ;  /* 0x0000000bd8937211 */ /* 0x080fe200018f0eff */
[----:B------:R-:W-:Y:S01]  /*7c10*/  VIADD R43, R242, 0xfffffffd ;  /* 0xfffffffdf22b7836 */ /* 0x000fe20000000000 */
[-C--:B------:R-:W-:Y:S02]  /*7c20*/  LEA.HI.X.SX32 R149, R238, R11.reuse, 0x1, P5 ;  /* 0x0000000bee957211 */ /* 0x080fe400028f0eff */
[----:B------:R-:W-:Y:S02]  /*7c30*/  LEA.HI.X.SX32 R151, R239, R11, 0x1, P2 ;  /* 0x0000000bef977211 */ /* 0x000fe400010f0eff */
[----:B------:R-:W-:Y:S02]  /*7c40*/  VIMNMX R172, PT, PT, R242, 0x2, !PT ;  /* 0x00000002f2ac7848 */ /* 0x000fe40007fe0100 */
[C---:B------:R-:W-:Y:S01]  /*7c50*/  SHF.L.U64.HI R171, R170.reuse, 0x2, R171 ;  /* 0x00000002aaab7819 */ /* 0x040fe200000102ab */
[----:B------:R-:W-:Y:S01]  /*7c60*/  IMAD.SHL.U32 R170, R170, 0x4, RZ ;  /* 0x00000004aaaa7824 */ /* 0x000fe200078e00ff */
        /* <DEDUP_REMOVED lines=98> */
[----:B------:R-:W-:Y:S01]  /*8290*/  SHF.L.U64.HI R40, R211, 0x2, R11 ;  /* 0x00000002d3287819 */ /* 0x000fe2000001020b */
[----:B------:R-:W-:Y:S01]  /*82a0*/  VIADD R172, R172, 0xffffffff ;  /* 0xffffffffacac7836 */ /* 0x000fe20000000000 */
[----:B------:R-:W-:-:S02]  /*82b0*/  SHF.L.U64.HI R45, R33, 0x2, R34 ;  /* 0x00000002212d7819 */ /* 0x000fc40000010222 */
[----:B------:R-:W-:Y:S02]  /*82c0*/  SHF.L.U64.HI R47, R32, 0x2, R47 ;  /* 0x00000002202f7819 */ /* 0x000fe4000001022f */
[----:B------:R-:W-:Y:S02]  /*82d0*/  SHF.L.U64.HI R49, R30, 0x2, R31 ;  /* 0x000000021e317819 */ /* 0x000fe4000001021f */
[----:B------:R-:W-:Y:S02]  /*82e0*/  SHF.L.U64.HI R55, R28, 0x2, R55 ;  /* 0x000000021c377819 */ /* 0x000fe40000010237 */
[----:B------:R-:W-:Y:S02]  /*82f0*/  SHF.L.U64.HI R57, R26, 0x2, R57 ;  /* 0x000000021a397819 */ /* 0x000fe40000010239 */
[----:B------:R-:W-:Y:S02]  /*8300*/  SHF.L.U64.HI R59, R24, 0x2, R29 ;  /* 0x00000002183b7819 */ /* 0x000fe4000001021d */
[----:B------:R-:W-:-:S02]  /*8310*/  SHF.L.U64.HI R61, R22, 0x2, R27 ;  /* 0x00000002163d7819 */ /* 0x000fc4000001021b */
[----:B------:R-:W-:Y:S02]  /*8320*/  SHF.L.U64.HI R63, R20, 0x2, R25 ;  /* 0x00000002143f7819 */ /* 0x000fe40000010219 */
[----:B------:R-:W-:Y:S02]  /*8330*/  SHF.L.U64.HI R65, R18, 0x2, R23 ;  /* 0x0000000212417819 */ /* 0x000fe40000010217 */
[----:B------:R-:W-:Y:S02]  /*8340*/  SHF.L.U64.HI R67, R16, 0x2, R21 ;  /* 0x0000000210437819 */ /* 0x000fe40000010215 */
[----:B------:R-:W-:Y:S02]  /*8350*/  SHF.L.U64.HI R69, R14, 0x2, R19 ;  /* 0x000000020e457819 */ /* 0x000fe40000010213 */
[----:B------:R-:W-:Y:S02]  /*8360*/  SHF.L.U64.HI R71, R12, 0x2, R17 ;  /* 0x000000020c477819 */ /* 0x000fe40000010211 */
[----:B------:R-:W-:-:S07]  /*8370*/  SHF.L.U64.HI R73, R10, 0x2, R15 ;  /* 0x000000020a497819 */ /* 0x000fce000001020f */
.L_x_17:
[----:B------:R-:W-:Y:S01]  /*8380*/  IMAD.U32 R4, R4, -0x80000000, RZ ;  /* 0x8000000004047824 */ /* 0x000fe200078e00ff */
[----:B------:R-:W-:-:S03]  /*8390*/  UIADD3 UR7, UPT, UPT, UR7, 0x1, URZ ;  /* 0x0000000107077890 */ /* 0x000fc6000fffe0ff */
[----:B------:R-:W1:Y:S01]  /*83a0*/  SYNCS.PHASECHK.TRANS64.TRYWAIT P2, [UR11], R4 ;  /* 0x00000004ff0075a7 */ /* 0x000e62000804110b */
[----:B------:R-:W-:-:S04]  /*83b0*/  UISETP.GT.AND UP1, UPT, UR7, 0x1, UPT ;  /* 0x000000010700788c */ /* 0x000fc8000bf24270 */
[----:B------:R-:W-:-:S04]  /*83c0*/  USEL UR7, UR7, URZ, !UP1 ;  /* 0x000000ff07077287 */ /* 0x000fc8000c800000 */
[----:B------:R-:W-:Y:S01]  /*83d0*/  ULEA UR4, UR7, UR9, 0xe ;  /* 0x0000000907047291 */ /* 0x000fe2000f8e70ff */
[----:B-12---:R-:W-:Y:S11]  /*83e0*/  @!P2 BRA `(.L_x_15) ;  /* 0x0000009800e4a947 */ /* 0x006ff60003800000 */
.L_x_25:
[----:B------:R-:W-:-:S04]  /*83f0*/  DEPBAR.LE SB0, 0x2 ;  /* 0x000080800000791a */ /* 0x000fc80000000000 */
[----:B------:R-:W-:Y:S01]  /*8400*/  LEA R177, R0, UR4, 0x7 ;  /* 0x0000000400b17c11 */ /* 0x000fe2000f8e38ff */
[----:B------:R-:W-:Y:S01]  /*8410*/  BAR.SYNC.DEFER_BLOCKING 0x0 ;  /* 0x0000000000007b1d */ /* 0x000fe20000010000 */
[----:B------:R-:W-:Y:S02]  /*8420*/  UIADD3 UR6, UPT, UPT, UR6, 0x1, URZ ;  /* 0x0000000106067890 */ /* 0x000fe4000fffe0ff */
[----:B------:R-:W-:Y:S02]  /*8430*/  ULEA UR11, UR12, UR9, 0x3 ;  /* 0x000000090c0b7291 */ /* 0x000fe4000f8e18ff */
[----:B------:R-:W-:Y:S02]  /*8440*/  UISETP.GT.AND UP1, UPT, UR6, 0x2, UPT ;  /* 0x000000020600788c */ /* 0x000fe4000bf24270 */
[----:B------:R-:W-:Y:S02]  /*8450*/  UIADD3 UR11, UPT, UPT, UR11, 0x14000, URZ ;  /* 0x000140000b0b7890 */ /* 0x000fe4000fffe0ff */
[----:B------:R-:W-:Y:S01]  /*8460*/  USEL UR6, UR6, URZ, !UP1 ;  /* 0x000000ff06067287 */ /* 0x000fe2000c800000 */
[----:B------:R-:W-:Y:S01]  /*8470*/  UMOV UR4, UR8 ;  /* 0x0000000800047c82 */ /* 0x000fe20008000000 */
        /* <DEDUP_REMOVED lines=8> */
[----:B-1----:R1:W-:Y:S01]  /*8500*/  STTM.x32 tmem[UR10+0x100], R4 ;  /* 0x00010004000079ed */ /* 0x0023e200082c000a */
[----:B------:R-:W2:Y:S02]  /*8510*/  FENCE.VIEW.ASYNC.T ;  /* 0x00000000000073c6 */ /* 0x000ea40000000200 */
[----:B--2---:R-:W-:Y:S06]  /*8520*/  BAR.SYNC.DEFER_BLOCKING 0x0 ;  /* 0x0000000000007b1d */ /* 0x004fec0000010000 */
        /* <DEDUP_REMOVED lines=8> */
[----:B------:R-:W-:Y:S06]  /*85b0*/  UCGABAR_ARV ;  /* 0x00000000000079c7 */ /* 0x000fec0008000000 */
[----:B------:R-:W-:Y:S01]  /*85c0*/  UCGABAR_WAIT ;  /* 0x0000000000007dc7 */ /* 0x000fe20008000000 */
[----:B------:R-:W-:Y:S01]  /*85d0*/  CCTL.IVALL ;  /* 0x00000000ff00798f */ /* 0x000fe20002000000 */
[----:B------:R-:W-:Y:S05]  /*85e0*/  @P0 BRA `(.L_x_16) ;  /* 0x0000000000740947 */ /* 0x000fea0003800000 */
[----:B------:R-:W-:Y:S02]  /*85f0*/  ULEA UR8, UR6, UR9, 0xe ;  /* 0x0000000906087291 */ /* 0x000fe4000f8e70ff */
[----:B------:R-:W-:Y:S02]  /*8600*/  UIADD3 UR21, UPT, UPT, UR18, 0x110, URZ ;  /* 0x0000011012157890 */ /* 0x000fe4000fffe0ff */
[----:B------:R-:W-:Y:S02]  /*8610*/  USHF.R.U32.HI UR8, URZ, 0x4, UR8 ;  /* 0x00000004ff087899 */ /* 0x000fe40008011608 */
[----:B------:R-:W-:Y:S02]  /*8620*/  UIADD3 UR34, UPT, UPT, UR18, 0x118, URZ ;  /* 0x0000011812227890 */ /* 0x000fe4000fffe0ff */
[----:B------:R-:W-:Y:S01]  /*8630*/  USGXT.U32 UR14, UR8, 0xe ;  /* 0x0000000e080e789a */ /* 0x000fe20008000000 */
[----:B------:R-:W-:Y:S02]  /*8640*/  UMOV UR28, 0x0 ;  /* 0x00000000001c7882 */ /* 0x000fe40000000000 */
[----:B------:R-:W-:Y:S01]  /*8650*/  UMOV UR8, URZ ;  /* 0x000000ff00087c82 */ /* 0x000fe20008000000 */
[----:B------:R-:W-:Y:S01]  /*8660*/  UIADD3 UR22, UP1, UPT, UR14, 0x2, URZ ;  /* 0x000000020e167890 */ /* 0x000fe2000ff3e0ff */
[----:B------:R-:W-:Y:S01]  /*8670*/  UMOV UR29, 0x10400910 ;  /* 0x10400910001d7882 */ /* 0x000fe20000000000 */
[----:B------:R-:W-:-:S02]  /*8680*/  UMOV UR15, 0x40004040 ;  /* 0x40004040000f7882 */ /* 0x000fc40000000000 */
[----:B------:R-:W-:Y:S01]  /*8690*/  UIADD3.X UR23, UPT, UPT, UR8, 0x40004040, URZ, UP1, !UPT ;  /* 0x4000404008177890 */ /* 0x000fe20008ffe4ff */
[----:B------:R2:W-:Y:S01]  /*86a0*/  UTCHMMA.2CTA tmem[UR19], gdesc[UR14], tmem[UR18], tmem[UR28], idesc[UR29], UPT ;  /* 0x00ff1c0e130079ea */ /* 0x0005e2000ba00012 */
[----:B------:R-:W-:Y:S02]  /*86b0*/  UIADD3 UR24, UP1, UPT, UR22, 0x2, URZ ;  /* 0x0000000216187890 */ /* 0x000fe4000ff3e0ff */
[----:B------:R-:W-:Y:S02]  /*86c0*/  UIADD3 UR26, UP2, UPT, UR22, 0x4, URZ ;  /* 0x00000004161a7890 */ /* 0x000fe4000ff5e0ff */
[----:B------:R-:W-:Y:S02]  /*86d0*/  UIADD3 UR8, UPT, UPT, UR18, 0x108, URZ ;  /* 0x0000010812087890 */ /* 0x000fe4000fffe0ff */
[----:B------:R-:W-:Y:S02]  /*86e0*/  UIADD3.X UR25, UPT, UPT, UR23, URZ, URZ, UP1, !UPT ;  /* 0x000000ff17197290 */ /* 0x000fe40008ffe4ff */
[----:B------:R-:W-:Y:S01]  /*86f0*/  UIADD3.X UR27, UPT, UPT, UR23, URZ, URZ, UP2, !UPT ;  /* 0x000000ff171b7290 */ /* 0x000fe200097fe4ff */
[----:B------:R-:W-:Y:S01]  /*8700*/  UMOV UR30, 0x0 ;  /* 0x00000000001e7882 */ /* 0x000fe20000000000 */
[----:B------:R-:W-:Y:S01]  /*8710*/  UMOV UR31, 0x10400910 ;  /* 0x10400910001f7882 */ /* 0x000fe20000000000 */
[----:B------:R-:W-:Y:S01]  /*8720*/  UMOV UR32, 0x0 ;  /* 0x0000000000207882 */ /* 0x000fe20000000000 */
[----:B------:R-:W-:Y:S01]  /*8730*/  UMOV UR33, 0x10400910 ;  /* 0x1040091000217882 */ /* 0x000fe20000000000 */
        /* <DEDUP_REMOVED lines=8> */
.L_x_16:
[----:B--2---:R-:W-:Y:S01]  /*87c0*/  R2UR UR14, R43 ;  /* 0x000000002b0e72ca */ /* 0x004fe200000e0000 */
[----:B------:R-:W-:Y:S01]  /*87d0*/  UISETP.GT.AND UP1, UPT, UR20, URZ, UPT ;  /* 0x000000ff1400728c */ /* 0x000fe2000bf24270 */
[----:B------:R-:W-:Y:S01]  /*87e0*/  BAR.SYNC.DEFER_BLOCKING 0x0 ;  /* 0x0000000000007b1d */ /* 0x000fe20000010000 */
[----:B------:R-:W-:Y:S01]  /*87f0*/  UISETP.GT.AND UP2, UPT, UR20, 0x1, UPT ;  /* 0x000000011400788c */ /* 0x000fe2000bf44270 */
[C---:B-1----:R-:W-:Y:S01]  /*8800*/  IADD3 R4, P5, PT, R42.reuse, R173, RZ ;  /* 0x000000ad2a047210 */ /* 0x042fe20007fbe0ff */
[----:B------:R-:W-:Y:S01]  /*8810*/  USEL UR8, URZ, 0x4, !UP1 ;  /* 0x00000004ff087887 */ /* 0x000fe2000c800000 */
[----:B------:R-:W-:Y:S01]  /*8820*/  IADD3 R6, P6, PT, R42, R154, RZ ;  /* 0x0000009a2a067210 */ /* 0x000fe20007fde0ff */
[----:B------:R-:W-:Y:S02]  /*8830*/  UISETP.GT.AND UP3, UPT, UR20, 0x3, UPT ;  /* 0x000000031400788c */ /* 0x000fe4000bf64270 */
[C---:B------:R-:W-:Y:S01]  /*8840*/  IMAD.X R5, R41.reuse, 0x1, R40, P5 ;  /* 0x0000000129057824 */ /* 0x040fe200028e0628 */
[----:B------:R-:W-:Y:S01]  /*8850*/  UISETP.GT.AND UP4, UPT, UR20, 0x7, UPT ;  /* 0x000000071400788c */ /* 0x000fe2000bf84270 */
[----:B------:R-:W-:Y:S01]  /*8860*/  IMAD.X R7, R41, 0x1, R153, P6 ;  /* 0x0000000129077824 */ /* 0x000fe200030e0699 */
[----:B------:R-:W-:-:S02]  /*8870*/  UISETP.GT.AND UP5, UPT, UR20, 0x9, UPT ;  /* 0x000000091400788c */ /* 0x000fc4000bfa4270 */
[----:B------:R-:W-:Y:S02]  /*8880*/  UISETP.GE.AND UP1, UPT, UR5, UR14, UPT ;  /* 0x0000000e0500728c */ /* 0x000fe4000bf26270 */
[----:B------:R-:W-:Y:S02]  /*8890*/  USEL UR14, URZ, 0x4, !UP2 ;  /* 0x00000004ff0e7887 */ /* 0x000fe4000d000000 */
[----:B------:R-:W-:Y:S02]  /*88a0*/  USEL UR8, UR8, URZ, !UP1 ;  /* 0x000000ff08087287 */ /* 0x000fe4000c800000 */
[----:B------:R-:W-:Y:S02]  /*88b0*/  USEL UR14, UR14, URZ, !UP1 ;  /* 0x000000ff0e0e7287 */ /* 0x000fe4000c800000 */
[----:B------:R-:W-:Y:S02]  /*88c0*/  UISETP.GT.AND UP2, UPT, UR20, 0x2, UPT ;  /* 0x000000021400788c */ /* 0x000fe4000bf44270 */
[----:B------:R-:W-:Y:S01]  /*88d0*/  ISETP.NE.U32.AND P3, PT, RZ, UR8, PT ;  /* 0x00000008ff007c0c */ /* 0x000fe2000bf65070 */
[----:B------:R-:W-:Y:S01]  /*88e0*/  UIADD3 UR13, UPT, UPT, UR13, 0x1, URZ ;  /* 0x000000010d0d7890 */ /* 0x000fe2000fffe0ff */
[----:B------:R-:W-:Y:S01]  /*88f0*/  ISETP.NE.U32.AND P2, PT, RZ, UR14, PT ;  /* 0x0000000eff007c0c */ /* 0x000fe2000bf45070 */
[----:B------:R-:W-:-:S02]  /*8900*/  USEL UR8, URZ, 0x4, !UP2 ;  /* 0x00000004ff087887 */ /* 0x000fc4000d000000 */
[----:B------:R-:W-:Y:S02]  /*8910*/  USEL UR14, URZ, 0x4, !UP3 ;  /* 0x00000004ff0e7887 */ /* 0x000fe4000d800000 */
[----:B------:R-:W-:Y:S02]  /*8920*/  USEL UR8, UR8, URZ, !UP1 ;  /* 0x000000ff08087287 */ /* 0x000fe4000c800000 */
[----:B------:R-:W-:Y:S02]  /*8930*/  USEL UR14, UR14, URZ, !UP1 ;  /* 0x000000ff0e0e7287 */ /* 0x000fe4000c800000 */
[----:B------:R-:W-:Y:S02]  /*8940*/  UISETP.GT.AND UP2, UPT, UR20, 0x4, UPT ;  /* 0x000000041400788c */ /* 0x000fe4000bf44270 */
[----:B------:R-:W-:Y:S01]  /*8950*/  @!PT LDS RZ, [RZ] ;  /* 0x00000000fffff984 */ /* 0x000fe20000000800 */
[----:B------:R-:W-:Y:S01]  /*8960*/  @!PT LDS RZ, [RZ] ;  /* 0x00000000fffff984 */ /* 0x000fe20000000800 */
[----:B------:R-:W-:Y:S01]  /*8970*/  @!PT LDS RZ, [RZ] ;  /* 0x00000000fffff984 */ /* 0x000fe20000000800 */
[----:B------:R1:W-:Y:S01]  /*8980*/  LDGSTS.E [R177+0xc000], desc[UR16][R4.64], P3 ;  /* 0x0c00000004b17fae */ /* 0x0003e200099a1010 */
[----:B------:R-:W-:Y:S01]  /*8990*/  ISETP.NE.U32.AND P3, PT, RZ, UR8, PT ;  /* 0x00000008ff007c0c */ /* 0x000fe2000bf65070 */
[----:B------:R-:W-:-:S02]  /*89a0*/  UISETP.GT.AND UP3, UPT, UR20, 0x5, UPT ;  /* 0x000000051400788c */ /* 0x000fc4000bf64270 */
[----:B------:R2:W-:Y:S01]  /*89b0*/  LDGSTS.E [R177+0xc004], desc[UR16][R6.64], P2 ;  /* 0x0c00400006b17fae */ /* 0x0005e200091a1010 */
[----:B------:R-:W-:Y:S01]  /*89c0*/  ISETP.NE.U32.AND P2, PT, RZ, UR14, PT ;  /* 0x0000000eff007c0c */ /* 0x000fe2000bf45070 */
[----:B------:R-:W-:Y:S02]  /*89d0*/  USEL UR8, URZ, 0x4, !UP2 ;  /* 0x00000004ff087887 */ /* 0x000fe4000d000000 */
[----:B------:R-:W-:Y:S02]  /*89e0*/  USEL UR14, URZ, 0x4, !UP3 ;  /* 0x00000004ff0e7887 */ /* 0x000fe4000d800000 */
[----:B------:R-:W-:Y:S01]  /*89f0*/  USEL UR8, UR8, URZ, !UP1 ;  /* 0x000000ff08087287 */ /* 0x000fe2000c800000 */
[C---:B-1----:R-:W-:Y:S01]  /*8a00*/  IADD3 R4, P5, PT, R42.reuse, R152, RZ ;  /* 0x000000982a047210 */ /* 0x042fe20007fbe0ff */
[----:B------:R-:W-:Y:S02]  /*8a10*/  USEL UR14, UR14, URZ, !UP1 ;  /* 0x000000ff0e0e7287 */ /* 0x000fe4000c800000 */
[----:B------:R-:W-:Y:S01]  /*8a20*/  UISETP.GT.AND UP3, UPT, UR20, 0x6, UPT ;  /* 0x000000061400788c */ /* 0x000fe2000bf64270 */
[----:B--2---:R-:W-:Y:S01]  /*8a30*/  IADD3 R6, P6, PT, R42, R150, RZ ;  /* 0x000000962a067210 */ /* 0x004fe20007fde0ff */
[----:B------:R-:W-:Y:S01]  /*8a40*/  IMAD.X R5, R41, 0x1, R151, P5 ;  /* 0x0000000129057824 */ /* 0x000fe200028e0697 */
[----:B------:R-:W-:-:S02]  /*8a50*/  UISETP.GT.AND UP2, UPT, UR20, 0x8, UPT ;  /* 0x000000081400788c */ /* 0x000fc4000bf44270 */
[----:B------:R-:W-:Y:S01]  /*8a60*/  UIADD3 UR5, UPT, UPT, UR5, 0x1, URZ ;  /* 0x0000000105057890 */ /* 0x000fe2000fffe0ff */
[----:B------:R-:W-:Y:S01]  /*8a70*/  IMAD.X R7, R41, 0x1, R149, P6 ;  /* 0x0000000129077824 */ /* 0x000fe200030e0695 */
[----:B------:R1:W-:Y:S01]  /*8a80*/  LDGSTS.E [R177+0xc008], desc[UR16][R4.64], P3 ;  /* 0x0c00800004b17fae */ /* 0x0003e200099a1010 */
[----:B------:R-:W-:Y:S01]  /*8a90*/  ISETP.NE.U32.AND P3, PT, RZ, UR14, PT ;  /* 0x0000000eff007c0c */ /* 0x000fe2000bf65070 */
[----:B------:R-:W-:Y:S02]  /*8aa0*/  USEL UR14, URZ, 0x4, !UP4 ;  /* 0x00000004ff0e7887 */ /* 0x000fe4000e000000 */
[----:B------:R2:W-:Y:S01]  /*8ab0*/  LDGSTS.E [R177+0xc00c], desc[UR16][R6.64], P2 ;  /* 0x0c00c00006b17fae */ /* 0x0005e200091a1010 */
[----:B------:R-:W-:Y:S01]  /*8ac0*/  ISETP.NE.U32.AND P2, PT, RZ, UR8, PT ;  /* 0x00000008ff007c0c */ /* 0x000fe2000bf45070 */
[----:B------:R-:W-:Y:S02]  /*8ad0*/  USEL UR8, URZ, 0x4, !UP3 ;  /* 0x00000004ff087887 */ /* 0x000fe4000d800000 */
[----:B------:R-:W-:-:S02]  /*8ae0*/  USEL UR14, UR14, URZ, !UP1 ;  /* 0x000000ff0e0e7287 */ /* 0x000fc4000c800000 */
[----:B------:R-:W-:Y:S01]  /*8af0*/  USEL UR8, UR8, URZ, !UP1 ;  /* 0x000000ff08087287 */ /* 0x000fe2000c800000 */
[C---:B-1----:R-:W-:Y:S01]  /*8b00*/  IADD3 R4, P5, PT, R42.reuse, R148, RZ ;  /* 0x000000942a047210 */ /* 0x042fe20007fbe0ff */
[----:B------:R-:W-:Y:S02]  /*8b10*/  UISETP.GT.AND UP3, UPT, UR20, 0xa, UPT ;  /* 0x0000000a1400788c */ /* 0x000fe4000bf64270 */
[----:B------:R-:W-:Y:S01]  /*8b20*/  UISETP.GT.AND UP4, UPT, UR20, 0xb, UPT ;  /* 0x0000000b1400788c */ /* 0x000fe2000bf84270 */
[----:B--2---:R-:W-:Y:S01]  /*8b30*/  IADD3 R6, P6, PT, R42, R146, RZ ;  /* 0x000000922a067210 */ /* 0x004fe20007fde0ff */
[----:B------:R-:W-:Y:S01]  /*8b40*/  IMAD.X R5, R41, 0x1, R147, P5 ;  /* 0x0000000129057824 */ /* 0x000fe200028e0693 */
[----:B------:R-:W-:-:S03]  /*8b50*/  UIADD3 UR12, UPT, UPT, UR12, 0x1, URZ ;  /* 0x000000010c0c7890 */ /* 0x000fc6000fffe0ff */
[----:B------:R-:W-:Y:S01]  /*8b60*/  IMAD.X R7, R41, 0x1, R145, P6 ;  /* 0x0000000129077824 */ /* 0x000fe200030e0691 */
[----:B------:R1:W-:Y:S01]  /*8b70*/  LDGSTS.E [R177+0xc010], desc[UR16][R4.64], P2 ;  /* 0x0c01000004b17fae */ /* 0x0003e200091a1010 */
[----:B------:R-:W-:Y:S01]  /*8b80*/  ISETP.NE.U32.AND P2, PT, RZ, UR14, PT ;  /* 0x0000000eff007c0c */ /* 0x000fe2000bf45070 */
[----:B------:R-:W-:Y:S02]  /*8b90*/  USEL UR14, URZ, 0x4, !UP5 ;  /* 0x00000004ff0e7887 */ /* 0x000fe4000e800000 */
[----:B------:R2:W-:Y:S01]  /*8ba0*/  LDGSTS.E [R177+0xc014], desc[UR16][R6.64], P3 ;  /* 0x0c01400006b17fae */ /* 0x0005e200099a1010 */
[----:B------:R-:W-:Y:S01]  /*8bb0*/  ISETP.NE.U32.AND P3, PT, RZ, UR8, PT ;  /* 0x00000008ff007c0c */ /* 0x000fe2000bf65070 */
[----:B------:R-:W-:Y:S02]  /*8bc0*/  USEL UR8, URZ, 0x4, !UP2 ;  /* 0x00000004ff087887 */ /* 0x000fe4000d000000 */
[----:B------:R-:W-:Y:S02]  /*8bd0*/  USEL UR14, UR14, URZ, !UP1 ;  /* 0x000000ff0e0e7287 */ /* 0x000fe4000c800000 */
[----:B------:R-:W-:Y:S01]  /*8be0*/  USEL UR8, UR8, URZ, !UP1 ;  /* 0x000000ff08087287 */ /* 0x000fe2000c800000 */
[----:B-1----:R-:W-:Y:S01]  /*8bf0*/  IADD3 R4, P5, PT, R42, R144, RZ ;  /* 0x000000902a047210 */ /* 0x002fe20007fbe0ff */
[----:B------:R-:W-:-:S02]  /*8c00*/  UISETP.GT.AND UP5, UPT, UR20, 0xc, UPT ;  /* 0x0000000c1400788c */ /* 0x000fc4000bfa4270 */
[----:B------:R-:W-:Y:S01]  /*8c10*/  UISETP.GT.AND UP2, UPT, UR20, 0xd, UPT ;  /* 0x0000000d1400788c */ /* 0x000fe2000bf44270 */
[----:B--2---:R-:W-:Y:S01]  /*8c20*/  IADD3 R6, P6, PT, R42, R142, RZ ;  /* 0x0000008e2a067210 */ /* 0x004fe20007fde0ff */
[C---:B------:R-:W-:Y:S01]  /*8c30*/  IMAD.X R5, R41.reuse, 0x1, R143, P5 ;  /* 0x0000000129057824 */ /* 0x040fe200028e068f */
[----:B------:R-:W-:Y:S02]  /*8c40*/  USEL UR15, URZ, 0x4, !UP5 ;  /* 0x00000004ff0f7887 */ /* 0x000fe4000e800000 */
[----:B------:R-:W-:Y:S01]  /*8c50*/  UISETP.GT.AND UP5, UPT, UR20, 0x14, UPT ;  /* 0x000000141400788c */ /* 0x000fe2000bfa4270 */
[----:B------:R-:W-:Y:S01]  /*8c60*/  IMAD.X R7, R41, 0x1, R141, P6 ;  /* 0x0000000129077824 */ /* 0x000fe200030e068d */
[----:B------:R1:W-:Y:S01]  /*8c70*/  LDGSTS.E [R177+0xc018], desc[UR16][R4.64], P3 ;  /* 0x0c01800004b17fae */ /* 0x0003e200099a1010 */
[----:B------:R-:W-:Y:S01]  /*8c80*/  ISETP.NE.U32.AND P3, PT, RZ, UR8, PT ;  /* 0x00000008ff007c0c */ /* 0x000fe2000bf65070 */
[----:B------:R-:W-:Y:S02]  /*8c90*/  USEL UR8, URZ, 0x4, !UP3 ;  /* 0x00000004ff087887 */ /* 0x000fe4000d800000 */
[----:B------:R2:W-:Y:S01]  /*8ca0*/  LDGSTS.E [R177+0xc01c], desc[UR16][R6.64], P2 ;  /* 0x0c01c00006b17fae */ /* 0x0005e200091a1010 */
[----:B------:R-:W-:Y:S01]  /*8cb0*/  ISETP.NE.U32.AND P2, PT, RZ, UR14, PT ;  /* 0x0000000eff007c0c */ /* 0x000fe2000bf45070 */
[----:B------:R-:W-:-:S02]  /*8cc0*/  USEL UR14, URZ, 0x4, !UP4 ;  /* 0x00000004ff0e7887 */ /* 0x000fc4000e000000 */
[----:B------:R-:W-:Y:S02]  /*8cd0*/  USEL UR8, UR8, URZ, !UP1 ;  /* 0x000000ff08087287 */ /* 0x000fe4000c800000 */
[----:B------:R-:W-:Y:S01]  /*8ce0*/  USEL UR14, UR14, URZ, !UP1 ;  /* 0x000000ff0e0e7287 */ /* 0x000fe2000c800000 */
[C---:B-1----:R-:W-:Y:S01]  /*8cf0*/  IADD3 R4, P5, PT, R42.reuse, R140, RZ ;  /* 0x0000008c2a047210 */ /* 0x042fe20007fbe0ff */
[----:B------:R-:W-:Y:S02]  /*8d00*/  USEL UR15, UR15, URZ, !UP1 ;  /* 0x000000ff0f0f7287 */ /* 0x000fe4000c800000 */
[----:B------:R-:W-:Y:S01]  /*8d10*/  UISETP.GT.AND UP3, UPT, UR20, 0xe, UPT ;  /* 0x0000000e1400788c */ /* 0x000fe2000bf64270 */
[----:B--2---:R-:W-:Y:S01]  /*8d20*/  IADD3 R6, P6, PT, R42, R138, RZ ;  /* 0x0000008a2a067210 */ /* 0x004fe20007fde0ff */
[----:B------:R-:W-:Y:S01]  /*8d30*/  IMAD.X R5, R41, 0x1, R139, P5 ;  /* 0x0000000129057824 */ /* 0x000fe200028e068b */
[----:B------:R-:W-:-:S03]  /*8d40*/  UISETP.GT.AND UP4, UPT, UR20, 0x12, UPT ;  /* 0x000000121400788c */ /* 0x000fc6000bf84270 */
        /* <DEDUP_REMOVED lines=12> */
[C---:B--2---:R-:W-:Y:S01]  /*8e10*/  IADD3 R6, P6, PT, R42.reuse, R134, RZ ;  /* 0x000000862a067210 */ /* 0x044fe20007fde0ff */
[----:B------:R-:W-:Y:S01]  /*8e20*/  IMAD.X R5, R41, 0x1, R135, P5 ;  /* 0x0000000129057824 */ /* 0x000fe200028e0687 */
[----:B------:R-:W-:-:S03]  /*8e30*/  IADD3 R8, P5, PT, R42, R132, RZ ;  /* 0x000000842a087210 */ /* 0x000fc60007fbe0ff */
[C---:B------:R-:W-:Y:S01]  /*8e40*/  IMAD.X R7, R41.reuse, 0x1, R133, P6 ;  /* 0x0000000129077824 */ /* 0x040fe200030e0685 */
[----:B------:R-:W-:Y:S01]  /*8e50*/  ISETP.NE.U32.AND P6, PT, RZ, UR15, PT ;  /* 0x0000000fff007c0c */ /* 0x000fe2000bfc5070 */
        /* <DEDUP_REMOVED lines=9> */
[----:B------:R-:W-:Y:S01]  /*8ef0*/  LDGSTS.E [R177+0xc030], desc[UR16][R8.64], P6 ;  /* 0x0c03000008b17fae */ /* 0x000fe2000b1a1010 */
[C---:B-1----:R-:W-:Y:S01]  /*8f00*/  IADD3 R4, P5, PT, R42.reuse, R130, RZ ;  /* 0x000000822a047210 */ /* 0x042fe20007fbe0ff */
[----:B------:R-:W-:Y:S02]  /*8f10*/  UISETP.GT.AND UP3, UPT, UR20, 0x11, UPT ;  /* 0x000000111400788c */ /* 0x000fe4000bf64270 */
[----:B------:R-:W-:Y:S01]  /*8f20*/  UISETP.GT.AND UP2, UPT, UR20, 0x13, UPT ;  /* 0x000000131400788c */ /* 0x000fe2000bf44270 */
[----:B--2---:R-:W-:Y:S01]  /*8f30*/  IADD3 R6, P6, PT, R42, R128, RZ ;  /* 0x000000802a067210 */ /* 0x004fe20007fde0ff */
[----:B------:R-:W-:-:S04]  /*8f40*/  IMAD.X R5, R41, 0x1, R129, P5 ;  /* 0x0000000129057824 */ /* 0x000fc800028e0681 */
        /* <DEDUP_REMOVED lines=27> */
[----:B------:R-:W-:Y:S01]  /*9100*/  IMAD.X R5, R41, 0x1, R121, P5 ;  /* 0x0000000129057824 */ /* 0x000fe200028e0679 */
[----:B------:R-:W-:-:S03]  /*9110*/  USEL UR15, URZ, 0x4, !UP5 ;  /* 0x00000004ff0f7887 */ /* 0x000fc6000e800000 */
        /* <DEDUP_REMOVED lines=10> */
[----:B------:R-:W-:-:S02]  /*91c0*/  USEL UR15, UR15, URZ, !UP1 ;  /* 0x000000ff0f0f7287 */ /* 0x000fc4000c800000 */
        /* <DEDUP_REMOVED lines=45> */
[----:B------:R-:W-:-:S02]  /*94a0*/  UISETP.NE.U32.AND UP3, UPT, UR14, URZ, UPT ;  /* 0x000000ff0e00728c */ /* 0x000fc4000bf65070 */
        /* <DEDUP_REMOVED lines=8> */
[----:B------:R-:W-:Y:S01]  /*9530*/  PLOP3.LUT P2, PT, PT, PT, UP3, 0x40, 0x4 ;  /* 0x000000000004781c */ /* 0x000fe20003f4e838 */
[----:B------:R-:W-:Y:S02]  /*9540*/  UISETP.GT.AND UP3, UPT, UR20, 0x1f, UPT ;  /* 0x0000001f1400788c */ /* 0x000fe4000bf64270 */
[----:B------:R-:W-:Y:S02]  /*9550*/  USEL UR8, UR8, URZ, !UP1 ;  /* 0x000000ff08087287 */ /* 0x000fe4000c800000 */
[----:B------:R-:W-:Y:S01]  /*9560*/  USEL UR14, URZ, 0x4, !UP3 ;  /* 0x00000004ff0e7887 */ /* 0x000fe2000d800000 */
[----:B-1----:R-:W-:-:S03]  /*9570*/  IADD3 R4, P5, PT, R42, R100, RZ ;  /* 0x000000642a047210 */ /* 0x002fc60007fbe0ff */
[----:B------:R-:W-:Y:S01]  /*9580*/  USEL UR14, UR14, URZ, !UP1 ;  /* 0x000000ff0e0e7287 */ /* 0x000fe2000c800000 */
[----:B--2---:R-:W-:Y:S01]  /*9590*/  IADD3 R6, P6, PT, R42, R98, RZ ;  /* 0x000000622a067210 */ /* 0x004fe20007fde0ff */
[----:B------:R-:W-:-:S04]  /*95a0*/  IMAD.X R5, R41, 0x1, R99, P5 ;  /* 0x0000000129057824 */ /* 0x000fc800028e0663 */
[----:B------:R-:W-:Y:S01]  /*95b0*/  IMAD.X R7, R41, 0x1, R97, P6 ;  /* 0x0000000129077824 */ /* 0x000fe200030e0661 */
[----:B------:R1:W-:Y:S01]  /*95c0*/  LDGSTS.E [R177+0xc070], desc[UR16][R4.64], P3 ;  /* 0x0c07000004b17fae */ /* 0x0003e200099a1010 */
[----:B------:R-:W-:Y:S01]  /*95d0*/  ISETP.GE.AND P3, PT, R240, UR20, PT ;  /* 0x00000014f0007c0c */ /* 0x000fe2000bf66270 */
[----:B------:R-:W-:Y:S01]  /*95e0*/  UIADD3 UR20, UPT, UPT, UR20, -0x20, URZ ;  /* 0xffffffe014147890 */ /* 0x000fe2000fffe0ff */
[----:B------:R-:W-:Y:S01]  /*95f0*/  ISETP.NE.U32.AND P6, PT, RZ, UR8, PT ;  /* 0x00000008ff007c0c */ /* 0x000fe2000bfc5070 */
[----:B------:R2:W-:Y:S01]  /*9600*/  LDGSTS.E [R177+0xc074], desc[UR16][R6.64], !P2 ;  /* 0x0c07400006b17fae */ /* 0x0005e2000d1a1010 */
[----:B------:R-:W-:Y:S02]  /*9610*/  SEL R8, RZ, 0x4, P3 ;  /* 0x00000004ff087807 */ /* 0x000fe40001800000 */
[----:B------:R-:W-:Y:S01]  /*9620*/  PLOP3.LUT P3, PT, PT, PT, UP1, 0x40, 0x4 ;  /* 0x000000000004781c */ /* 0x000fe20003f6e818 */
[----:B------:R-:W-:-:S03]  /*9630*/  UISETP.GT.AND UP1, UPT, UR13, 0x2, UPT ;  /* 0x000000020d00788c */ /* 0x000fc6000bf24270 */
[----:B------:R-:W-:Y:S01]  /*9640*/  SEL R8, R8, RZ, P3 ;  /* 0x000000ff08087207 */ /* 0x000fe20001800000 */
[----:B------:R-:W-:Y:S01]  /*9650*/  USEL UR13, UR13, URZ, !UP1 ;  /* 0x000000ff0d0d7287 */ /* 0x000fe2000c800000 */
[----:B-1----:R-:W-:Y:S01]  /*9660*/  IADD3 R4, P2, PT, R42, R96, RZ ;  /* 0x000000602a047210 */ /* 0x002fe20007f5e0ff */
[----:B------:R-:W-:Y:S01]  /*9670*/  UISETP.GT.AND UP1, UPT, UR12, 0x1, UPT ;  /* 0x000000010c00788c */ /* 0x000fe2000bf24270 */
[----:B------:R-:W-:Y:S01]  /*9680*/  ISETP.NE.U32.AND P3, PT, R8, RZ, PT ;  /* 0x000000ff0800720c */ /* 0x000fe20003f65070 */
[----:B------:R-:W-:Y:S01]  /*9690*/  ULEA UR8, UR13, UR9, 0xe ;  /* 0x000000090d087291 */ /* 0x000fe2000f8e70ff */
[----:B--2---:R-:W-:Y:S01]  /*96a0*/  IADD3 R6, P5, PT, R42, R94, RZ ;  /* 0x0000005e2a067210 */ /* 0x004fe20007fbe0ff */
[C---:B------:R-:W-:Y:S01]  /*96b0*/  IMAD.X R5, R41.reuse, 0x1, R95, P2 ;  /* 0x0000000129057824 */ /* 0x040fe200010e065f */
[----:B------:R-:W-:Y:S01]  /*96c0*/  ISETP.NE.U32.AND P2, PT, RZ, UR14, PT ;  /* 0x0000000eff007c0c */ /* 0x000fe2000bf45070 */
[----:B------:R-:W-:Y:S02]  /*96d0*/  USEL UR12, UR12, URZ, !UP1 ;  /* 0x000000ff0c0c7287 */ /* 0x000fe4000c800000 */
[----:B------:R-:W-:Y:S01]  /*96e0*/  IMAD.X R7, R41, 0x1, R93, P5 ;  /* 0x0000000129077824 */ /* 0x000fe200028e065d */
[----:B------:R1:W-:Y:S01]  /*96f0*/  LDGSTS.E [R177+0xc078], desc[UR16][R4.64], P6 ;  /* 0x0c07800004b17fae */ /* 0x0003e2000b1a1010 */
[----:B------:R-:W-:Y:S01]  /*9700*/  IADD3 R8, P6, PT, R155, R92, RZ ;  /* 0x0000005c9b087210 */ /* 0x000fe20007fde0ff */
[----:B------:R-:W-:-:S02]  /*9710*/  VIADD R11, R2, UR8 ;  /* 0x00000008020b7c36 */ /* 0x000fc40008000000 */
[----:B------:R-:W-:Y:S01]  /*9720*/  VIADD R13, R174, UR8 ;  /* 0x00000008ae0d7c36 */ /* 0x000fe20008000000 */
[----:B------:R-:W-:Y:S01]  /*9730*/  USEL UR8, URZ, 0x1, !UP1 ;  /* 0x00000001ff087887 */ /* 0x000fe2000c800000 */
[----:B------:R-:W-:-:S03]  /*9740*/  IMAD.X R9, R44, 0x1, R91, P6 ;  /* 0x000000012c097824 */ /* 0x000fc600030e065b */
[----:B------:R2:W-:Y:S01]  /*9750*/  LDGSTS.E [R177+0xc07c], desc[UR16][R6.64], P2 ;  /* 0x0c07c00006b17fae */ /* 0x0005e200091a1010 */
[----:B------:R-:W-:Y:S01]  /*9760*/  ULOP3.LUT UR8, UR4, UR8, URZ, 0x3c, !UPT ;  /* 0x0000000804087292 */ /* 0x000fe2000f8e3cff */
[C---:B-1----:R-:W-:Y:S02]  /*9770*/  IADD3 R4, P5, PT, R155.reuse, R88, RZ ;  /* 0x000000589b047210 */ /* 0x042fe40007fbe0ff */
[----:B------:R-:W0:Y:S03]  /*9780*/  LDGDEPBAR ;  /* 0x00000000000079af */ /* 0x000e260000000000 */
[----:B------:R-:W-:Y:S01]  /*9790*/  IMAD.X R5, R44, 0x1, R87, P5 ;  /* 0x000000012c057824 */ /* 0x000fe200028e0657 */
[----:B------:R1:W-:Y:S01]  /*97a0*/  LDGSTS.E [R11], desc[UR16][R8.64], P3 ;  /* 0x00000000080b7fae */ /* 0x0003e200099a1010 */
[----:B--2---:R-:W-:-:S03]  /*97b0*/  IADD3 R6, P2, PT, R155, R84, RZ ;  /* 0x000000549b067210 */ /* 0x004fc60007f5e0ff */
[----:B------:R2:W-:Y:S02]  /*97c0*/  LDGSTS.E [R11+0x400], desc[UR16][R4.64], P3 ;  /* 0x00400000040b7fae */ /* 0x0005e400099a1010 */
[----:B------:R-:W-:Y:S01]  /*97d0*/  IMAD.X R7, R44, 0x1, R83, P2 ;  /* 0x000000012c077824 */ /* 0x000fe200010e0653 */
[----:B-1----:R-:W-:-:S04]  /*97e0*/  IADD3 R8, P5, PT, R155, R80, RZ ;  /* 0x000000509b087210 */ /* 0x002fc80007fbe0ff */
[----:B------:R1:W-:Y:S01]  /*97f0*/  LDGSTS.E [R11+0x800], desc[UR16][R6.64], P3 ;  /* 0x00800000060b7fae */ /* 0x0003e200099a1010 */
[----:B--2---:R-:W-:Y:S01]  /*9800*/  IADD3 R4, P2, PT, R155, R76, RZ ;  /* 0x0000004c9b047210 */ /* 0x004fe20007f5e0ff */
[----:B------:R-:W-:-:S04]  /*9810*/  IMAD.X R9, R44, 0x1, R79, P5 ;  /* 0x000000012c097824 */ /* 0x000fc800028e064f */
[----:B------:R-:W-:Y:S01]  /*9820*/  IMAD.X R5, R44, 0x1, R75, P2 ;  /* 0x000000012c057824 */ /* 0x000fe200010e064b */
[----:B------:R2:W-:Y:S01]  /*9830*/  LDGSTS.E [R11+0xc00], desc[UR16][R8.64], P3 ;  /* 0x00c00000080b7fae */ /* 0x0005e200099a1010 */
[----:B-1----:R-:W-:-:S03]  /*9840*/  IADD3 R6, P5, PT, R155, R72, RZ ;  /* 0x000000489b067210 */ /* 0x002fc60007fbe0ff */
[----:B------:R1:W-:Y:S02]  /*9850*/  LDGSTS.E [R11+0x1000], desc[UR16][R4.64], P3 ;  /* 0x01000000040b7fae */ /* 0x0003e400099a1010 */
[----:B------:R-:W-:Y:S01]  /*9860*/  IMAD.X R7, R44, 0x1, R71, P5 ;  /* 0x000000012c077824 */ /* 0x000fe200028e0647 */
[----:B--2---:R-:W-:-:S04]  /*9870*/  IADD3 R8, P2, PT, R155, R68, RZ ;  /* 0x000000449b087210 */ /* 0x004fc80007f5e0ff */
[----:B------:R2:W-:Y:S01]  /*9880*/  LDGSTS.E [R11+0x1400], desc[UR16][R6.64], P3 ;  /* 0x01400000060b7fae */ /* 0x0005e200099a1010 */
[----:B-1----:R-:W-:Y:S01]  /*9890*/  IADD3 R4, P5, PT, R155, R64, RZ ;  /* 0x000000409b047210 */ /* 0x002fe20007fbe0ff */
[----:B------:R-:W-:-:S04]  /*98a0*/  IMAD.X R9, R44, 0x1, R67, P2 ;  /* 0x000000012c097824 */ /* 0x000fc800010e0643 */
[----:B------:R-:W-:Y:S01]  /*98b0*/  IMAD.X R5, R44, 0x1, R63, P5 ;  /* 0x000000012c057824 */ /* 0x000fe200028e063f */
[----:B------:R1:W-:Y:S01]  /*98c0*/  LDGSTS.E [R11+0x1800], desc[UR16][R8.64], P3 ;  /* 0x01800000080b7fae */ /* 0x0003e200099a1010 */
        /* <DEDUP_REMOVED lines=61> */
[C---:B------:R-:W-:Y:S01]  /*9ca0*/  IMAD.X R5, R44.reuse, 0x1, R159, P6 ;  /* 0x000000012c057824 */ /* 0x040fe200030e069f */
[----:B------:R2:W-:Y:S01]  /*9cb0*/  LDGSTS.E [R13+0x2e00], desc[UR16][R8.64], P3 ;  /* 0x02e00000080d7fae */ /* 0x0005e200099a1010 */
[C---:B------:R-:W-:Y:S02]  /*9cc0*/  IADD3 R10, P6, PT, R155.reuse, R170, RZ ;  /* 0x000000aa9b0a7210 */ /* 0x040fe40007fde0ff */
[----:B-1----:R-:W-:Y:S01]  /*9cd0*/  IADD3 R6, P2, PT, R155, R162, RZ ;  /* 0x000000a29b067210 */ /* 0x002fe20007f5e0ff */
[----:B------:R1:W-:Y:S02]  /*9ce0*/  LDGSTS.E [R13+0x3200], desc[UR16][R4.64], P3 ;  /* 0x03200000040d7fae */ /* 0x0003e400099a1010 */
[C---:B------:R-:W-:Y:S02]  /*9cf0*/  IMAD.X R11, R44.reuse, 0x1, R171, P6 ;  /* 0x000000012c0b7824 */ /* 0x040fe400030e06ab */
[----:B------:R-:W-:Y:S01]  /*9d00*/  IMAD.X R7, R44, 0x1, R163, P2 ;  /* 0x000000012c077824 */ /* 0x000fe200010e06a3 */
[----:B------:R-:W-:-:S02]  /*9d10*/  ISETP.NE.U32.AND P2, PT, R172, UR5, PT ;  /* 0x00000005ac007c0c */ /* 0x000fc4000bf45070 */
[----:B--2---:R-:W-:Y:S02]  /*9d20*/  IADD3 R8, P5, PT, R155, R166, RZ ;  /* 0x000000a69b087210 */ /* 0x004fe40007fbe0ff */
[----:B------:R2:W-:Y:S01]  /*9d30*/  LDGSTS.E [R13+0x3600], desc[UR16][R6.64], P3 ;  /* 0x03600000060d7fae */ /* 0x0005e200099a1010 */
[----:B-1----:R-:W-:Y:S02]  /*9d40*/  IMAD.U32 R4, RZ, RZ, UR4 ;  /* 0x00000004ff047e24 */ /* 0x002fe4000f8e00ff */
[----:B------:R-:W-:Y:S01]  /*9d50*/  IMAD.X R9, R44, 0x1, R167, P5 ;  /* 0x000000012c097824 */ /* 0x000fe200028e06a7 */
[----:B------:R-:W-:-:S04]  /*9d60*/  IADD3 R42, P5, PT, R42, R38, RZ ;  /* 0x000000262a2a7210 */ /* 0x000fc80007fbe0ff */
[----:B------:R2:W-:Y:S01]  /*9d70*/  LDGSTS.E [R13+0x3a00], desc[UR16][R8.64], P3 ;  /* 0x03a00000080d7fae */ /* 0x0005e200099a1010 */
[----:B------:R-:W-:-:S03]  /*9d80*/  IMAD.X R41, R41, 0x1, R39, P5 ;  /* 0x0000000129297824 */ /* 0x000fc600028e0627 */
[----:B------:R2:W-:Y:S01]  /*9d90*/  LDGSTS.E [R13+0x3e00], desc[UR16][R10.64], P3 ;  /* 0x03e000000a0d7fae */ /* 0x0005e200099a1010 */
[----:B------:R-:W-:-:S03]  /*9da0*/  IADD3 R155, P3, PT, R155, R36, RZ ;  /* 0x000000249b9b7210 */ /* 0x000fc60007f7e0ff */
[----:B------:R-:W0:Y:S02]  /*9db0*/  LDGDEPBAR ;  /* 0x00000000000079af */ /* 0x000e240000000000 */
[----:B------:R-:W-:Y:S01]  /*9dc0*/  IMAD.X R44, R44, 0x1, R37, P3 ;  /* 0x000000012c2c7824 */ /* 0x000fe200018e0625 */
[----:B------:R-:W-:Y:S07]  /*9dd0*/  @P2 BRA `(.L_x_17) ;  /* 0xffffffe400682947 */ /* 0x000fee000383ffff */
.L_x_14:
[----:B------:R-:W1:Y:S01]  /*9de0*/  LDCU UR5, c[0x0][0x3b8] ;  /* 0x00007700ff0577ac */ /* 0x000e620008000800 */
[C---:B------:R-:W-:Y:S02]  /*9df0*/  VIADD R2, R3.reuse, 0x3 ;  /* 0x0000000303027836 */ /* 0x040fe40000000000 */
[C---:B--2---:R-:W-:Y:S01]  /*9e00*/  VIADD R6, R3.reuse, 0x1 ;  /* 0x0000000103067836 */ /* 0x044fe20000000000 */
[----:B------:R-:W2:Y:S01]  /*9e10*/  LDCU UR6, c[0x0][0x3b4] ;  /* 0x00007680ff0677ac */ /* 0x000ea20008000800 */
[C---:B------:R-:W-:Y:S01]  /*9e20*/  VIADD R4, R3.reuse, 0x2 ;  /* 0x0000000203047836 */ /* 0x040fe20000000000 */
[----:B------:R-:W3:Y:S01]  /*9e30*/  LDCU.128 UR12, c[0x0][0x390] ;  /* 0x00007200ff0c77ac */ /* 0x000ee20008000c00 */
[----:B------:R-:W4:Y:S01]  /*9e40*/  LDCU UR19, c[0x0][0x39c] ;  /* 0x00007380ff1377ac */ /* 0x000f220008000800 */
[----:B------:R-:W5:Y:S01]  /*9e50*/  LDCU UR7, c[0x0][0x39c] ;  /* 0x00007380ff0777ac */ /* 0x000f620008000800 */
[----:B-1----:R-:W-:Y:S01]  /*9e60*/  IMAD R5, R3, UR5, RZ ;  /* 0x0000000503057c24 */ /* 0x002fe2000f8e02ff */
[----:B------:R-:W1:Y:S03]  /*9e70*/  LDCU UR8, c[0x0][0x39c] ;  /* 0x00007380ff0877ac */ /* 0x000e660008000800 */
[----:B------:R-:W-:-:S02]  /*9e80*/  VIADD R7, R5, UR5 ;  /* 0x0000000505077c36 */ /* 0x000fc40008000000 */
[----:B--2---:R-:W-:Y:S01]  /*9e90*/  IMAD R0, R175, UR6, RZ ;  /* 0x00000006af007c24 */ /* 0x004fe2000f8e02ff */
[----:B------:R-:W2:Y:S01]  /*9ea0*/  LDCU UR20, c[0x0][0x39c] ;  /* 0x00007380ff1477ac */ /* 0x000ea20008000800 */
[----:B------:R-:W-:Y:S01]  /*9eb0*/  VIADD R9, R7, UR5 ;  /* 0x0000000507097c36 */ /* 0x000fe20008000000 */
[----:B---3--:R-:W-:Y:S01]  /*9ec0*/  ISETP.GE.AND P0, PT, R175, UR14, PT ;  /* 0x0000000eaf007c0c */ /* 0x008fe2000bf06270 */
[----:B------:R-:W3:Y:S02]  /*9ed0*/  LDCU UR21, c[0x0][0x39c] ;  /* 0x00007380ff1577ac */ /* 0x000ee40008000800 */
[----:B------:R-:W-:Y:S01]  /*9ee0*/  VIADD R11, R9, UR5 ;  /* 0x00000005090b7c36 */ /* 0x000fe20008000000 */
[----:B----4-:R-:W-:Y:S02]  /*9ef0*/  ISETP.LT.AND P2, PT, R2, UR19, !P0 ;  /* 0x0000001302007c0c */ /* 0x010fe4000c741270 */
[----:B------:R-:W-:Y:S01]  /*9f00*/  LEA R2, P5, R0, UR12, 0x2 ;  /* 0x0000000c00027c11 */ /* 0x000fe2000f8a10ff */
[----:B------:R-:W-:Y:S01]  /*9f10*/  VIADD R13, R11, UR5 ;  /* 0x000000050b0d7c36 */ /* 0x000fe20008000000 */
[----:B-----5:R-:W-:-:S03]  /*9f20*/  ISETP.LT.AND P3, PT, R6, UR7, !P0 ;  /* 0x0000000706007c0c */ /* 0x020fc6000c761270 */
[----:B------:R-:W-:Y:S01]  /*9f30*/  VIADD R15, R13, UR5 ;  /* 0x000000050d0f7c36 */ /* 0x000fe20008000000 */
[----:B-1----:R-:W-:-:S03]  /*9f40*/  ISETP.LT.AND P6, PT, R4, UR8, !P0 ;  /* 0x0000000804007c0c */ /* 0x002fc6000c7c1270 */
[----:B------:R-:W-:-:S04]  /*9f50*/  VIADD R17, R15, UR5 ;  /* 0x000000050f117c36 */ /* 0x000fc80008000000 */
        /* <DEDUP_REMOVED lines=10> */
[----:B------:R-:W-:Y:S01]  /*a000*/  VIADD R39, R37, UR5 ;  /* 0x0000000525277c36 */ /* 0x000fe20008000000 */
[----:B--23--:R-:W-:Y:S06]  /*a010*/  @!P4 BRA `(.L_x_18) ;  /* 0x000000000010c947 */ /* 0x00cfec0003800000 */
[----:B------:R-:W-:-:S06]  /*a020*/  USHF.L.U32 UR4, UR4, 0x1f, URZ ;  /* 0x0000001f04047899 */ /* 0x000fcc00080006ff */
[----:B------:R-:W-:-:S04]  /*a030*/  IMAD.U32 R4, RZ, RZ, UR4 ;  /* 0x00000004ff047e24 */ /* 0x000fc8000f8e00ff */
[----:B------:R-:W1:Y:S02]  /*a040*/  SYNCS.PHASECHK.TRANS64.TRYWAIT P4, [UR11], R4 ;  /* 0x00000004ff0075a7 */ /* 0x000e64000808110b */
[----:B-1----:R-:W-:Y:S05]  /*a050*/  @!P4 BRA `(.L_x_19) ;  /* 0x0000007c00d4c947 */ /* 0x002fea0003800000 */
.L_x_18:
[----:B------:R-:W-:-:S04]  /*a060*/  DEPBAR.LE SB0, 0x0 ;  /* 0x000080000000791a */ /* 0x000fc80000000000 */
[----:B------:R-:W-:Y:S01]  /*a070*/  BAR.SYNC.DEFER_BLOCKING 0x0 ;  /* 0x0000000000007b1d */ /* 0x000fe20000010000 */
[----:B------:R-:W-:Y:S01]  /*a080*/  LEA.HI.X.SX32 R0, R0, UR13, 0x2, P5 ;  /* 0x0000000d00007c11 */ /* 0x000fe2000a8f16ff */
[----:B------:R-:W-:Y:S01]  /*a090*/  VIADD R41, R39, UR5 ;  /* 0x0000000527297c36 */ /* 0x000fe20008000000 */
[----:B------:R-:W-:Y:S01]  /*a0a0*/  LEA R48, P5, R5, R2, 0x2 ;  /* 0x0000000205307211 */ /* 0x000fe200078a10ff */
[C---:B------:R-:W-:Y:S01]  /*a0b0*/  VIADD R4, R3.reuse, 0x4 ;  /* 0x0000000403047836 */ /* 0x040fe20000000000 */
[----:B------:R-:W-:Y:S01]  /*a0c0*/  ISETP.LT.AND P4, PT, R3, UR15, !P0 ;  /* 0x0000000f03007c0c */ /* 0x000fe2000c781270 */
[----:B------:R-:W-:Y:S01]  /*a0d0*/  VIADD R43, R41, UR5 ;  /* 0x00000005292b7c36 */ /* 0x000fe20008000000 */
[----:B------:R-:W-:Y:S01]  /*a0e0*/  LEA.HI.X.SX32 R49, R5, R0, 0x2, P5 ;  /* 0x0000000005317211 */ /* 0x000fe200028f16ff */
[----:B------:R-:W1:Y:S01]  /*a0f0*/  LDCU UR4, c[0x0][0x39c] ;  /* 0x00007380ff0477ac */ /* 0x000e620008000800 */
[----:B------:R-:W-:Y:S01]  /*a100*/  LEA R52, P5, R7, R2, 0x2 ;  /* 0x0000000207347211 */ /* 0x000fe200078a10ff */
[----:B------:R-:W-:Y:S01]  /*a110*/  VIADD R5, R43, UR5 ;  /* 0x000000052b057c36 */ /* 0x000fe20008000000 */
[----:B------:R-:W2:Y:S02]  /*a120*/  LDCU UR6, c[0x0][0x39c] ;  /* 0x00007380ff0677ac */ /* 0x000ea40008000800 */
[----:B------:R-:W-:Y:S01]  /*a130*/  LEA.HI.X.SX32 R53, R7, R0, 0x2, P5 ;  /* 0x0000000007357211 */ /* 0x000fe200028f16ff */
[----:B------:R-:W-:Y:S01]  /*a140*/  VIADD R45, R5, UR5 ;  /* 0x00000005052d7c36 */ /* 0x000fe20008000000 */
[----:B------:R-:W-:Y:S01]  /*a150*/  LEA R56, P5, R9, R2, 0x2 ;  /* 0x0000000209387211 */ /* 0x000fe200078a10ff */
[----:B------:R-:W3:Y:S02]  /*a160*/  LDCU UR7, c[0x0][0x39c] ;  /* 0x00007380ff0777ac */ /* 0x000ee40008000800 */
[----:B------:R-:W-:Y:S01]  /*a170*/  VIADD R7, R45, UR5 ;  /* 0x000000052d077c36 */ /* 0x000fe20008000000 */
[----:B------:R-:W-:Y:S01]  /*a180*/  LEA.HI.X.SX32 R57, R9, R0, 0x2, P5 ;  /* 0x0000000009397211 */ /* 0x000fe200028f16ff */
[----:B------:R-:W4:Y:S01]  /*a190*/  LDCU UR8, c[0x0][0x39c] ;  /* 0x00007380ff0877ac */ /* 0x000f220008000800 */
[----:B------:R-:W-:Y:S01]  /*a1a0*/  LEA R60, P5, R13, R2, 0x2 ;  /* 0x000000020d3c7211 */ /* 0x000fe200078a10ff */
[----:B------:R-:W-:Y:S01]  /*a1b0*/  VIADD R9, R7, UR5 ;  /* 0x0000000507097c36 */ /* 0x000fe20008000000 */
[----:B------:R-:W5:Y:S02]  /*a1c0*/  @!P1 SYNCS.CCTL.IV [UR9+0x14000] ;  /* 0x01400000ff0099b1 */ /* 0x000f640008000009 */
[----:B-----5:R-:W-:Y:S01]  /*a1d0*/  BAR.SYNC.DEFER_BLOCKING 0x0 ;  /* 0x0000000000007b1d */ /* 0x020fe20000010000 */
[----:B------:R-:W-:Y:S01]  /*a1e0*/  LEA.HI.X.SX32 R61, R13, R0, 0x2, P5 ;  /* 0x000000000d3d7211 */ /* 0x000fe200028f16ff */
[----:B------:R-:W-:Y:S01]  /*a1f0*/  VIADD R47, R9, UR5 ;  /* 0x00000005092f7c36 */ /* 0x000fe20008000000 */
[----:B------:R-:W-:-:S04]  /*a200*/  LEA R50, P5, R17, R2, 0x2 ;  /* 0x0000000211327211 */ /* 0x000fc800078a10ff */
[----:B------:R-:W-:Y:S01]  /*a210*/  LEA.HI.X.SX32 R51, R17, R0, 0x2, P5 ;  /* 0x0000000011337211 */ /* 0x000fe200028f16ff */
[----:B------:R-:W5:Y:S01]  /*a220*/  LDTM.x64 R64, tmem[UR10] ;  /* 0x0000000a004079ee */ /* 0x000f620008340000 */
[----:B------:R-:W1:Y:S01]  /*a230*/  LDTM.x64 R132, tmem[UR10+0x40] ;  /* 0x0000400a008479ee */ /* 0x000e620008340000 */
[----:B------:R-:W1:Y:S01]  /*a240*/  @!P1 SYNCS.CCTL.IV [UR9+0x14008] ;  /* 0x01400800ff0099b1 */ /* 0x000e620008000009 */
[----:B------:R-:W-:-:S04]  /*a250*/  LEA R58, P1, R11, R2, 0x2 ;  /* 0x000000020b3a7211 */ /* 0x000fc800078210ff */
[----:B------:R-:W-:Y:S01]  /*a260*/  LEA.HI.X.SX32 R59, R11, R0, 0x2, P1 ;  /* 0x000000000b3b7211 */ /* 0x000fe200008f16ff */
[----:B------:R-:W-:Y:S01]  /*a270*/  VIADD R11, R47, UR5 ;  /* 0x000000052f0b7c36 */ /* 0x000fe20008000000 */
[-C--:B------:R-:W-:Y:S01]  /*a280*/  LEA R62, P1, R15, R2.reuse, 0x2 ;  /* 0x000000020f3e7211 */ /* 0x080fe200078210ff */
[----:B-----5:R-:W-:Y:S01]  /*a290*/  STL.64 [R1], R72 ;  /* 0x0000004801007387 */ /* 0x020fe20000100a00 */
[----:B------:R-:W-:Y:S01]  /*a2a0*/  IMAD.MOV.U32 R10, RZ, RZ, R66 ;  /* 0x000000ffff0a7224 */ /* 0x000fe200078e0042 */
[----:B------:R-:W-:Y:S01]  /*a2b0*/  LEA R66, P5, R21, R2, 0x2 ;  /* 0x0000000215427211 */ /* 0x000fe200078a10ff */
[----:B------:R-:W-:Y:S01]  /*a2c0*/  IMAD.MOV.U32 R16, RZ, RZ, R67 ;  /* 0x000000ffff107224 */ /* 0x000fe200078e0043 */
[----:B------:R-:W-:Y:S01]  /*a2d0*/  STL.64 [R1+0x8], R74 ;  /* 0x0000084a01007387 */ /* 0x000fe20000100a00 */
[----:B------:R-:W-:Y:S01]  /*a2e0*/  LEA.HI.X.SX32 R63, R15, R0, 0x2, P1 ;  /* 0x000000000f3f7211 */ /* 0x000fe200008f16ff */
[----:B------:R-:W-:Y:S01]  /*a2f0*/  IMAD.MOV.U32 R6, RZ, RZ, R64 ;  /* 0x000000ffff067224 */ /* 0x000fe200078e0040 */
[----:B------:R-:W-:Y:S01]  /*a300*/  LEA R54, P1, R19, R2, 0x2 ;  /* 0x0000000213367211 */ /* 0x000fe200078210ff */
[----:B------:R-:W-:Y:S01]  /*a310*/  STL.64 [R1+0x10], R76 ;  /* 0x0000104c01007387 */ /* 0x000fe20000100a00 */
[-C--:B------:R-:W-:Y:S01]  /*a320*/  LEA.HI.X.SX32 R67, R21, R0.reuse, 0x2, P5 ;  /* 0x0000000015437211 */ /* 0x080fe200028f16ff */
[----:B------:R-:W-:Y:S01]  /*a330*/  IMAD.MOV.U32 R14, RZ, RZ, R65 ;  /* 0x000000ffff0e7224 */ /* 0x000fe200078e0041 */
[----:B------:R-:W-:Y:S01]  /*a340*/  LEA.HI.X.SX32 R55, R19, R0, 0x2, P1 ;  /* 0x0000000013377211 */ /* 0x000fe200008f16ff */
[----:B------:R-:W-:Y:S01]  /*a350*/  STL.64 [R1+0x18], R78 ;  /* 0x0000184e01007387 */ /* 0x000fe20000100a00 */
[----:B------:R-:W-:Y:S01]  /*a360*/  LEA R64, P1, R23, R2, 0x2 ;  /* 0x0000000217407211 */ /* 0x000fe200078210ff */
[----:B------:R-:W-:-:S02]  /*a370*/  VIADD R13, R11, UR5 ;  /* 0x000000050b0d7c36 */ /* 0x000fc40008000000 */
[----:B------:R-:W-:Y:S01]  /*a380*/  STL.64 [R1+0x20], R80 ;  /* 0x0000205001007387 */ /* 0x000fe20000100a00 */
[----:B------:R-:W-:Y:S01]  /*a390*/  LEA.HI.X.SX32 R65, R23, R0, 0x2, P1 ;  /* 0x0000000017417211 */ /* 0x000fe200008f16ff */
[----:B------:R-:W-:Y:S02]  /*a3a0*/  VIADD R15, R13, UR5 ;  /* 0x000000050d0f7c36 */ /* 0x000fe40008000000 */
[----:B------:R-:W-:Y:S01]  /*a3b0*/  STL.64 [R1+0x28], R82 ;  /* 0x0000285201007387 */ /* 0x000fe20000100a00 */
[----:B------:R-:W-:Y:S02]  /*a3c0*/  IMAD.MOV.U32 R20, RZ, RZ, R69 ;  /* 0x000000ffff147224 */ /* 0x000fe400078e0045 */
[----:B------:R-:W-:Y:S01]  /*a3d0*/  VIADD R17, R15, UR5 ;  /* 0x000000050f117c36 */ /* 0x000fe20008000000 */
[----:B------:R-:W-:Y:S01]  /*a3e0*/  STL.64 [R1+0x30], R84 ;  /* 0x0000305401007387 */ /* 0x000fe20000100a00 */
[----:B------:R-:W-:Y:S02]  /*a3f0*/  IMAD.MOV.U32 R18, RZ, RZ, R68 ;  /* 0x000000ffff127224 */ /* 0x000fe400078e0044 */
[----:B------:R-:W-:Y:S01]  /*a400*/  VIADD R19, R17, UR5 ;  /* 0x0000000511137c36 */ /* 0x000fe20008000000 */
[----:B------:R-:W-:Y:S01]  /*a410*/  STL.64 [R1+0x38], R86 ;  /* 0x0000385601007387 */ /* 0x000fe20000100a00 */
[----:B------:R-:W-:-:S02]  /*a420*/  IMAD.MOV.U32 R12, RZ, RZ, R71 ;  /* 0x000000ffff0c7224 */ /* 0x000fc400078e0047 */
[----:B------:R-:W-:Y:S01]  /*a430*/  VIADD R21, R19, UR5 ;  /* 0x0000000513157c36 */ /* 0x000fe20008000000 */
[----:B------:R-:W-:Y:S01]  /*a440*/  STL.64 [R1+0x40], R88 ;  /* 0x0000405801007387 */ /* 0x000fe20000100a00 */
[----:B------:R-:W-:-:S03]  /*a450*/  IMAD.MOV.U32 R8, RZ, RZ, R70 ;  /* 0x000000ffff087224 */ /* 0x000fc600078e0046 */
[----:B------:R-:W-:Y:S04]  /*a460*/  STL.64 [R1+0x48], R90 ;  /* 0x0000485a01007387 */ /* 0x000fe80000100a00 */
        /* <DEDUP_REMOVED lines=17> */
[----:B------:R5:W-:Y:S04]  /*a580*/  STL.64 [R1+0xd8], R126 ;  /* 0x0000d87e01007387 */ /* 0x000be80000100a00 */
[----:B------:R1:W-:Y:S04]  /*a590*/  STL.64 [R1+0x1b0], R66 ;  /* 0x0001b04201007387 */ /* 0x0003e80000100a00 */
[----:B------:R2:W-:Y:S01]  /*a5a0*/  STL.64 [R1+0x1a8], R64 ;  /* 0x0001a84001007387 */ /* 0x0005e20000100a00 */
[----:B-----5:R-:W5:Y:S01]  /*a5b0*/  LDTM.x64 R68, tmem[UR10+0x80] ;  /* 0x0000800a004479ee */ /* 0x020f620008340000 */
[----:B-1----:R-:W-:-:S04]  /*a5c0*/  LEA R66, P5, R25, R2, 0x2 ;  /* 0x0000000219427211 */ /* 0x002fc800078a10ff */
[----:B------:R-:W-:Y:S02]  /*a5d0*/  LEA.HI.X.SX32 R67, R25, R0, 0x2, P5 ;  /* 0x0000000019437211 */ /* 0x000fe400028f16ff */
[-C--:B------:R-:W-:Y:S02]  /*a5e0*/  LEA R22, P5, R29, R2.reuse, 0x2 ;  /* 0x000000021d167211 */ /* 0x080fe400078a10ff */
[----:B--2---:R-:W-:Y:S01]  /*a5f0*/  LEA R64, P1, R27, R2, 0x2 ;  /* 0x000000021b407211 */ /* 0x004fe200078210ff */
[----:B------:R-:W-:Y:S01]  /*a600*/  STL.64 [R1+0x1a0], R66 ;  /* 0x0001a04201007387 */ /* 0x000fe20000100a00 */
[-C--:B------:R-:W-:Y:S02]  /*a610*/  LEA.HI.X.SX32 R23, R29, R0.reuse, 0x2, P5 ;  /* 0x000000001d177211 */ /* 0x080fe400028f16ff */
[----:B------:R-:W-:Y:S02]  /*a620*/  LEA.HI.X.SX32 R65, R27, R0, 0x2, P1 ;  /* 0x000000001b417211 */ /* 0x000fe400008f16ff */
[C---:B------:R-:W-:Y:S01]  /*a630*/  LEA R24, P1, R31.reuse, R2, 0x2 ;  /* 0x000000021f187211 */ /* 0x040fe200078210ff */
[----:B------:R1:W-:Y:S03]  /*a640*/  STL.64 [R1+0x190], R22 ;  /* 0x0001901601007387 */ /* 0x0003e60000100a00 */
[----:B------:R-:W-:Y:S01]  /*a650*/  LEA.HI.X.SX32 R25, R31, R0, 0x2, P1 ;  /* 0x000000001f197211 */ /* 0x000fe200008f16ff */
[----:B------:R2:W-:Y:S01]  /*a660*/  STL.64 [R1+0x198], R64 ;  /* 0x0001984001007387 */ /* 0x0005e20000100a00 */
[----:B------:R-:W-:-:S03]  /*a670*/  LEA R26, P1, R35, R2, 0x2 ;  /* 0x00000002231a7211 */ /* 0x000fc600078210ff */
[----:B------:R3:W-:Y:S01]  /*a680*/  STL.64 [R1+0x188], R24 ;  /* 0x0001881801007387 */ /* 0x0007e20000100a00 */
[----:B------:R-:W-:Y:S02]  /*a690*/  LEA.HI.X.SX32 R27, R35, R0, 0x2, P1 ;  /* 0x00000000231b7211 */ /* 0x000fe400008f16ff */
[-C--:B------:R-:W-:Y:S01]  /*a6a0*/  LEA R32, P1, R39, R2.reuse, 0x2 ;  /* 0x0000000227207211 */ /* 0x080fe200078210ff */
[----:B-1----:R-:W-:Y:S02]  /*a6b0*/  VIADD R23, R21, UR5 ;  /* 0x0000000515177c36 */ /* 0x002fe40008000000 */
[----:B------:R1:W-:Y:S01]  /*a6c0*/  STL.64 [R1+0x178], R26 ;  /* 0x0001781a01007387 */ /* 0x0003e20000100a00 */
[----:B--2---:R-:W-:-:S04]  /*a6d0*/  LEA R64, P5, R33, R2, 0x2 ;  /* 0x0000000221407211 */ /* 0x004fc800078a10ff */
[----:B------:R-:W-:Y:S01]  /*a6e0*/  LEA.HI.X.SX32 R65, R33, R0, 0x2, P5 ;  /* 0x0000000021417211 */ /* 0x000fe200028f16ff */
[----:B---3--:R-:W-:Y:S01]  /*a6f0*/  VIADD R25, R23, UR5 ;  /* 0x0000000517197c36 */ /* 0x008fe20008000000 */
[----:B------:R-:W-:Y:S02]  /*a700*/  LEA R28, P5, R37, R2, 0x2 ;  /* 0x00000002251c7211 */ /* 0x000fe400078a10ff */
[-C--:B------:R-:W-:Y:S01]  /*a710*/  LEA.HI.X.SX32 R33, R39, R0.reuse, 0x2, P1 ;  /* 0x0000000027217211 */ /* 0x080fe200008f16ff */
[----:B------:R-:W-:Y:S01]  /*a720*/  STL.64 [R1+0x180], R64 ;  /* 0x0001804001007387 */ /* 0x000fe20000100a00 */
[----:B------:R-:W-:Y:S01]  /*a730*/  LEA.HI.X.SX32 R29, R37, R0, 0x2, P5 ;  /* 0x00000000251d7211 */ /* 0x000fe200028f16ff */
[----:B-1----:R-:W-:Y:S01]  /*a740*/  VIADD R27, R25, UR5 ;  /* 0x00000005191b7c36 */ /* 0x002fe20008000000 */
[----:B------:R-:W-:-:S03]  /*a750*/  LEA R30, P5, R41, R2, 0x2 ;  /* 0x00000002291e7211 */ /* 0x000fc600078a10ff */
[----:B------:R1:W-:Y:S01]  /*a760*/  STL.64 [R1+0x170], R28 ;  /* 0x0001701c01007387 */ /* 0x0003e20000100a00 */
[----:B------:R-:W-:Y:S02]  /*a770*/  LEA.HI.X.SX32 R31, R41, R0, 0x2, P5 ;  /* 0x00000000291f7211 */ /* 0x000fe400028f16ff */
[C---:B------:R-:W-:Y:S01]  /*a780*/  LEA R36, P5, R5.reuse, R2, 0x2 ;  /* 0x0000000205247211 */ /* 0x040fe200078a10ff */
[----:B------:R2:W-:Y:S03]  /*a790*/  STL.64 [R1+0x168], R32 ;  /* 0x0001682001007387 */ /* 0x0005e60000100a00 */
[----:B------:R-:W-:Y:S01]  /*a7a0*/  LEA.HI.X.SX32 R37, R5, R0, 0x2, P5 ;  /* 0x0000000005257211 */ /* 0x000fe200028f16ff */
[----:B------:R3:W-:Y:S01]  /*a7b0*/  STL.64 [R1+0x160], R30 ;  /* 0x0001601e01007387 */ /* 0x0007e20000100a00 */
[----:B-1----:R-:W-:Y:S01]  /*a7c0*/  VIADD R29, R27, UR5 ;  /* 0x000000051b1d7c36 */ /* 0x002fe20008000000 */
[----:B--2---:R-:W-:-:S04]  /*a7d0*/  LEA R32, P1, R43, R2, 0x2 ;  /* 0x000000022b207211 */ /* 0x004fc800078210ff */
[----:B------:R-:W-:Y:S01]  /*a7e0*/  LEA.HI.X.SX32 R33, R43, R0, 0x2, P1 ;  /* 0x000000002b217211 */ /* 0x000fe200008f16ff */
[----:B---3--:R-:W-:Y:S01]  /*a7f0*/  VIADD R31, R29, UR5 ;  /* 0x000000051d1f7c36 */ /* 0x008fe20008000000 */
[----:B------:R-:W-:-:S03]  /*a800*/  LEA R34, P1, R45, R2, 0x2 ;  /* 0x000000022d227211 */ /* 0x000fc600078210ff */
[----:B------:R1:W-:Y:S01]  /*a810*/  STL.64 [R1+0x158], R32 ;  /* 0x0001582001007387 */ /* 0x0003e20000100a00 */
[----:B------:R-:W-:-:S03]  /*a820*/  LEA.HI.X.SX32 R35, R45, R0, 0x2, P1 ;  /* 0x000000002d237211 */ /* 0x000fc600008f16ff */
[----:B------:R2:W-:Y:S04]  /*a830*/  STL.64 [R1+0x150], R36 ;  /* 0x0001502401007387 */ /* 0x0005e80000100a00 */
[----:B------:R3:W-:Y:S01]  /*a840*/  STL.64 [R1+0x148], R34 ;  /* 0x0001482201007387 */ /* 0x0007e20000100a00 */
[----:B-1----:R-:W-:Y:S01]  /*a850*/  VIADD R33, R31, UR5 ;  /* 0x000000051f217c36 */ /* 0x002fe20008000000 */
[----:B--2---:R-:W-:-:S03]  /*a860*/  LEA R36, P5, R7, R2, 0x2 ;  /* 0x0000000207247211 */ /* 0x004fc600078a10ff */
[----:B------:R-:W-:Y:S01]  /*a870*/  VIADD R5, R33, UR5 ;  /* 0x0000000521057c36 */ /* 0x000fe20008000000 */
[----:B---3--:R-:W-:Y:S02]  /*a880*/  LEA R34, P1, R9, R2, 0x2 ;  /* 0x0000000209227211 */ /* 0x008fe400078210ff */
[-C--:B------:R-:W-:Y:S01]  /*a890*/  LEA.HI.X.SX32 R37, R7, R0.reuse, 0x2, P5 ;  /* 0x0000000007257211 */ /* 0x080fe200028f16ff */
[----:B------:R-:W-:Y:S01]  /*a8a0*/  VIADD R7, R5, UR5 ;  /* 0x0000000505077c36 */ /* 0x000fe20008000000 */
[----:B------:R-:W-:-:S03]  /*a8b0*/  LEA.HI.X.SX32 R35, R9, R0, 0x2, P1 ;  /* 0x0000000009237211 */ /* 0x000fc600008f16ff */
[----:B------:R1:W-:Y:S01]  /*a8c0*/  STL.64 [R1+0x140], R36 ;  /* 0x0001402401007387 */ /* 0x0003e20000100a00 */
[----:B------:R-:W-:-:S03]  /*a8d0*/  VIADD R9, R7, UR5 ;  /* 0x0000000507097c36 */ /* 0x000fc60008000000 */
[----:B------:R2:W-:Y:S01]  /*a8e0*/  STL.64 [R1+0x138], R34 ;  /* 0x0001382201007387 */ /* 0x0005e20000100a00 */
[-C--:B-1----:R-:W-:Y:S02]  /*a8f0*/  LEA R36, P5, R47, R2.reuse, 0x2 ;  /* 0x000000022f247211 */ /* 0x082fe400078a10ff */
[----:B--2---:R-:W-:Y:S02]  /*a900*/  LEA R34, P1, R11, R2, 0x2 ;  /* 0x000000020b227211 */ /* 0x004fe400078210ff */
[-C--:B------:R-:W-:Y:S02]  /*a910*/  LEA.HI.X.SX32 R37, R47, R0.reuse, 0x2, P5 ;  /* 0x000000002f257211 */ /* 0x080fe400028f16ff */
[----:B------:R-:W-:Y:S01]  /*a920*/  LEA.HI.X.SX32 R35, R11, R0, 0x2, P1 ;  /* 0x000000000b237211 */ /* 0x000fe200008f16ff */
[----:B------:R-:W-:Y:S02]  /*a930*/  VIADD R11, R9, UR5 ;  /* 0x00000005090b7c36 */ /* 0x000fe40008000000 */
[----:B------:R1:W-:Y:S04]  /*a940*/  STL.64 [R1+0x130], R36 ;  /* 0x0001302401007387 */ /* 0x0003e80000100a00 */
[----:B------:R2:W-:Y:S01]  /*a950*/  STL.64 [R1+0x128], R34 ;  /* 0x0001282201007387 */ /* 0x0005e20000100a00 */
[----:B-1----:R-:W-:-:S02]  /*a960*/  LEA R36, P5, R13, R2, 0x2 ;  /* 0x000000020d247211 */ /* 0x002fc400078a10ff */
[----:B--2---:R-:W-:Y:S02]  /*a970*/  LEA R34, P1, R15, R2, 0x2 ;  /* 0x000000020f227211 */ /* 0x004fe400078210ff */
        /* <DEDUP_REMOVED lines=19> */
[----:B------:R1:W-:Y:S04]  /*aab0*/  STL.64 [R1+0x100], R36 ;  /* 0x0001002401007387 */ /* 0x0003e80000100a00 */
[----:B------:R2:W-:Y:S01]  /*aac0*/  STL.64 [R1+0xf8], R34 ;  /* 0x0000f82201007387 */ /* 0x0005e20000100a00 */
[-C--:B-1----:R-:W-:Y:S02]  /*aad0*/  LEA R36, P5, R25, R2.reuse, 0x2 ;  /* 0x0000000219247211 */ /* 0x082fe400078a10ff */
[----:B--2---:R-:W-:Y:S02]  /*aae0*/  LEA R34, P1, R27, R2, 0x2 ;  /* 0x000000021b227211 */ /* 0x004fe400078210ff */
[----:B------:R-:W-:Y:S02]  /*aaf0*/  LEA.HI.X.SX32 R37, R25, R0, 0x2, P5 ;  /* 0x0000000019257211 */ /* 0x000fe400028f16ff */
[----:B------:R-:W-:-:S02]  /*ab00*/  LEA R22, P5, R29, R2, 0x2 ;  /* 0x000000021d167211 */ /* 0x000fc400078a10ff */
[-C--:B------:R-:W-:Y:S01]  /*ab10*/  LEA.HI.X.SX32 R35, R27, R0.reuse, 0x2, P1 ;  /* 0x000000001b237211 */ /* 0x080fe200008f16ff */
[----:B------:R-:W-:Y:S01]  /*ab20*/  STL.64 [R1+0xf0], R36 ;  /* 0x0000f02401007387 */ /* 0x000fe20000100a00 */
[----:B------:R-:W-:Y:S02]  /*ab30*/  LEA.HI.X.SX32 R23, R29, R0, 0x2, P5 ;  /* 0x000000001d177211 */ /* 0x000fe400028f16ff */
[-C--:B------:R-:W-:Y:S01]  /*ab40*/  LEA R250, P1, R31, R2.reuse, 0x2 ;  /* 0x000000021ffa7211 */ /* 0x080fe200078210ff */
[----:B------:R-:W-:Y:S01]  /*ab50*/  STL.64 [R1+0xe8], R34 ;  /* 0x0000e82201007387 */ /* 0x000fe20000100a00 */
[----:B------:R-:W-:Y:S02]  /*ab60*/  LEA R248, P5, R33, R2, 0x2 ;  /* 0x0000000221f87211 */ /* 0x000fe400078a10ff */
[----:B------:R-:W-:Y:S01]  /*ab70*/  LEA.HI.X.SX32 R251, R31, R0, 0x2, P1 ;  /* 0x000000001ffb7211 */ /* 0x000fe200008f16ff */
[----:B------:R1:W-:Y:S01]  /*ab80*/  STL.64 [R1+0xe0], R22 ;  /* 0x0000e01601007387 */ /* 0x0003e20000100a00 */
[----:B------:R-:W-:-:S02]  /*ab90*/  LEA R246, P1, R5, R2, 0x2 ;  /* 0x0000000205f67211 */ /* 0x000fc400078210ff */
[----:B------:R-:W-:Y:S01]  /*aba0*/  LEA.HI.X.SX32 R249, R33, R0, 0x2, P5 ;  /* 0x0000000021f97211 */ /* 0x000fe200028f16ff */
[----:B------:R2:W-:Y:S01]  /*abb0*/  STL.64 [R1+0x1d8], R250 ;  /* 0x0001d8fa01007387 */ /* 0x0005e20000100a00 */
[----:B------:R-:W-:Y:S02]  /*abc0*/  LEA R244, P5, R7, R2, 0x2 ;  /* 0x0000000207f47211 */ /* 0x000fe400078a10ff */
[----:B------:R-:W-:Y:S01]  /*abd0*/  LEA.HI.X.SX32 R247, R5, R0, 0x2, P1 ;  /* 0x0000000005f77211 */ /* 0x000fe200008f16ff */
[----:B------:R-:W-:Y:S01]  /*abe0*/  STL.64 [R1+0x1e0], R248 ;  /* 0x0001e0f801007387 */ /* 0x000fe20000100a00 */
[----:B------:R-:W-:Y:S02]  /*abf0*/  LEA R242, P1, R9, R2, 0x2 ;  /* 0x0000000209f27211 */ /* 0x000fe400078210ff */
[----:B------:R-:W-:Y:S01]  /*ac00*/  LEA.HI.X.SX32 R245, R7, R0, 0x2, P5 ;  /* 0x0000000007f57211 */ /* 0x000fe200028f16ff */
[----:B-1----:R-:W-:Y:S01]  /*ac10*/  VIADD R23, R21, UR5 ;  /* 0x0000000515177c36 */ /* 0x002fe20008000000 */
[----:B------:R-:W-:Y:S01]  /*ac20*/  LEA R240, P5, R11, R2, 0x2 ;  /* 0x000000020bf07211 */ /* 0x000fe200078a10ff */
[----:B------:R-:W-:Y:S01]  /*ac30*/  STL [R1+0x200], R246 ;  /* 0x000200f601007387 */ /* 0x000fe20000100800 */
[----:B------:R-:W-:Y:S01]  /*ac40*/  LEA.HI.X.SX32 R243, R9, R0, 0x2, P1 ;  /* 0x0000000009f37211 */ /* 0x000fe200008f16ff */
[----:B------:R-:W-:Y:S01]  /*ac50*/  VIADD R25, R23, UR5 ;  /* 0x0000000517197c36 */ /* 0x000fe20008000000 */
        /* <DEDUP_REMOVED lines=13> */
[----:B------:R1:W-:Y:S01]  /*ad30*/  STL [R1+0x1c8], R241 ;  /* 0x0001c8f101007387 */ /* 0x0003e20000100800 */
[----:B------:R-:W-:Y:S01]  /*ad40*/  LEA.HI.X.SX32 R235, R17, R0, 0x2, P1 ;  /* 0x0000000011eb7211 */ /* 0x000fe200008f16ff */
[----:B------:R-:W-:Y:S01]  /*ad50*/  VIADD R11, R9, UR5 ;  /* 0x00000005090b7c36 */ /* 0x000fe20008000000 */
[----:B------:R-:W-:Y:S01]  /*ad60*/  LEA R230, P1, R21, R2, 0x2 ;  /* 0x0000000215e67211 */ /* 0x000fe200078210ff */
[----:B------:R3:W-:Y:S01]  /*ad70*/  STL [R1+0x218], R240 ;  /* 0x000218f001007387 */ /* 0x0007e20000100800 */
[----:B------:R-:W-:Y:S01]  /*ad80*/  LEA.HI.X.SX32 R233, R19, R0, 0x2, P5 ;  /* 0x0000000013e97211 */ /* 0x000fe200028f16ff */
[----:B------:R-:W-:Y:S01]  /*ad90*/  VIADD R13, R11, UR5 ;  /* 0x000000050b0d7c36 */ /* 0x000fe20008000000 */
[----:B------:R-:W-:Y:S01]  /*ada0*/  LEA R228, P5, R23, R2, 0x2 ;  /* 0x0000000217e47211 */ /* 0x000fe200078a10ff */
[----:B--2---:R-:W-:Y:S01]  /*adb0*/  IMAD.MOV.U32 R251, RZ, RZ, R20 ;  /* 0x000000fffffb7224 */ /* 0x004fe200078e0014 */
[----:B------:R-:W-:Y:S01]  /*adc0*/  LEA.HI.X.SX32 R231, R21, R0, 0x2, P1 ;  /* 0x0000000015e77211 */ /* 0x000fe200008f16ff */
[----:B------:R-:W-:Y:S01]  /*add0*/  VIADD R15, R13, UR5 ;  /* 0x000000050d0f7c36 */ /* 0x000fe20008000000 */
[----:B------:R-:W-:Y:S01]  /*ade0*/  LEA R226, P1, R25, R2, 0x2 ;  /* 0x0000000219e27211 */ /* 0x000fe200078210ff */
[----:B-1----:R-:W-:Y:S01]  /*adf0*/  IMAD.MOV.U32 R241, RZ, RZ, R63 ;  /* 0x000000fffff17224 */ /* 0x002fe200078e003f */
[----:B------:R-:W-:Y:S01]  /*ae00*/  LEA.HI.X.SX32 R229, R23, R0, 0x2, P5 ;  /* 0x0000000017e57211 */ /* 0x000fe200028f16ff */
[----:B------:R-:W-:Y:S01]  /*ae10*/  VIADD R17, R15, UR5 ;  /* 0x000000050f117c36 */ /* 0x000fe20008000000 */
[----:B------:R-:W-:Y:S01]  /*ae20*/  LEA R224, P5, R5, R2, 0x2 ;  /* 0x0000000205e07211 */ /* 0x000fe200078a10ff */
[----:B---3--:R-:W-:Y:S01]  /*ae30*/  IMAD.MOV.U32 R240, RZ, RZ, R62 ;  /* 0x000000fffff07224 */ /* 0x008fe200078e003e */
[----:B------:R-:W-:Y:S01]  /*ae40*/  LEA.HI.X.SX32 R227, R25, R0, 0x2, P1 ;  /* 0x0000000019e37211 */ /* 0x000fe200008f16ff */
[----:B------:R-:W-:Y:S01]  /*ae50*/  IMAD.MOV.U32 R245, RZ, RZ, R18 ;  /* 0x000000fffff57224 */ /* 0x000fe200078e0012 */
[----:B------:R-:W-:Y:S01]  /*ae60*/  LEA R222, P1, R7, R2, 0x2 ;  /* 0x0000000207de7211 */ /* 0x000fe200078210ff */
[----:B------:R-:W-:Y:S01]  /*ae70*/  IMAD.MOV.U32 R243, RZ, RZ, R16 ;  /* 0x000000fffff37224 */ /* 0x000fe200078e0010 */
[----:B------:R-:W-:Y:S01]  /*ae80*/  LEA.HI.X.SX32 R225, R5, R0, 0x2, P5 ;  /* 0x0000000005e17211 */ /* 0x000fe200028f16ff */
[----:B------:R-:W-:Y:S01]  /*ae90*/  VIADD R5, R17, UR5 ;  /* 0x0000000511057c36 */ /* 0x000fe20008000000 */
[----:B------:R-:W-:Y:S01]  /*aea0*/  LEA R220, P5, R9, R2, 0x2 ;  /* 0x0000000209dc7211 */ /* 0x000fe200078a10ff */
[----:B------:R-:W-:Y:S01]  /*aeb0*/  STL.64 [R1+0x220], R240 ;  /* 0x000220f001007387 */ /* 0x000fe20000100a00 */
        /* <DEDUP_REMOVED lines=17> */
[----:B-1----:R-:W-:Y:S01]  /*afd0*/  IMAD.MOV.U32 R237, RZ, RZ, R6 ;  /* 0x000000ffffed7224 */ /* 0x002fe200078e0006 */
[----:B------:R-:W-:Y:S01]  /*afe0*/  LEA R210, P1, R5, R2, 0x2 ;  /* 0x0000000205d27211 */ /* 0x000fe200078210ff */
[----:B------:R-:W-:Y:S01]  /*aff0*/  STL [R1+0x1b8], R233 ;  /* 0x0001b8e901007387 */ /* 0x000fe20000100800 */
[----:B------:R-:W-:Y:S01]  /*b000*/  LEA.HI.X.SX32 R213, R17, R0, 0x2, P5 ;  /* 0x0000000011d57211 */ /* 0x000fe200028f16ff */
[----:B------:R-:W-:Y:S01]  /*b010*/  IMAD.MOV.U32 R240, RZ, RZ, R48 ;  /* 0x000000fffff07224 */ /* 0x000fe200078e0030 */
[----:B------:R-:W-:Y:S01]  /*b020*/  LEA R208, P5, R7, R2, 0x2 ;  /* 0x0000000207d07211 */ /* 0x000fe200078a10ff */
[----:B------:R-:W-:Y:S01]  /*b030*/  STL.64 [R1+0x1f0], R230 ;  /* 0x0001f0e601007387 */ /* 0x000fe20000100a00 */
[-C--:B------:R-:W-:Y:S01]  /*b040*/  LEA.HI.X.SX32 R211, R5, R0.reuse, 0x2, P1 ;  /* 0x0000000005d37211 */ /* 0x080fe200008f16ff */
[----:B------:R-:W-:Y:S01]  /*b050*/  VIADD R5, R13, UR5 ;  /* 0x000000050d057c36 */ /* 0x000fe20008000000 */
[----:B------:R-:W-:Y:S01]  /*b060*/  LEA.HI.X.SX32 R209, R7, R0, 0x2, P5 ;  /* 0x0000000007d17211 */ /* 0x000fe200028f16ff */
[----:B------:R1:W-:Y:S01]  /*b070*/  STL.64 [R1+0x1f8], R228 ;  /* 0x0001f8e401007387 */ /* 0x0003e20000100a00 */
[-C--:B------:R-:W-:Y:S01]  /*b080*/  LEA R206, P1, R9, R2.reuse, 0x2 ;  /* 0x0000000209ce7211 */ /* 0x080fe200078210ff */
[----:B------:R-:W-:Y:S01]  /*b090*/  VIADD R7, R5, UR5 ;  /* 0x0000000505077c36 */ /* 0x000fe20008000000 */
[----:B------:R-:W-:Y:S01]  /*b0a0*/  LEA R204, P5, R11, R2, 0x2 ;  /* 0x000000020bcc7211 */ /* 0x000fe200078a10ff */
[----:B------:R2:W-:Y:S01]  /*b0b0*/  STL.64 [R1+0x208], R226 ;  /* 0x000208e201007387 */ /* 0x0005e20000100a00 */
[-C--:B------:R-:W-:Y:S01]  /*b0c0*/  LEA.HI.X.SX32 R207, R9, R0.reuse, 0x2, P1 ;  /* 0x0000000009cf7211 */ /* 0x080fe200008f16ff */
[----:B------:R-:W-:Y:S01]  /*b0d0*/  VIADD R252, R7, UR5 ;  /* 0x0000000507fc7c36 */ /* 0x000fe20008000000 */
[----:B------:R-:W-:Y:S01]  /*b0e0*/  LEA.HI.X.SX32 R205, R11, R0, 0x2, P5 ;  /* 0x000000000bcd7211 */ /* 0x000fe200028f16ff */
[----:B------:R-:W-:Y:S01]  /*b0f0*/  IMAD.MOV.U32 R241, RZ, RZ, R49 ;  /* 0x000000fffff17224 */ /* 0x000fe200078e0031 */
[-C--:B------:R-:W-:Y:S01]  /*b100*/  LEA R202, P1, R13, R2.reuse, 0x2 ;  /* 0x000000020dca7211 */ /* 0x080fe200078210ff */
[----:B------:R3:W-:Y:S01]  /*b110*/  STL.64 [R1+0x210], R224 ;  /* 0x000210e001007387 */ /* 0x0007e20000100a00 */
[----:B------:R-:W-:Y:S01]  /*b120*/  LEA R200, P5, R5, R2, 0x2 ;  /* 0x0000000205c87211 */ /* 0x000fe200078a10ff */
[----:B-1----:R-:W-:Y:S01]  /*b130*/  IMAD.MOV.U32 R228, RZ, RZ, R60 ;  /* 0x000000ffffe47224 */ /* 0x002fe200078e003c */
[-C--:B------:R-:W-:Y:S01]  /*b140*/  LEA.HI.X.SX32 R203, R13, R0.reuse, 0x2, P1 ;  /* 0x000000000dcb7211 */ /* 0x080fe200008f16ff */
[----:B------:R-:W-:Y:S01]  /*b150*/  IMAD.MOV.U32 R229, RZ, RZ, R61 ;  /* 0x000000ffffe57224 */ /* 0x000fe200078e003d */
[----:B------:R-:W-:Y:S01]  /*b160*/  LEA.HI.X.SX32 R201, R5, R0, 0x2, P5 ;  /* 0x0000000005c97211 */ /* 0x000fe200028f16ff */
[----:B------:R-:W-:Y:S01]  /*b170*/  VIADD R5, R3, 0x5 ;  /* 0x0000000503057836 */ /* 0x000fe20000000000 */
[CC--:B------:R-:W-:Y:S01]  /*b180*/  LEA R198, P1, R7.reuse, R2.reuse, 0x2 ;  /* 0x0000000207c67211 */ /* 0x0c0fe200078210ff */
[----:B--2---:R-:W-:Y:S01]  /*b190*/  IMAD.MOV.U32 R226, RZ, RZ, R58 ;  /* 0x000000ffffe27224 */ /* 0x004fe200078e003a */
[C---:B------:R-:W-:Y:S01]  /*b1a0*/  LEA R196, P5, R252.reuse, R2, 0x2 ;  /* 0x00000002fcc47211 */ /* 0x040fe200078a10ff */
[----:B------:R-:W-:Y:S01]  /*b1b0*/  IMAD.MOV.U32 R227, RZ, RZ, R59 ;  /* 0x000000ffffe37224 */ /* 0x000fe200078e003b */
[-C--:B------:R-:W-:Y:S01]  /*b1c0*/  LEA.HI.X.SX32 R199, R7, R0.reuse, 0x2, P1 ;  /* 0x0000000007c77211 */ /* 0x080fe200008f16ff */
[----:B------:R-:W-:Y:S01]  /*b1d0*/  IMAD.MOV.U32 R248, RZ, RZ, R56 ;  /* 0x000000fffff87224 */ /* 0x000fe200078e0038 */
[----:B------:R-:W-:Y:S01]  /*b1e0*/  LEA.HI.X.SX32 R197, R252, R0, 0x2, P5 ;  /* 0x00000000fcc57211 */ /* 0x000fe200028f16ff */
[----:B------:R-:W-:Y:S01]  /*b1f0*/  IMAD.MOV.U32 R249, RZ, RZ, R57 ;  /* 0x000000fffff97224 */ /* 0x000fe200078e0039 */
[----:B------:R-:W-:Y:S01]  /*b200*/  ISETP.LT.AND P1, PT, R4, UR20, !P0 ;  /* 0x0000001404007c0c */ /* 0x000fe2000c721270 */
[----:B------:R-:W-:Y:S01]  /*b210*/  IMAD.MOV.U32 R234, RZ, RZ, R54 ;  /* 0x000000ffffea7224 */ /* 0x000fe200078e0036 */
[----:B------:R-:W-:Y:S01]  /*b220*/  ISETP.LT.AND P5, PT, R5, UR21, !P0 ;  /* 0x0000001505007c0c */ /* 0x000fe2000c7a1270 */
[----:B------:R-:W-:-:S02]  /*b230*/  IMAD.MOV.U32 R235, RZ, RZ, R55 ;  /* 0x000000ffffeb7224 */ /* 0x000fc400078e0037 */
[----:B------:R-:W-:Y:S02]  /*b240*/  IMAD.MOV.U32 R239, RZ, RZ, R14 ;  /* 0x000000ffffef7224 */ /* 0x000fe400078e000e */
[----:B------:R-:W-:Y:S02]  /*b250*/  IMAD.MOV.U32 R246, RZ, RZ, R12 ;  /* 0x000000fffff67224 */ /* 0x000fe400078e000c */
[----:B------:R-:W-:Y:S02]  /*b260*/  IMAD.MOV.U32 R250, RZ, RZ, R10 ;  /* 0x000000fffffa7224 */ /* 0x000fe400078e000a */
[----:B---3--:R-:W-:Y:S02]  /*b270*/  IMAD.MOV.U32 R224, RZ, RZ, R52 ;  /* 0x000000ffffe07224 */ /* 0x008fe400078e0034 */
[----:B------:R-:W-:Y:S02]  /*b280*/  IMAD.MOV.U32 R225, RZ, RZ, R53 ;  /* 0x000000ffffe17224 */ /* 0x000fe400078e0035 */
[----:B------:R-:W-:-:S02]  /*b290*/  IMAD.MOV.U32 R230, RZ, RZ, R50 ;  /* 0x000000ffffe67224 */ /* 0x000fc400078e0032 */
[----:B------:R-:W-:Y:S02]  /*b2a0*/  IMAD.MOV.U32 R231, RZ, RZ, R51 ;  /* 0x000000ffffe77224 */ /* 0x000fe400078e0033 */
[----:B------:R-:W-:Y:S02]  /*b2b0*/  IMAD.MOV.U32 R247, RZ, RZ, R8 ;  /* 0x000000fffff77224 */ /* 0x000fe400078e0008 */
[----:B------:R-:W1:Y:S01]  /*b2c0*/  LDTM.x64 R4, tmem[UR10+0xc0] ;  /* 0x0000c00a000479ee */ /* 0x000e620008340000 */
[----:B------:R-:W-:Y:S01]  /*b2d0*/  NOP ;  /* 0x0000000000007918 */ /* 0x000fe20000000000 */
[----:B------:R2:W-:Y:S04]  /*b2e0*/  @P4 STG.E desc[UR16][R240.64], R237 ;  /* 0x000000edf0004986 */ /* 0x0005e8000c101910 */
[----:B--2---:R-:W2:Y:S01]  /*b2f0*/  LDL.LU.64 R240, [R1+0x220] ;  /* 0x0002200001f07983 */ /* 0x004ea20000300a00 */
[----:B------:R-:W-:-:S03]  /*b300*/  VIADD R233, R3, 0x6 ;  /* 0x0000000603e97836 */ /* 0x000fc60000000000 */
[----:B------:R3:W-:Y:S02]  /*b310*/  @P3 STG.E desc[UR16][R224.64], R239 ;  /* 0x000000efe0003986 */ /* 0x0007e4000c101910 */
[----:B------:R-:W-:Y:S01]  /*b320*/  ISETP.LT.AND P4, PT, R233, UR4, !P0 ;  /* 0x00000004e9007c0c */ /* 0x000fe2000c781270 */
[----:B------:R-:W1:Y:S01]  /*b330*/  LDCU UR4, c[0x0][0x39c] ;  /* 0x00007380ff0477ac */ /* 0x000e620008000800 */
[----:B------:R4:W-:Y:S04]  /*b340*/  @P6 STG.E desc[UR16][R248.64], R250 ;  /* 0x000000faf8006986 */ /* 0x0009e8000c101910 */
[----:B------:R1:W-:Y:S04]  /*b350*/  @P2 STG.E desc[UR16][R226.64], R243 ;  /* 0x000000f3e2002986 */ /* 0x0003e8000c101910 */
[----:B------:R-:W-:Y:S01]  /*b360*/  @P1 STG.E desc[UR16][R228.64], R245 ;  /* 0x000000f5e4001986 */ /* 0x000fe2000c101910 */
[----:B---3--:R-:W-:-:S03]  /*b370*/  VIADD R224, R3, 0x7 ;  /* 0x0000000703e07836 */ /* 0x008fc60000000000 */
[----:B----4-:R-:W3:Y:S04]  /*b380*/  LDL.LU.64 R248, [R1+0x1b0] ;  /* 0x0001b00001f87983 */ /* 0x010ee80000300a00 */
[----:B------:R-:W3:Y:S01]  /*b390*/  LDL.LU R250, [R1] ;  /* 0x0000000001fa7983 */ /* 0x000ee20000300800 */
[----:B-1----:R-:W-:Y:S01]  /*b3a0*/  ISETP.LT.AND P3, PT, R224, UR4, !P0 ;  /* 0x00000004e0007c0c */ /* 0x002fe2000c761270 */
[----:B------:R-:W1:Y:S02]  /*b3b0*/  LDCU UR4, c[0x0][0x39c] ;  /* 0x00007380ff0477ac */ /* 0x000e640008000800 */
[----:B------:R-:W4:Y:S04]  /*b3c0*/  LDL.LU.64 R226, [R1+0x1a8] ;  /* 0x0001a80001e27983 */ /* 0x000f280000300a00 */
[----:B------:R-:W4:Y:S01]  /*b3d0*/  LDL.LU R243, [R1+0x4] ;  /* 0x0000040001f37983 */ /* 0x000f220000300800 */
[----:B------:R-:W-:-:S05]  /*b3e0*/  VIADD R224, R3, 0x8 ;  /* 0x0000000803e07836 */ /* 0x000fca0000000000 */
[----:B-1----:R-:W-:Y:S01]  /*b3f0*/  ISETP.LT.AND P6, PT, R224, UR4, !P0 ;  /* 0x00000004e0007c0c */ /* 0x002fe2000c7c1270 */
[----:B------:R-:W1:Y:S01]  /*b400*/  LDCU UR4, c[0x0][0x39c] ;  /* 0x00007380ff0477ac */ /* 0x000e620008000800 */
[----:B--2---:R2:W-:Y:S04]  /*b410*/  @P5 STG.E desc[UR16][R240.64], R251 ;  /* 0x000000fbf0005986 */ /* 0x0045e8000c101910 */
[----:B--2---:R-:W2:Y:S04]  /*b420*/  LDL.LU.64 R240, [R1+0x1a0] ;  /* 0x0001a00001f07983 */ /* 0x004ea80000300a00 */
[----:B------:R-:W2:Y:S04]  /*b430*/  LDL.LU R251, [R1+0x8] ;  /* 0x0000080001fb7983 */ /* 0x000ea80000300800 */
[----:B------:R1:W-:Y:S04]  /*b440*/  @P4 STG.E desc[UR16][R230.64], R247 ;  /* 0x000000f7e6004986 */ /* 0x0003e8000c101910 */
[----:B------:R-:W5:Y:S01]  /*b450*/  LDL.LU.64 R228, [R1+0x198] ;  /* 0x0001980001e47983 */ /* 0x000f620000300a00 */
[----:B------:R-:W-:-:S03]  /*b460*/  VIADD R224, R3, 0x9 ;  /* 0x0000000903e07836 */ /* 0x000fc60000000000 */
[----:B-1----:R-:W5:Y:S02]  /*b470*/  LDL.LU R247, [R1+0xc] ;  /* 0x00000c0001f77983 */ /* 0x002f640000300800 */
[----:B------:R-:W-:Y:S01]  /*b480*/  ISETP.LT.AND P2, PT, R224, UR4, !P0 ;  /* 0x00000004e0007c0c */ /* 0x000fe2000c741270 */
[----:B------:R-:W1:Y:S01]  /*b490*/  LDCU UR4, c[0x0][0x39c] ;  /* 0x00007380ff0477ac */ /* 0x000e620008000800 */
[----:B------:R3:W-:Y:S04]  /*b4a0*/  @P3 STG.E desc[UR16][R234.64], R246 ;  /* 0x000000f6ea003986 */ /* 0x0007e8000c101910 */
[----:B------:R-:W5:Y:S01]  /*b4b0*/  LDL.LU.64 R230, [R1+0x190] ;  /* 0x0001900001e67983 */ /* 0x000f620000300a00 */
[----:B------:R-:W-:-:S03]  /*b4c0*/  VIADD R224, R3, 0xa ;  /* 0x0000000a03e07836 */ /* 0x000fc60000000000 */
[----:B---3--:R-:W3:Y:S02]  /*b4d0*/  LDL.LU R246, [R1+0x10] ;  /* 0x0000100001f67983 */ /* 0x008ee40000300800 */
[----:B-1----:R-:W-:Y:S02]  /*b4e0*/  ISETP.LT.AND P1, PT, R224, UR4, !P0 ;  /* 0x00000004e0007c0c */ /* 0x002fe4000c721270 */
[----:B------:R-:W3:Y:S01]  /*b4f0*/  LDL.LU.64 R234, [R1+0x188] ;  /* 0x0001880001ea7983 */ /* 0x000ee20000300a00 */
[----:B------:R-:W1:Y:S03]  /*b500*/  LDCU UR4, c[0x0][0x39c] ;  /* 0x00007380ff0477ac */ /* 0x000e660008000800 */
[----:B------:R-:W3:Y:S04]  /*b510*/  LDL.LU R245, [R1+0x14] ;  /* 0x0000140001f57983 */ /* 0x000ee80000300800 */
[----:B------:R1:W-:Y:S04]  /*b520*/  @P6 STG.E desc[UR16][R248.64], R250 ;  /* 0x000000faf8006986 */ /* 0x0003e8000c101910 */
[----:B----4-:R4:W-:Y:S04]  /*b530*/  @P2 STG.E desc[UR16][R226.64], R243 ;  /* 0x000000f3e2002986 */ /* 0x0109e8000c101910 */
[----:B-1----:R-:W3:Y:S04]  /*b540*/  LDL.LU.64 R248, [R1+0x180] ;  /* 0x0001800001f87983 */ /* 0x002ee80000300a00 */
[----:B------:R-:W3:Y:S04]  /*b550*/  LDL.LU R250, [R1+0x18] ;  /* 0x0000180001fa7983 */ /* 0x000ee80000300800 */
[----:B----4-:R-:W4:Y:S04]  /*b560*/  LDL.LU.64 R226, [R1+0x178] ;  /* 0x0001780001e27983 */ /* 0x010f280000300a00 */
[----:B------:R-:W4:Y:S01]  /*b570*/  LDL.LU R243, [R1+0x1c] ;  /* 0x00001c0001f37983 */ /* 0x000f220000300800 */
[----:B------:R-:W-:-:S05]  /*b580*/  VIADD R224, R3, 0xb ;  /* 0x0000000b03e07836 */ /* 0x000fca0000000000 */
[----:B------:R-:W-:Y:S01]  /*b590*/  ISETP.LT.AND P5, PT, R224, UR4, !P0 ;  /* 0x00000004e0007c0c */ /* 0x000fe2000c7a1270 */
[----:B------:R-:W1:Y:S01]  /*b5a0*/  LDCU UR4, c[0x0][0x39c] ;  /* 0x00007380ff0477ac */ /* 0x000e620008000800 */
[C---:B------:R-:W-:Y:S01]  /*b5b0*/  VIADD R224, R3.reuse, 0xc ;  /* 0x0000000c03e07836 */ /* 0x040fe20000000000 */
[----:B--2---:R2:W-:Y:S04]  /*b5c0*/  @P1 STG.E desc[UR16][R240.64], R251 ;  /* 0x000000fbf0001986 */ /* 0x0045e8000c101910 */
[----:B--2---:R-:W2:Y:S04]  /*b5d0*/  LDL.LU.64 R240, [R1+0x170] ;  /* 0x0001700001f07983 */ /* 0x004ea80000300a00 */
[----:B------:R-:W2:Y:S01]  /*b5e0*/  LDL.LU R251, [R1+0x20] ;  /* 0x0000200001fb7983 */ /* 0x000ea20000300800 */
[----:B-1----:R-:W-:Y:S01]  /*b5f0*/  ISETP.LT.AND P4, PT, R224, UR4, !P0 ;  /* 0x00000004e0007c0c */ /* 0x002fe2000c781270 */
[----:B------:R-:W1:Y:S01]  /*b600*/  LDCU UR4, c[0x0][0x39c] ;  /* 0x00007380ff0477ac */ /* 0x000e620008000800 */
[----:B------:R-:W-:-:S05]  /*b610*/  VIADD R224, R3, 0xd ;  /* 0x0000000d03e07836 */ /* 0x000fca0000000000 */
[----:B-1----:R-:W-:Y:S01]  /*b620*/  ISETP.LT.AND P3, PT, R224, UR4, !P0 ;  /* 0x00000004e0007c0c */ /* 0x002fe2000c761270 */
[----:B------:R-:W1:Y:S01]  /*b630*/  LDCU UR4, c[0x0][0x39c] ;  /* 0x00007380ff0477ac */ /* 0x000e620008000800 */
[C---:B------:R-:W-:Y:S01]  /*b640*/  VIADD R224, R3.reuse, 0xe ;  /* 0x0000000e03e07836 */ /* 0x040fe20000000000 */
[----:B-----5:R5:W-:Y:S04]  /*b650*/  @P5 STG.E desc[UR16][R228.64], R247 ;  /* 0x000000f7e4005986 */ /* 0x020be8000c101910 */
[----:B-----5:R-:W5:Y:S01]  /*b660*/  LDL.LU.64 R228, [R1+0x168] ;  /* 0x0001680001e47983 */ /* 0x020f620000300a00 */
[----:B-1----:R-:W-:Y:S01]  /*b670*/  ISETP.LT.AND P6, PT, R224, UR4, !P0 ;  /* 0x00000004e0007c0c */ /* 0x002fe2000c7c1270 */
[----:B------:R-:W1:Y:S02]  /*b680*/  LDCU UR4, c[0x0][0x39c] ;  /* 0x00007380ff0477ac */ /* 0x000e640008000800 */
[----:B------:R-:W5:Y:S01]  /*b690*/  LDL.LU R247, [R1+0x24] ;  /* 0x0000240001f77983 */ /* 0x000f620000300800 */
[----:B------:R-:W-:-:S03]  /*b6a0*/  VIADD R224, R3, 0xf ;  /* 0x0000000f03e07836 */ /* 0x000fc60000000000 */
[----:B---3--:R3:W-:Y:S04]  /*b6b0*/  @P4 STG.E desc[UR16][R230.64], R246 ;  /* 0x000000f6e6004986 */ /* 0x0087e8000c101910 */
[----:B---3--:R-:W3:Y:S01]  /*b6c0*/  LDL.LU.64 R230, [R1+0x160] ;  /* 0x0001600001e67983 */ /* 0x008ee20000300a00 */
[----:B-1----:R-:W-:Y:S01]  /*b6d0*/  ISETP.LT.AND P2, PT, R224, UR4, !P0 ;  /* 0x00000004e0007c0c */ /* 0x002fe2000c741270 */
[----:B------:R-:W1:Y:S02]  /*b6e0*/  LDCU UR4, c[0x0][0x39c] ;  /* 0x00007380ff0477ac */ /* 0x000e640008000800 */
[----:B------:R-:W3:Y:S01]  /*b6f0*/  LDL.LU R246, [R1+0x28] ;  /* 0x0000280001f67983 */ /* 0x000ee20000300800 */
[----:B------:R-:W-:-:S03]  /*b700*/  VIADD R224, R3, 0x10 ;  /* 0x0000001003e07836 */ /* 0x000fc60000000000 */
[----:B------:R1:W-:Y:S02]  /*b710*/  @P3 STG.E desc[UR16][R234.64], R245 ;  /* 0x000000f5ea003986 */ /* 0x0003e4000c101910 */
        /* <DEDUP_REMOVED lines=10> */
[----:B------:R-:W-:-:S03]  /*b7c0*/  VIADD R224, R3, 0x11 ;  /* 0x0000001103e07836 */ /* 0x000fc60000000000 */
[----:B--2---:R1:W-:Y:S04]  /*b7d0*/  @P1 STG.E desc[UR16][R240.64], R251 ;  /* 0x000000fbf0001986 */ /* 0x0043e8000c101910 */
[----:B-1----:R-:W2:Y:S04]  /*b7e0*/  LDL.LU.64 R240, [R1+0x140] ;  /* 0x0001400001f07983 */ /* 0x002ea80000300a00 */
[----:B------:R-:W2:Y:S01]  /*b7f0*/  LDL.LU R251, [R1+0x38] ;  /* 0x0000380001fb7983 */ /* 0x000ea20000300800 */
[----:B------:R-:W-:Y:S01]  /*b800*/  ISETP.LT.AND P5, PT, R224, UR4, !P0 ;  /* 0x00000004e0007c0c */ /* 0x000fe2000c7a1270 */
[----:B------:R-:W1:Y:S01]  /*b810*/  LDCU UR4, c[0x0][0x39c] ;  /* 0x00007380ff0477ac */ /* 0x000e620008000800 */
[----:B------:R-:W-:-:S05]  /*b820*/  VIADD R224, R3, 0x12 ;  /* 0x0000001203e07836 */ /* 0x000fca0000000000 */
        /* <DEDUP_REMOVED lines=24> */
[----:B----4-:R-:W-:Y:S04]  /*b9b0*/  @P2 STG.E desc[UR16][R226.64], R243 ;  /* 0x000000f3e2002986 */ /* 0x010fe8000c101910 */
[----:B-1----:R-:W4:Y:S04]  /*b9c0*/  LDL.LU.64 R248, [R1+0x120] ;  /* 0x0001200001f87983 */ /* 0x002f280000300a00 */
        /* <DEDUP_REMOVED lines=24> */
[----:B-1----:R-:W-:Y:S01]  /*bb50*/  ISETP.LT.AND P5, PT, R224, UR4, !P0 ;  /* 0x00000004e0007c0c */ /* 0x002fe2000c7a1270 */
[----:B------:R-:W1:Y:S01]  /*bb60*/  LDCU UR4, c[0x0][0x39c] ;  /* 0x00007380ff0477ac */ /* 0x000e620008000800 */
[C---:B-----5:R-:W-:Y:S01]  /*bb70*/  VIADD R228, R3.reuse, 0x1e ;  /* 0x0000001e03e47836 */ /* 0x060fe20000000000 */
[----:B---3--:R3:W-:Y:S04]  /*bb80*/  @P4 STG.E desc[UR16][R230.64], R246 ;  /* 0x000000f6e6004986 */ /* 0x0087e8000c101910 */
[----:B------:R-:W5:Y:S04]  /*bb90*/  LDL.LU.64 R224, [R1+0x110] ;  /* 0x0001100001e07983 */ /* 0x000f680000300a00 */
[----:B------:R-:W5:Y:S01]  /*bba0*/  LDL.LU R239, [R1+0x50] ;  /* 0x0000500001ef7983 */ /* 0x000f620000300800 */
[----:B---3--:R-:W-:-:S03]  /*bbb0*/  VIADD R230, R3, 0x1f ;  /* 0x0000001f03e67836 */ /* 0x008fc60000000000 */
[----:B------:R-:W3:Y:S01]  /*bbc0*/  LDL.LU.64 R226, [R1+0x108] ;  /* 0x0001080001e27983 */ /* 0x000ee20000300a00 */
[----:B-1----:R-:W-:Y:S01]  /*bbd0*/  ISETP.LT.AND P4, PT, R228, UR4, !P0 ;  /* 0x00000004e4007c0c */ /* 0x002fe2000c781270 */
[----:B------:R-:W1:Y:S02]  /*bbe0*/  LDCU UR4, c[0x0][0x39c] ;  /* 0x00007380ff0477ac */ /* 0x000e640008000800 */
[----:B------:R-:W3:Y:S04]  /*bbf0*/  LDL.LU R246, [R1+0x54] ;  /* 0x0000540001f67983 */ /* 0x000ee80000300800 */
[----:B------:R-:W3:Y:S04]  /*bc00*/  LDL.LU.64 R228, [R1+0x100] ;  /* 0x0001000001e47983 */ /* 0x000ee80000300a00 */
[----:B------:R4:W-:Y:S04]  /*bc10*/  @P3 STG.E desc[UR16][R234.64], R245 ;  /* 0x000000f5ea003986 */ /* 0x0009e8000c101910 */
[----:B------:R-:W3:Y:S01]  /*bc20*/  LDL.LU R247, [R1+0x58] ;  /* 0x0000580001f77983 */ /* 0x000ee20000300800 */
[----:B-1----:R-:W-:-:S03]  /*bc30*/  ISETP.LT.AND P3, PT, R230, UR4, !P0 ;  /* 0x00000004e6007c0c */ /* 0x002fc6000c761270 */
[----:B----4-:R1:W-:Y:S01]  /*bc40*/  @P6 STG.E desc[UR16][R248.64], R250 ;  /* 0x000000faf8006986 */ /* 0x0103e2000c101910 */
[----:B------:R-:W4:Y:S03]  /*bc50*/  LDCU UR4, c[0x0][0x39c] ;  /* 0x00007380ff0477ac */ /* 0x000f260008000800 */
[----:B------:R-:W3:Y:S04]  /*bc60*/  LDL.LU.64 R230, [R1+0xf8] ;  /* 0x0000f80001e67983 */ /* 0x000ee80000300a00 */
[----:B------:R-:W3:Y:S04]  /*bc70*/  LDL.LU R245, [R1+0x5c] ;  /* 0x00005c0001f57983 */ /* 0x000ee80000300800 */
[----:B------:R-:W3:Y:S04]  /*bc80*/  LDL.LU.64 R234, [R1+0xf0] ;  /* 0x0000f00001ea7983 */ /* 0x000ee80000300a00 */
[----:B------:R-:W3:Y:S04]  /*bc90*/  LDL.LU R243, [R1+0x60] ;  /* 0x0000600001f37983 */ /* 0x000ee80000300800 */
[----:B-1----:R-:W3:Y:S04]  /*bca0*/  LDL.LU.64 R248, [R1+0xe8] ;  /* 0x0000e80001f87983 */ /* 0x002ee80000300a00 */
[----:B------:R-:W3:Y:S04]  /*bcb0*/  LDL.LU R237, [R1+0x64] ;  /* 0x0000640001ed7983 */ /* 0x000ee80000300800 */
[----:B--2---:R1:W-:Y:S04]  /*bcc0*/  @P2 STG.E desc[UR16][R240.64], R251 ;  /* 0x000000fbf0002986 */ /* 0x0043e8000c101910 */
[----:B-1----:R-:W2:Y:S04]  /*bcd0*/  LDL.LU R240, [R1+0x218] ;  /* 0x0002180001f07983 */ /* 0x002ea80000300800 */
[----:B------:R-:W2:Y:S04]  /*bce0*/  LDL.LU.64 R250, [R1+0xe0] ;  /* 0x0000e00001fa7983 */ /* 0x000ea80000300a00 */
[----:B------:R-:W2:Y:S01]  /*bcf0*/  LDL.LU R241, [R1+0x68] ;  /* 0x0000680001f17983 */ /* 0x000ea20000300800 */
[----:B------:R-:W-:-:S05]  /*bd00*/  VIADD R233, R3, 0x20 ;  /* 0x0000002003e97836 */ /* 0x000fca0000000000 */
[----:B----4-:R-:W-:Y:S01]  /*bd10*/  ISETP.LT.AND P6, PT, R233, UR4, !P0 ;  /* 0x00000004e9007c0c */ /* 0x010fe2000c7c1270 */
[----:B------:R-:W1:Y:S01]  /*bd20*/  LDCU UR4, c[0x0][0x39c] ;  /* 0x00007380ff0477ac */ /* 0x000e620008000800 */
[----:B------:R-:W-:-:S05]  /*bd30*/  VIADD R233, R3, 0x21 ;  /* 0x0000002103e97836 */ /* 0x000fca0000000000 */
[----:B-1----:R-:W-:Y:S01]  /*bd40*/  ISETP.LT.AND P2, PT, R233, UR4, !P0 ;  /* 0x00000004e9007c0c */ /* 0x002fe2000c741270 */
[----:B------:R-:W1:Y:S01]  /*bd50*/  LDCU UR4, c[0x0][0x39c] ;  /* 0x00007380ff0477ac */ /* 0x000e620008000800 */
[----:B------:R-:W-:Y:S01]  /*bd60*/  VIADD R233, R3, 0x22 ;  /* 0x0000002203e97836 */ /* 0x000fe20000000000 */
[----:B-----5:R4:W-:Y:S04]  /*bd70*/  @P1 STG.E desc[UR16][R224.64], R239 ;  /* 0x000000efe0001986 */ /* 0x0209e8000c101910 */
[----:B-1----:R-:W-:Y:S01]  /*bd80*/  ISETP.LT.AND P1, PT, R233, UR4, !P0 ;  /* 0x00000004e9007c0c */ /* 0x002fe2000c721270 */
[----:B------:R-:W1:Y:S01]  /*bd90*/  LDCU UR4, c[0x0][0x39c] ;  /* 0x00007380ff0477ac */ /* 0x000e620008000800 */
[----:B---3--:R3:W-:Y:S04]  /*bda0*/  @P5 STG.E desc[UR16][R226.64], R246 ;  /* 0x000000f6e2005986 */ /* 0x0087e8000c101910 */
[----:B----4-:R-:W4:Y:S04]  /*bdb0*/  LDL.LU.64 R224, [R1+0x210] ;  /* 0x0002100001e07983 */ /* 0x010f280000300a00 */
[----:B------:R-:W5:Y:S04]  /*bdc0*/  LDL.LU R239, [R1+0x6c] ;  /* 0x00006c0001ef7983 */ /* 0x000f680000300800 */
[----:B---3--:R-:W3:Y:S04]  /*bdd0*/  LDL.LU.64 R226, [R1+0x208] ;  /* 0x0002080001e27983 */ /* 0x008ee80000300a00 */
[----:B------:R-:W3:Y:S04]  /*bde0*/  LDL.LU R246, [R1+0x200] ;  /* 0x0002000001f67983 */ /* 0x000ee80000300800 */
[----:B------:R1:W-:Y:S04]  /*bdf0*/  @P4 STG.E desc[UR16][R228.64], R247 ;  /* 0x000000f7e4004986 */ /* 0x0003e8000c101910 */
[----:B------:R1:W-:Y:S04]  /*be00*/  @P3 STG.E desc[UR16][R230.64], R245 ;  /* 0x000000f5e6003986 */ /* 0x0003e8000c101910 */
[----:B-1----:R-:W3:Y:S04]  /*be10*/  LDL.LU.64 R228, [R1+0x1f8] ;  /* 0x0001f80001e47983 */ /* 0x002ee80000300a00 */
[----:B------:R-:W3:Y:S04]  /*be20*/  LDL.LU R247, [R1+0x70] ;  /* 0x0000700001f77983 */ /* 0x000ee80000300800 */
[----:B------:R-:W3:Y:S04]  /*be30*/  LDL.LU.64 R230, [R1+0x1f0] ;  /* 0x0001f00001e67983 */ /* 0x000ee80000300a00 */
[----:B------:R-:W3:Y:S04]  /*be40*/  LDL.LU R245, [R1+0x74] ;  /* 0x0000740001f57983 */ /* 0x000ee80000300800 */
[----:B------:R1:W-:Y:S04]  /*be50*/  @P6 STG.E desc[UR16][R234.64], R243 ;  /* 0x000000f3ea006986 */ /* 0x0003e8000c101910 */
[----:B------:R1:W-:Y:S04]  /*be60*/  @P2 STG.E desc[UR16][R248.64], R237 ;  /* 0x000000edf8002986 */ /* 0x0003e8000c101910 */
[----:B-1----:R-:W3:Y:S04]  /*be70*/  LDL.LU R234, [R1+0x1e8] ;  /* 0x0001e80001ea7983 */ /* 0x002ee80000300800 */
[----:B------:R-:W3:Y:S04]  /*be80*/  LDL.LU R243, [R1+0x78] ;  /* 0x0000780001f37983 */ /* 0x000ee80000300800 */
[----:B------:R-:W3:Y:S04]  /*be90*/  LDL.LU.64 R248, [R1+0x1e0] ;  /* 0x0001e00001f87983 */ /* 0x000ee80000300a00 */
[----:B--2---:R1:W-:Y:S04]  /*bea0*/  @P1 STG.E desc[UR16][R250.64], R241 ;  /* 0x000000f1fa001986 */ /* 0x0043e8000c101910 */
[----:B-1----:R-:W5:Y:S01]  /*beb0*/  LDL.LU.64 R250, [R1+0x1d8] ;  /* 0x0001d80001fa7983 */ /* 0x002f620000300a00 */
[----:B------:R-:W-:-:S03]  /*bec0*/  VIADD R233, R3, 0x23 ;  /* 0x0000002303e97836 */ /* 0x000fc60000000000 */
[----:B------:R-:W2:Y:S02]  /*bed0*/  LDL.LU R241, [R1+0x7c] ;  /* 0x00007c0001f17983 */ /* 0x000ea40000300800 */
        /* <DEDUP_REMOVED lines=22> */
[----:B-----5:R-:W5:Y:S04]  /*c040*/  LDL.LU R239, [R1+0x80] ;  /* 0x0000800001ef7983 */ /* 0x020f680000300800 */
[----:B------:R-:W2:Y:S04]  /*c050*/  LDL.LU R237, [R1+0x84] ;  /* 0x0000840001ed7983 */ /* 0x000ea80000300800 */
[----:B------:R-:W2:Y:S04]  /*c060*/  LDL.LU R235, [R1+0x88] ;  /* 0x0000880001eb7983 */ /* 0x000ea80000300800 */
[----:B------:R-:W2:Y:S04]  /*c070*/  LDL.LU R233, [R1+0x8c] ;  /* 0x00008c0001e97983 */ /* 0x000ea80000300800 */
[----:B------:R-:W2:Y:S04]  /*c080*/  LDL.LU R251, [R1+0xdc] ;  /* 0x0000dc0001fb7983 */ /* 0x000ea80000300800 */
[----:B---3--:R-:W3:Y:S01]  /*c090*/  LDL.LU R247, [R1+0x1d4] ;  /* 0x0001d40001f77983 */ /* 0x008ee20000300800 */
[----:B------:R-:W-:-:S03]  /*c0a0*/  VIADD R250, R3, 0x2a ;  /* 0x0000002a03fa7836 */ /* 0x000fc60000000000 */
[----:B------:R-:W2:Y:S02]  /*c0b0*/  LDL.LU R249, [R1+0xd8] ;  /* 0x0000d80001f97983 */ /* 0x000ea40000300800 */
[----:B-1----:R-:W-:Y:S01]  /*c0c0*/  ISETP.LT.AND P4, PT, R250, UR4, !P0 ;  /* 0x00000004fa007c0c */ /* 0x002fe2000c781270 */
[----:B------:R-:W1:Y:S01]  /*c0d0*/  LDCU UR4, c[0x0][0x39c] ;  /* 0x00007380ff0477ac */ /* 0x000e620008000800 */
[----:B------:R-:W2:Y:S04]  /*c0e0*/  LDL.LU R250, [R1+0xd4] ;  /* 0x0000d40001fa7983 */ /* 0x000ea80000300800 */
[----:B---3--:R3:W-:Y:S04]  /*c0f0*/  @P3 STG.E desc[UR16][R246.64], R245 ;  /* 0x000000f5f6003986 */ /* 0x0087e8000c101910 */
[----:B---3--:R-:W3:Y:S01]  /*c100*/  LDL.LU R245, [R1+0x1d0] ;  /* 0x0001d00001f57983 */ /* 0x008ee20000300800 */
[----:B------:R-:W-:-:S03]  /*c110*/  VIADD R248, R3, 0x2b ;  /* 0x0000002b03f87836 */ /* 0x000fc60000000000 */
[----:B------:R-:W2:Y:S02]  /*c120*/  LDL.LU R247, [R1+0xd0] ;  /* 0x0000d00001f77983 */ /* 0x000ea40000300800 */
[----:B-1----:R-:W-:Y:S01]  /*c130*/  ISETP.LT.AND P3, PT, R248, UR4, !P0 ;  /* 0x00000004f8007c0c */ /* 0x002fe2000c761270 */
[----:B------:R-:W1:Y:S01]  /*c140*/  LDCU UR4, c[0x0][0x39c] ;  /* 0x00007380ff0477ac */ /* 0x000e620008000800 */
[----:B------:R-:W2:Y:S04]  /*c150*/  LDL.LU R248, [R1+0xcc] ;  /* 0x0000cc0001f87983 */ /* 0x000ea80000300800 */
[----:B---3--:R3:W-:Y:S04]  /*c160*/  @P6 STG.E desc[UR16][R244.64], R243 ;  /* 0x000000f3f4006986 */ /* 0x0087e8000c101910 */
[----:B---3--:R-:W2:Y:S01]  /*c170*/  LDL.LU R243, [R1+0x1cc] ;  /* 0x0001cc0001f37983 */ /* 0x008ea20000300800 */
[----:B------:R-:W-:-:S03]  /*c180*/  VIADD R246, R3, 0x2c ;  /* 0x0000002c03f67836 */ /* 0x000fc60000000000 */
[----:B------:R-:W3:Y:S02]  /*c190*/  LDL.LU R245, [R1+0xc8] ;  /* 0x0000c80001f57983 */ /* 0x000ee40000300800 */
[----:B-1----:R-:W-:Y:S01]  /*c1a0*/  ISETP.LT.AND P6, PT, R246, UR4, !P0 ;  /* 0x00000004f6007c0c */ /* 0x002fe2000c7c1270 */
[----:B------:R-:W1:Y:S01]  /*c1b0*/  LDCU UR4, c[0x0][0x39c] ;  /* 0x00007380ff0477ac */ /* 0x000e620008000800 */
[----:B------:R-:W3:Y:S04]  /*c1c0*/  LDL.LU R246, [R1+0xc4] ;  /* 0x0000c40001f67983 */ /* 0x000ee80000300800 */
[----:B--2---:R2:W-:Y:S04]  /*c1d0*/  @P2 STG.E desc[UR16][R242.64], R241 ;  /* 0x000000f1f2002986 */ /* 0x0045e8000c101910 */
[----:B--2---:R-:W5:Y:S01]  /*c1e0*/  LDL.LU R241, [R1+0x1c8] ;  /* 0x0001c80001f17983 */ /* 0x004f620000300800 */
[----:B------:R-:W-:-:S03]  /*c1f0*/  VIADD R244, R3, 0x2d ;  /* 0x0000002d03f47836 */ /* 0x000fc60000000000 */
[----:B------:R-:W2:Y:S02]  /*c200*/  LDL.LU R243, [R1+0xc0] ;  /* 0x0000c00001f37983 */ /* 0x000ea40000300800 */
[----:B-1----:R-:W-:Y:S01]  /*c210*/  ISETP.LT.AND P2, PT, R244, UR4, !P0 ;  /* 0x00000004f4007c0c */ /* 0x002fe2000c741270 */
[----:B------:R-:W1:Y:S01]  /*c220*/  LDCU UR4, c[0x0][0x39c] ;  /* 0x00007380ff0477ac */ /* 0x000e620008000800 */
[----:B------:R-:W2:Y:S04]  /*c230*/  LDL.LU R244, [R1+0xbc] ;  /* 0x0000bc0001f47983 */ /* 0x000ea80000300800 */
[----:B-----5:R5:W-:Y:S04]  /*c240*/  @P1 STG.E desc[UR16][R240.64], R239 ;  /* 0x000000eff0001986 */ /* 0x020be8000c101910 */
[----:B-----5:R-:W5:Y:S01]  /*c250*/  LDL.LU R239, [R1+0x1c4] ;  /* 0x0001c40001ef7983 */ /* 0x020f620000300800 */
        /* <DEDUP_REMOVED lines=11> */
[----:B------:R-:W2:Y:S01]  /*c310*/  LDL.LU R240, [R1+0xac] ;  /* 0x0000ac0001f07983 */ /* 0x000ea20000300800 */
[----:B------:R-:W-:-:S03]  /*c320*/  VIADD R238, R3, 0x30 ;  /* 0x0000003003ee7836 */ /* 0x000fc60000000000 */
[----:B-----5:R5:W-:Y:S04]  /*c330*/  @P4 STG.E desc[UR16][R236.64], R235 ;  /* 0x000000ebec004986 */ /* 0x020be8000c101910 */
[----:B-----5:R-:W5:Y:S01]  /*c340*/  LDL.LU R235, [R1+0x1bc] ;  /* 0x0001bc0001eb7983 */ /* 0x020f620000300800 */
[----:B-1----:R-:W-:Y:S01]  /*c350*/  ISETP.LT.AND P4, PT, R238, UR4, !P0 ;  /* 0x00000004ee007c0c */ /* 0x002fe2000c781270 */
[----:B------:R-:W1:Y:S01]  /*c360*/  LDCU UR4, c[0x0][0x39c] ;  /* 0x00007380ff0477ac */ /* 0x000e620008000800 */
[C---:B------:R-:W-:Y:S01]  /*c370*/  VIADD R236, R3.reuse, 0x31 ;  /* 0x0000003103ec7836 */ /* 0x040fe20000000000 */
[----:B------:R-:W2:Y:S04]  /*c380*/  LDL.LU R237, [R1+0xa8] ;  /* 0x0000a80001ed7983 */ /* 0x000ea80000300800 */
[----:B------:R-:W2:Y:S04]  /*c390*/  LDL.LU R238, [R1+0xa4] ;  /* 0x0000a40001ee7983 */ /* 0x000ea80000300800 */
[----:B-----5:R5:W-:Y:S01]  /*c3a0*/  @P3 STG.E desc[UR16][R234.64], R233 ;  /* 0x000000e9ea003986 */ /* 0x020be2000c101910 */
[----:B-1----:R-:W-:Y:S01]  /*c3b0*/  ISETP.LT.AND P3, PT, R236, UR4, !P0 ;  /* 0x00000004ec007c0c */ /* 0x002fe2000c761270 */
[----:B------:R-:W1:Y:S02]  /*c3c0*/  LDCU UR4, c[0x0][0x39c] ;  /* 0x00007380ff0477ac */ /* 0x000e640008000800 */
[----:B-----5:R-:W5:Y:S04]  /*c3d0*/  LDL.LU R233, [R1+0x1b8] ;  /* 0x0001b80001e97983 */ /* 0x020f680000300800 */
[----:B------:R-:W4:Y:S04]  /*c3e0*/  LDL.LU R235, [R1+0xa0] ;  /* 0x0000a00001eb7983 */ /* 0x000f280000300800 */
[----:B------:R-:W5:Y:S01]  /*c3f0*/  LDL.LU R236, [R1+0x90] ;  /* 0x0000900001ec7983 */ /* 0x000f620000300800 */
[----:B------:R-:W-:-:S03]  /*c400*/  VIADD R234, R3, 0x32 ;  /* 0x0000003203ea7836 */ /* 0x000fc60000000000 */
[----:B-----5:R5:W-:Y:S02]  /*c410*/  @P6 STG.E desc[UR16][R232.64], R236 ;  /* 0x000000ece8006986 */ /* 0x020be4000c101910 */
[----:B-1----:R-:W-:Y:S01]  /*c420*/  ISETP.LT.AND P6, PT, R234, UR4, !P0 ;  /* 0x00000004ea007c0c */ /* 0x002fe2000c7c1270 */
[----:B------:R-:W1:Y:S01]  /*c430*/  LDCU UR4, c[0x0][0x39c] ;  /* 0x00007380ff0477ac */ /* 0x000e620008000800 */
[----:B-----5:R-:W5:Y:S04]  /*c440*/  LDL.LU R232, [R1+0x98] ;  /* 0x0000980001e87983 */ /* 0x020f680000300800 */
[----:B------:R-:W2:Y:S04]  /*c450*/  LDL.LU R233, [R1+0x9c] ;  /* 0x00009c0001e97983 */ /* 0x000ea80000300800 */
[----:B------:R-:W2:Y:S01]  /*c460*/  LDL.LU R234, [R1+0x94] ;  /* 0x0000940001ea7983 */ /* 0x000ea20000300800 */
[----:B------:R-:W-:-:S03]  /*c470*/  VIADD R236, R3, 0x33 ;  /* 0x0000003303ec7836 */ /* 0x000fc60000000000 */
[----:B--2---:R2:W-:Y:S02]  /*c480*/  @P2 STG.E desc[UR16][R230.64], R234 ;  /* 0x000000eae6002986 */ /* 0x0045e4000c101910 */
[----:B-1----:R-:W-:Y:S01]  /*c490*/  ISETP.LT.AND P2, PT, R236, UR4, !P0 ;  /* 0x00000004ec007c0c */ /* 0x002fe2000c741270 */
[----:B------:R-:W1:Y:S01]  /*c4a0*/  LDCU UR4, c[0x0][0x39c] ;  /* 0x00007380ff0477ac */ /* 0x000e620008000800 */
[----:B-----5:R5:W-:Y:S01]  /*c4b0*/  @P1 STG.E desc[UR16][R228.64], R232 ;  /* 0x000000e8e4001986 */ /* 0x020be2000c101910 */
[----:B--2---:R-:W-:-:S05]  /*c4c0*/  VIADD R234, R3, 0x34 ;  /* 0x0000003403ea7836 */ /* 0x004fca0000000000 */
[----:B-1----:R-:W-:Y:S01]  /*c4d0*/  ISETP.LT.AND P1, PT, R234, UR4, !P0 ;  /* 0x00000004ea007c0c */ /* 0x002fe2000c721270 */
[----:B------:R-:W1:Y:S01]  /*c4e0*/  LDCU UR4, c[0x0][0x39c] ;  /* 0x00007380ff0477ac */ /* 0x000e620008000800 */
[C---:B-----5:R-:W-:Y:S01]  /*c4f0*/  VIADD R232, R3.reuse, 0x35 ;  /* 0x0000003503e87836 */ /* 0x060fe20000000000 */
[----:B------:R2:W-:Y:S01]  /*c500*/  @P5 STG.E desc[UR16][R226.64], R233 ;  /* 0x000000e9e2005986 */ /* 0x0005e2000c101910 */
[----:B------:R-:W-:-:S03]  /*c510*/  VIADD R230, R3, 0x36 ;  /* 0x0000003603e67836 */ /* 0x000fc60000000000 */
[----:B-1----:R-:W-:Y:S01]  /*c520*/  ISETP.LT.AND P5, PT, R232, UR4, !P0 ;  /* 0x00000004e8007c0c */ /* 0x002fe2000c7a1270 */
[----:B------:R-:W1:Y:S01]  /*c530*/  LDCU UR4, c[0x0][0x39c] ;  /* 0x00007380ff0477ac */ /* 0x000e620008000800 */
[----:B----4-:R4:W-:Y:S01]  /*c540*/  @P4 STG.E desc[UR16][R224.64], R235 ;  /* 0x000000ebe0004986 */ /* 0x0109e2000c101910 */
[C---:B------:R-:W-:Y:S01]  /*c550*/  VIADD R228, R3.reuse, 0x37 ;  /* 0x0000003703e47836 */ /* 0x040fe20000000000 */
[----:B-1----:R-:W-:Y:S01]  /*c560*/  ISETP.LT.AND P4, PT, R230, UR4, !P0 ;  /* 0x00000004e6007c0c */ /* 0x002fe2000c781270 */
[----:B------:R-:W1:Y:S01]  /*c570*/  LDCU UR4, c[0x0][0x39c] ;  /* 0x00007380ff0477ac */ /* 0x000e620008000800 */
[----:B------:R5:W-:Y:S01]  /*c580*/  @P3 STG.E desc[UR16][R222.64], R238 ;  /* 0x000000eede003986 */ /* 0x000be2000c101910 */
[C---:B--2---:R-:W-:Y:S01]  /*c590*/  VIADD R226, R3.reuse, 0x38 ;  /* 0x0000003803e27836 */ /* 0x044fe20000000000 */
[----:B-1----:R-:W-:Y:S01]  /*c5a0*/  ISETP.LT.AND P3, PT, R228, UR4, !P0 ;  /* 0x00000004e4007c0c */ /* 0x002fe2000c761270 */
[----:B------:R-:W1:Y:S01]  /*c5b0*/  LDCU UR4, c[0x0][0x39c] ;  /* 0x00007380ff0477ac */ /* 0x000e620008000800 */
[----:B------:R2:W-:Y:S01]  /*c5c0*/  @P6 STG.E desc[UR16][R220.64], R237 ;  /* 0x000000eddc006986 */ /* 0x0005e2000c101910 */
[C---:B----4-:R-:W-:Y:S01]  /*c5d0*/  VIADD R224, R3.reuse, 0x39 ;  /* 0x0000003903e07836 */ /* 0x050fe20000000000 */
[----:B-1----:R-:W-:Y:S01]  /*c5e0*/  ISETP.LT.AND P6, PT, R226, UR4, !P0 ;  /* 0x00000004e2007c0c */ /* 0x002fe2000c7c1270 */
[----:B------:R-:W1:Y:S01]  /*c5f0*/  LDCU UR4, c[0x0][0x39c] ;  /* 0x00007380ff0477ac */ /* 0x000e620008000800 */
[----:B------:R4:W-:Y:S01]  /*c600*/  @P2 STG.E desc[UR16][R218.64], R240 ;  /* 0x000000f0da002986 */ /* 0x0009e2000c101910 */
[C---:B-----5:R-:W-:Y:S01]  /*c610*/  VIADD R222, R3.reuse, 0x3a ;  /* 0x0000003a03de7836 */ /* 0x060fe20000000000 */
        /* <DEDUP_REMOVED lines=18> */
[----:B------:R-:W-:Y:S01]  /*c740*/  @P6 STG.E desc[UR16][R208.64], R243 ;  /* 0x000000f3d0006986 */ /* 0x000fe2000c101910 */
[C---:B----4-:R-:W-:Y:S01]  /*c750*/  VIADD R212, R3.reuse, 0x3f ;  /* 0x0000003f03d47836 */ /* 0x050fe20000000000 */
[----:B-1----:R-:W-:Y:S01]  /*c760*/  ISETP.LT.AND P6, PT, R214, UR4, !P0 ;  /* 0x00000004d6007c0c */ /* 0x002fe2000c7c1270 */
[----:B------:R-:W1:Y:S01]  /*c770*/  LDCU UR4, c[0x0][0x39c] ;  /* 0x00007380ff0477ac */ /* 0x000e620008000800 */
[----:B---3--:R2:W-:Y:S01]  /*c780*/  @P2 STG.E desc[UR16][R206.64], R246 ;  /* 0x000000f6ce002986 */ /* 0x0085e2000c101910 */
[----:B-----5:R-:W-:-:S03]  /*c790*/  VIADD R210, R3, 0x40 ;  /* 0x0000004003d27836 */ /* 0x020fc60000000000 */
[----:B------:R3:W-:Y:S02]  /*c7a0*/  @P1 STG.E desc[UR16][R204.64], R245 ;  /* 0x000000f5cc001986 */ /* 0x0007e4000c101910 */
[----:B------:R-:W-:Y:S01]  /*c7b0*/  ISETP.LT.AND P1, PT, R210, UR6, !P0 ;  /* 0x00000006d2007c0c */ /* 0x000fe2000c721270 */
[----:B------:R-:W4:Y:S01]  /*c7c0*/  LDCU UR6, c[0x0][0x39c] ;  /* 0x00007380ff0677ac */ /* 0x000f220008000800 */
[----:B-1----:R-:W-:Y:S01]  /*c7d0*/  ISETP.LT.AND P2, PT, R212, UR4, !P0 ;  /* 0x00000004d4007c0c */ /* 0x002fe2000c741270 */
[----:B------:R-:W1:Y:S01]  /*c7e0*/  LDCU UR4, c[0x0][0x39c] ;  /* 0x00007380ff0477ac */ /* 0x000e620008000800 */
[----:B--2---:R-:W-:Y:S01]  /*c7f0*/  VIADD R207, R252, UR5 ;  /* 0x00000005fccf7c36 */ /* 0x004fe20008000000 */
[----:B------:R2:W-:Y:S01]  /*c800*/  @P5 STG.E desc[UR16][R202.64], R248 ;  /* 0x000000f8ca005986 */ /* 0x0005e2000c101910 */
[----:B------:R-:W-:-:S03]  /*c810*/  VIADD R206, R3, 0x43 ;  /* 0x0000004303ce7836 */ /* 0x000fc60000000000 */
[----:B------:R5:W-:Y:S01]  /*c820*/  @P4 STG.E desc[UR16][R200.64], R247 ;  /* 0x000000f7c8004986 */ /* 0x000be2000c101910 */
[----:B------:R-:W-:-:S03]  /*c830*/  VIADD R209, R3, 0x41 ;  /* 0x0000004103d17836 */ /* 0x000fc60000000000 */
[----:B------:R4:W-:Y:S01]  /*c840*/  @P3 STG.E desc[UR16][R198.64], R250 ;  /* 0x000000fac6003986 */ /* 0x0009e2000c101910 */
[C---:B---3--:R-:W-:Y:S01]  /*c850*/  LEA R204, P3, R207.reuse, R2, 0x2 ;  /* 0x00000002cfcc7211 */ /* 0x048fe200078610ff */
[----:B--2---:R-:W-:-:S03]  /*c860*/  VIADD R203, R207, UR5 ;  /* 0x00000005cfcb7c36 */ /* 0x004fc60008000000 */
[----:B------:R-:W-:Y:S02]  /*c870*/  LEA.HI.X.SX32 R205, R207, R0, 0x2, P3 ;  /* 0x00000000cfcd7211 */ /* 0x000fe400018f16ff */
[----:B------:R-:W-:Y:S01]  /*c880*/  ISETP.LT.AND P5, PT, R209, UR7, !P0 ;  /* 0x00000007d1007c0c */ /* 0x000fe2000c7a1270 */
[----:B------:R-:W2:Y:S01]  /*c890*/  LDCU UR7, c[0x0][0x39c] ;  /* 0x00007380ff0777ac */ /* 0x000ea20008000800 */
[----:B-1----:R-:W-:Y:S01]  /*c8a0*/  ISETP.LT.AND P3, PT, R206, UR4, !P0 ;  /* 0x00000004ce007c0c */ /* 0x002fe2000c761270 */
[----:B-----5:R-:W-:Y:S01]  /*c8b0*/  VIADD R201, R3, 0x44 ;  /* 0x0000004403c97836 */ /* 0x020fe20000000000 */
[----:B------:R-:W1:Y:S01]  /*c8c0*/  LDCU UR4, c[0x0][0x39c] ;  /* 0x00007380ff0477ac */ /* 0x000e620008000800 */
[----:B------:R3:W-:Y:S01]  /*c8d0*/  @P6 STG.E desc[UR16][R196.64], R249 ;  /* 0x000000f9c4006986 */ /* 0x0007e2000c101910 */
[----:B------:R-:W-:-:S03]  /*c8e0*/  LEA R200, P6, R203, R2, 0x2 ;  /* 0x00000002cbc87211 */ /* 0x000fc600078c10ff */
[----:B------:R5:W-:Y:S01]  /*c8f0*/  @P2 STG.E desc[UR16][R204.64], R251 ;  /* 0x000000fbcc002986 */ /* 0x000be2000c101910 */
[----:B----4-:R-:W-:Y:S01]  /*c900*/  ISETP.LT.AND P2, PT, R201, UR6, !P0 ;  /* 0x00000006c9007c0c */ /* 0x010fe2000c741270 */
[----:B------:R-:W-:Y:S01]  /*c910*/  VIADD R202, R3, 0x46 ;  /* 0x0000004603ca7836 */ /* 0x000fe20000000000 */
[----:B------:R-:W-:Y:S01]  /*c920*/  LEA.HI.X.SX32 R201, R203, R0, 0x2, P6 ;  /* 0x00000000cbc97211 */ /* 0x000fe200030f16ff */
[----:B------:R-:W-:Y:S01]  /*c930*/  VIADD R199, R3, 0x45 ;  /* 0x0000004503c77836 */ /* 0x000fe20000000000 */
[----:B------:R-:W4:Y:S01]  /*c940*/  LDCU UR6, c[0x0][0x39c] ;  /* 0x00007380ff0677ac */ /* 0x000f220008000800 */
[----:B---3--:R-:W-:-:S05]  /*c950*/  VIADD R197, R203, UR5 ;  /* 0x00000005cbc57c36 */ /* 0x008fca0008000000 */
[C---:B------:R-:W-:Y:S01]  /*c960*/  LEA R196, P6, R197.reuse, R2, 0x2 ;  /* 0x00000002c5c47211 */ /* 0x040fe200078c10ff */
[----:B------:R-:W-:-:S03]  /*c970*/  VIADD R203, R197, UR5 ;  /* 0x00000005c5cb7c36 */ /* 0x000fc60008000000 */
[----:B------:R-:W-:Y:S01]  /*c980*/  LEA.HI.X.SX32 R197, R197, R0, 0x2, P6 ;  /* 0x00000000c5c57211 */ /* 0x000fe200030f16ff */
[----:B------:R-:W-:Y:S01]  /*c990*/  VIADD R208, R3, 0x42 ;  /* 0x0000004203d07836 */ /* 0x000fe20000000000 */
[----:B------:R3:W-:Y:S01]  /*c9a0*/  @P1 STG.E desc[UR16][R200.64], R132 ;  /* 0x00000084c8001986 */ /* 0x0007e2000c101910 */
[----:B------:R-:W-:-:S03]  /*c9b0*/  LEA R198, P6, R203, R2, 0x2 ;  /* 0x00000002cbc67211 */ /* 0x000fc600078c10ff */
[----:B------:R3:W-:Y:S01]  /*c9c0*/  @P5 STG.E desc[UR16][R196.64], R133 ;  /* 0x00000085c4005986 */ /* 0x0007e2000c101910 */
[----:B-1----:R-:W-:Y:S01]  /*c9d0*/  ISETP.LT.AND P5, PT, R202, UR4, !P0 ;  /* 0x00000004ca007c0c */ /* 0x002fe2000c7a1270 */
[----:B------:R-:W1:Y:S01]  /*c9e0*/  LDCU UR4, c[0x0][0x39c] ;  /* 0x00007380ff0477ac */ /* 0x000e620008000800 */
[----:B--2---:R-:W-:Y:S02]  /*c9f0*/  ISETP.LT.AND P1, PT, R199, UR7, !P0 ;  /* 0x00000007c7007c0c */ /* 0x004fe4000c721270 */
[----:B------:R-:W-:Y:S01]  /*ca00*/  ISETP.LT.AND P4, PT, R208, UR8, !P0 ;  /* 0x00000008d0007c0c */ /* 0x000fe2000c781270 */
[----:B------:R-:W2:Y:S01]  /*ca10*/  LDCU UR7, c[0x0][0x39c] ;  /* 0x00007380ff0777ac */ /* 0x000ea20008000800 */
[C---:B------:R-:W-:Y:S01]  /*ca20*/  LEA.HI.X.SX32 R199, R203.reuse, R0, 0x2, P6 ;  /* 0x00000000cbc77211 */ /* 0x040fe200030f16ff */
[----:B------:R-:W-:-:S04]  /*ca30*/  VIADD R203, R203, UR5 ;  /* 0x00000005cbcb7c36 */ /* 0x000fc80008000000 */
[C---:B-----5:R-:W-:Y:S01]  /*ca40*/  VIADD R205, R203.reuse, UR5 ;  /* 0x00000005cbcd7c36 */ /* 0x060fe20008000000 */
[----:B---3--:R-:W-:Y:S01]  /*ca50*/  LEA R200, P6, R203, R2, 0x2 ;  /* 0x00000002cbc87211 */ /* 0x008fe200078c10ff */
[----:B------:R-:W-:-:S03]  /*ca60*/  VIADD R202, R3, 0x47 ;  /* 0x0000004703ca7836 */ /* 0x000fc60000000000 */
[----:B------:R-:W-:Y:S01]  /*ca70*/  LEA.HI.X.SX32 R201, R203, R0, 0x2, P6 ;  /* 0x00000000cbc97211 */ /* 0x000fe200030f16ff */
[C---:B------:R-:W-:Y:S01]  /*ca80*/  VIADD R203, R205.reuse, UR5 ;  /* 0x00000005cdcb7c36 */ /* 0x040fe20008000000 */
[----:B------:R-:W-:Y:S01]  /*ca90*/  LEA R132, P6, R205, R2, 0x2 ;  /* 0x00000002cd847211 */ /* 0x000fe200078c10ff */
[----:B------:R-:W-:Y:S01]  /*caa0*/  VIADD R197, R3, 0x48 ;  /* 0x0000004803c57836 */ /* 0x000fe20000000000 */
[----:B------:R3:W-:Y:S01]  /*cab0*/  @P4 STG.E desc[UR16][R198.64], R134 ;  /* 0x00000086c6004986 */ /* 0x0007e2000c101910 */
[----:B----4-:R-:W-:Y:S01]  /*cac0*/  ISETP.LT.AND P4, PT, R202, UR6, !P0 ;  /* 0x00000006ca007c0c */ /* 0x010fe2000c781270 */
[----:B------:R-:W4:Y:S01]  /*cad0*/  LDCU UR6, c[0x0][0x39c] ;  /* 0x00007380ff0677ac */ /* 0x000f220008000800 */
[----:B------:R-:W-:Y:S01]  /*cae0*/  LEA.HI.X.SX32 R133, R205, R0, 0x2, P6 ;  /* 0x00000000cd857211 */ /* 0x000fe200030f16ff */
[----:B------:R5:W-:Y:S01]  /*caf0*/  @P3 STG.E desc[UR16][R200.64], R135 ;  /* 0x00000087c8003986 */ /* 0x000be2000c101910 */
[----:B------:R-:W-:Y:S02]  /*cb00*/  LEA R196, P6, R203, R2, 0x2 ;  /* 0x00000002cbc47211 */ /* 0x000fe400078c10ff */
[----:B-1----:R-:W-:Y:S01]  /*cb10*/  ISETP.LT.AND P3, PT, R197, UR4, !P0 ;  /* 0x00000004c5007c0c */ /* 0x002fe2000c761270 */
[----:B------:R-:W1:Y:S01]  /*cb20*/  LDCU UR4, c[0x0][0x39c] ;  /* 0x00007380ff0477ac */ /* 0x000e620008000800 */
[C---:B------:R-:W-:Y:S01]  /*cb30*/  LEA.HI.X.SX32 R197, R203.reuse, R0, 0x2, P6 ;  /* 0x00000000cbc57211 */ /* 0x040fe200030f16ff */
[----:B------:R-:W-:-:S02]  /*cb40*/  VIADD R203, R203, UR5 ;  /* 0x00000005cbcb7c36 */ /* 0x000fc40008000000 */
[----:B---3--:R-:W-:Y:S01]  /*cb50*/  VIADD R134, R3, 0x49 ;  /* 0x0000004903867836 */ /* 0x008fe20000000000 */
[----:B------:R3:W-:Y:S01]  /*cb60*/  @P2 STG.E desc[UR16][R132.64], R136 ;  /* 0x0000008884002986 */ /* 0x0007e2000c101910 */
[----:B------:R-:W-:-:S03]  /*cb70*/  VIADD R199, R203, UR5 ;  /* 0x00000005cbc77c36 */ /* 0x000fc60008000000 */
[----:B--2---:R-:W-:Y:S01]  /*cb80*/  ISETP.LT.AND P2, PT, R134, UR7, !P0 ;  /* 0x0000000786007c0c */ /* 0x004fe2000c741270 */
[----:B------:R-:W2:Y:S01]  /*cb90*/  LDCU UR7, c[0x0][0x39c] ;  /* 0x00007380ff0777ac */ /* 0x000ea20008000800 */
[----:B------:R-:W-:Y:S01]  /*cba0*/  LEA R134, P6, R203, R2, 0x2 ;  /* 0x00000002cb867211 */ /* 0x000fe200078c10ff */
[----:B------:R-:W-:Y:S01]  /*cbb0*/  VIADD R198, R3, 0x4a ;  /* 0x0000004a03c67836 */ /* 0x000fe20000000000 */
[----:B------:R1:W-:Y:S02]  /*cbc0*/  @P1 STG.E desc[UR16][R196.64], R137 ;  /* 0x00000089c4001986 */ /* 0x0003e4000c101910 */
[----:B-----5:R-:W-:Y:S01]  /*cbd0*/  LEA.HI.X.SX32 R135, R203, R0, 0x2, P6 ;  /* 0x00000000cb877211 */ /* 0x020fe200030f16ff */
[C---:B------:R-:W-:Y:S01]  /*cbe0*/  VIADD R201, R199.reuse, UR5 ;  /* 0x00000005c7c97c36 */ /* 0x040fe20008000000 */
[----:B---3--:R-:W-:Y:S01]  /*cbf0*/  LEA R132, P6, R199, R2, 0x2 ;  /* 0x00000002c7847211 */ /* 0x008fe200078c10ff */
[----:B------:R-:W-:Y:S01]  /*cc00*/  VIADD R136, R3, 0x4b ;  /* 0x0000004b03887836 */ /* 0x000fe20000000000 */
[----:B----4-:R-:W-:Y:S01]  /*cc10*/  ISETP.LT.AND P1, PT, R198, UR6, !P0 ;  /* 0x00000006c6007c0c */ /* 0x010fe2000c721270 */
[----:B------:R-:W3:Y:S01]  /*cc20*/  LDCU UR6, c[0x0][0x39c] ;  /* 0x00007380ff0677ac */ /* 0x000ee20008000800 */
[----:B------:R4:W-:Y:S01]  /*cc30*/  @P5 STG.E desc[UR16][R134.64], R138 ;  /* 0x0000008a86005986 */ /* 0x0009e2000c101910 */
[----:B------:R-:W-:Y:S01]  /*cc40*/  LEA.HI.X.SX32 R133, R199, R0, 0x2, P6 ;  /* 0x00000000c7857211 */ /* 0x000fe200030f16ff */
[----:B------:R-:W-:Y:S01]  /*cc50*/  VIADD R199, R201, UR5 ;  /* 0x00000005c9c77c36 */ /* 0x000fe20008000000 */
[----:B-1----:R-:W-:Y:S01]  /*cc60*/  ISETP.LT.AND P5, PT, R136, UR4, !P0 ;  /* 0x0000000488007c0c */ /* 0x002fe2000c7a1270 */
[----:B------:R-:W-:Y:S01]  /*cc70*/  VIADD R197, R3, 0x4c ;  /* 0x0000004c03c57836 */ /* 0x000fe20000000000 */
[C---:B------:R-:W-:Y:S01]  /*cc80*/  LEA R136, P6, R201.reuse, R2, 0x2 ;  /* 0x00000002c9887211 */ /* 0x040fe200078c10ff */
[----:B------:R-:W1:Y:S03]  /*cc90*/  LDCU UR4, c[0x0][0x39c] ;  /* 0x00007380ff0477ac */ /* 0x000e660008000800 */
[----:B------:R-:W-:-:S02]  /*cca0*/  LEA.HI.X.SX32 R137, R201, R0, 0x2, P6 ;  /* 0x00000000c9897211 */ /* 0x000fc400030f16ff */
[----:B------:R-:W-:Y:S01]  /*ccb0*/  LEA R196, P6, R199, R2, 0x2 ;  /* 0x00000002c7c47211 */ /* 0x000fe200078c10ff */
[----:B------:R5:W-:Y:S01]  /*ccc0*/  @P4 STG.E desc[UR16][R132.64], R139 ;  /* 0x0000008b84004986 */ /* 0x000be2000c101910 */
[----:B--2---:R-:W-:Y:S01]  /*ccd0*/  ISETP.LT.AND P4, PT, R197, UR7, !P0 ;  /* 0x00000007c5007c0c */ /* 0x004fe2000c781270 */
[----:B------:R-:W-:Y:S01]  /*cce0*/  VIADD R198, R3, 0x4d ;  /* 0x0000004d03c67836 */ /* 0x000fe20000000000 */
[C---:B------:R-:W-:Y:S01]  /*ccf0*/  LEA.HI.X.SX32 R197, R199.reuse, R0, 0x2, P6 ;  /* 0x00000000c7c57211 */ /* 0x040fe200030f16ff */
[----:B------:R-:W2:Y:S01]  /*cd00*/  LDCU UR7, c[0x0][0x39c] ;  /* 0x00007380ff0777ac */ /* 0x000ea20008000800 */
[----:B------:R-:W-:Y:S01]  /*cd10*/  VIADD R199, R199, UR5 ;  /* 0x00000005c7c77c36 */ /* 0x000fe20008000000 */
[----:B------:R1:W-:Y:S01]  /*cd20*/  @P3 STG.E desc[UR16][R136.64], R140 ;  /* 0x0000008c88003986 */ /* 0x0003e2000c101910 */
[----:B---3--:R-:W-:Y:S01]  /*cd30*/  ISETP.LT.AND P3, PT, R198, UR6, !P0 ;  /* 0x00000006c6007c0c */ /* 0x008fe2000c761270 */
[----:B------:R-:W3:Y:S01]  /*cd40*/  LDCU UR6, c[0x0][0x39c] ;  /* 0x00007380ff0677ac */ /* 0x000ee20008000800 */
[----:B----4-:R-:W-:Y:S01]  /*cd50*/  VIADD R135, R3, 0x4e ;  /* 0x0000004e03877836 */ /* 0x010fe20000000000 */
[----:B------:R4:W-:Y:S01]  /*cd60*/  @P2 STG.E desc[UR16][R196.64], R141 ;  /* 0x0000008dc4002986 */ /* 0x0009e2000c101910 */
[C---:B-----5:R-:W-:Y:S01]  /*cd70*/  VIADD R139, R199.reuse, UR5 ;  /* 0x00000005c78b7c36 */ /* 0x060fe20008000000 */
[----:B------:R-:W-:-:S04]  /*cd80*/  LEA R132, P2, R199, R2, 0x2 ;  /* 0x00000002c7847211 */ /* 0x000fc800078410ff */
[----:B------:R-:W-:Y:S02]  /*cd90*/  LEA R134, P6, R139, R2, 0x2 ;  /* 0x000000028b867211 */ /* 0x000fe400078c10ff */
[-C--:B------:R-:W-:Y:S01]  /*cda0*/  LEA.HI.X.SX32 R133, R199, R0.reuse, 0x2, P2 ;  /* 0x00000000c7857211 */ /* 0x080fe200010f16ff */
[----:B-1----:R-:W-:Y:S01]  /*cdb0*/  VIADD R136, R3, 0x4f ;  /* 0x0000004f03887836 */ /* 0x002fe20000000000 */
[----:B------:R-:W-:Y:S01]  /*cdc0*/  ISETP.LT.AND P2, PT, R135, UR4, !P0 ;  /* 0x0000000487007c0c */ /* 0x000fe2000c741270 */
[----:B------:R-:W1:Y:S01]  /*cdd0*/  LDCU UR4, c[0x0][0x39c] ;  /* 0x00007380ff0477ac */ /* 0x000e620008000800 */
[C---:B------:R-:W-:Y:S01]  /*cde0*/  LEA.HI.X.SX32 R135, R139.reuse, R0, 0x2, P6 ;  /* 0x000000008b877211 */ /* 0x040fe200030f16ff */
[----:B------:R-:W-:Y:S01]  /*cdf0*/  VIADD R139, R139, UR5 ;  /* 0x000000058b8b7c36 */ /* 0x000fe20008000000 */
[----:B------:R5:W-:Y:S01]  /*ce00*/  @P1 STG.E desc[UR16][R132.64], R142 ;  /* 0x0000008e84001986 */ /* 0x000be2000c101910 */
[----:B--2---:R-:W-:Y:S01]  /*ce10*/  ISETP.LT.AND P1, PT, R136, UR7, !P0 ;  /* 0x0000000788007c0c */ /* 0x004fe2000c721270 */
[----:B------:R-:W-:Y:S01]  /*ce20*/  VIADD R138, R3, 0x50 ;  /* 0x00000050038a7836 */ /* 0x000fe20000000000 */
[----:B------:R-:W2:Y:S01]  /*ce30*/  LDCU UR7, c[0x0][0x39c] ;  /* 0x00007380ff0777ac */ /* 0x000ea20008000800 */
[----:B------:R1:W-:Y:S01]  /*ce40*/  @P5 STG.E desc[UR16][R134.64], R143 ;  /* 0x0000008f86005986 */ /* 0x0003e2000c101910 */
[C---:B------:R-:W-:Y:S01]  /*ce50*/  LEA R136, P5, R139.reuse, R2, 0x2 ;  /* 0x000000028b887211 */ /* 0x040fe200078a10ff */
[----:B----4-:R-:W-:-:S03]  /*ce60*/  VIADD R141, R139, UR5 ;  /* 0x000000058b8d7c36 */ /* 0x010fc60008000000 */
[----:B------:R-:W-:Y:S02]  /*ce70*/  LEA.HI.X.SX32 R137, R139, R0, 0x2, P5 ;  /* 0x000000008b897211 */ /* 0x000fe400028f16ff */
[----:B---3--:R-:W-:Y:S01]  /*ce80*/  ISETP.LT.AND P5, PT, R138, UR6, !P0 ;  /* 0x000000068a007c0c */ /* 0x008fe2000c7a1270 */
[----:B------:R-:W3:Y:S01]  /*ce90*/  LDCU UR6, c[0x0][0x39c] ;  /* 0x00007380ff0677ac */ /* 0x000ee20008000800 */
[----:B-----5:R-:W-:Y:S01]  /*cea0*/  VIADD R133, R3, 0x51 ;  /* 0x0000005103857836 */ /* 0x020fe20000000000 */
[C---:B------:R-:W-:Y:S01]  /*ceb0*/  LEA R132, P6, R141.reuse, R2, 0x2 ;  /* 0x000000028d847211 */ /* 0x040fe200078c10ff */
[----:B-1----:R-:W-:Y:S01]  /*cec0*/  VIADD R135, R141, UR5 ;  /* 0x000000058d877c36 */ /* 0x002fe20008000000 */
[----:B------:R1:W-:Y:S02]  /*ced0*/  @P4 STG.E desc[UR16][R136.64], R144 ;  /* 0x0000009088004986 */ /* 0x0003e4000c101910 */
[----:B------:R-:W-:Y:S01]  /*cee0*/  ISETP.LT.AND P4, PT, R133, UR4, !P0 ;  /* 0x0000000485007c0c */ /* 0x000fe2000c781270 */
[----:B------:R-:W-:Y:S01]  /*cef0*/  VIADD R139, R3, 0x52 ;  /* 0x00000052038b7836 */ /* 0x000fe20000000000 */
[----:B------:R-:W-:Y:S01]  /*cf00*/  LEA.HI.X.SX32 R133, R141, R0, 0x2, P6 ;  /* 0x000000008d857211 */ /* 0x000fe200030f16ff */
[C---:B------:R-:W-:Y:S01]  /*cf10*/  VIADD R141, R135.reuse, UR5 ;  /* 0x00000005878d7c36 */ /* 0x040fe20008000000 */
[C---:B------:R-:W-:Y:S01]  /*cf20*/  LEA R134, P6, R135.reuse, R2, 0x2 ;  /* 0x0000000287867211 */ /* 0x040fe200078c10ff */
[----:B------:R-:W4:Y:S03]  /*cf30*/  LDCU UR4, c[0x0][0x39c] ;  /* 0x00007380ff0477ac */ /* 0x000f260008000800 */
[----:B------:R-:W-:-:S02]  /*cf40*/  LEA.HI.X.SX32 R135, R135, R0, 0x2, P6 ;  /* 0x0000000087877211 */ /* 0x000fc400030f16ff */
[----:B------:R-:W-:Y:S01]  /*cf50*/  LEA R138, P6, R141, R2, 0x2 ;  /* 0x000000028d8a7211 */ /* 0x000fe200078c10ff */
[----:B-1----:R-:W-:Y:S01]  /*cf60*/  VIADD R136, R3, 0x53 ;  /* 0x0000005303887836 */ /* 0x002fe20000000000 */
[----:B------:R1:W-:Y:S01]  /*cf70*/  @P3 STG.E desc[UR16][R132.64], R145 ;  /* 0x0000009184003986 */ /* 0x0003e2000c101910 */
[----:B--2---:R-:W-:Y:S01]  /*cf80*/  ISETP.LT.AND P3, PT, R139, UR7, !P0 ;  /* 0x000000078b007c0c */ /* 0x004fe2000c761270 */
[----:B------:R-:W2:Y:S01]  /*cf90*/  LDCU UR7, c[0x0][0x39c] ;  /* 0x00007380ff0777ac */ /* 0x000ea20008000800 */
[C---:B------:R-:W-:Y:S01]  /*cfa0*/  LEA.HI.X.SX32 R139, R141.reuse, R0, 0x2, P6 ;  /* 0x000000008d8b7211 */ /* 0x040fe200030f16ff */
[----:B------:R5:W-:Y:S01]  /*cfb0*/  @P2 STG.E desc[UR16][R134.64], R146 ;  /* 0x0000009286002986 */ /* 0x000be2000c101910 */
[----:B---3--:R-:W-:Y:S01]  /*cfc0*/  ISETP.LT.AND P2, PT, R136, UR6, !P0 ;  /* 0x0000000688007c0c */ /* 0x008fe2000c741270 */
[----:B------:R-:W-:Y:S01]  /*cfd0*/  VIADD R141, R141, UR5 ;  /* 0x000000058d8d7c36 */ /* 0x000fe20008000000 */
[----:B------:R-:W3:Y:S01]  /*cfe0*/  LDCU UR6, c[0x0][0x39c] ;  /* 0x00007380ff0677ac */ /* 0x000ee20008000800 */
[----:B------:R-:W-:-:S02]  /*cff0*/  VIADD R136, R3, 0x54 ;  /* 0x0000005403887836 */ /* 0x000fc40000000000 */
[C---:B------:R-:W-:Y:S01]  /*d000*/  VIADD R137, R141.reuse, UR5 ;  /* 0x000000058d897c36 */ /* 0x040fe20008000000 */
[C---:B-1----:R-:W-:Y:S01]  /*d010*/  LEA R132, P6, R141.reuse, R2, 0x2 ;  /* 0x000000028d847211 */ /* 0x042fe200078c10ff */
[----:B------:R1:W-:Y:S03]  /*d020*/  @P1 STG.E desc[UR16][R138.64], R147 ;  /* 0x000000938a001986 */ /* 0x0003e6000c101910 */
[----:B------:R-:W-:Y:S01]  /*d030*/  LEA.HI.X.SX32 R133, R141, R0, 0x2, P6 ;  /* 0x000000008d857211 */ /* 0x000fe200030f16ff */
[C---:B------:R-:W-:Y:S01]  /*d040*/  VIADD R141, R137.reuse, UR5 ;  /* 0x00000005898d7c36 */ /* 0x040fe20008000000 */
[----:B-----5:R-:W-:Y:S02]  /*d050*/  LEA R134, P6, R137, R2, 0x2 ;  /* 0x0000000289867211 */ /* 0x020fe400078c10ff */
[----:B----4-:R-:W-:Y:S01]  /*d060*/  ISETP.LT.AND P1, PT, R136, UR4, !P0 ;  /* 0x0000000488007c0c */ /* 0x010fe2000c721270 */
[----:B------:R-:W4:Y:S01]  /*d070*/  LDCU UR4, c[0x0][0x39c] ;  /* 0x00007380ff0477ac */ /* 0x000f220008000800 */
[----:B------:R-:W-:Y:S01]  /*d080*/  VIADD R140, R3, 0x55 ;  /* 0x00000055038c7836 */ /* 0x000fe20000000000 */
[----:B------:R-:W-:-:S02]  /*d090*/  LEA.HI.X.SX32 R135, R137, R0, 0x2, P6 ;  /* 0x0000000089877211 */ /* 0x000fc400030f16ff */
[----:B------:R-:W-:Y:S01]  /*d0a0*/  LEA R136, P6, R141, R2, 0x2 ;  /* 0x000000028d887211 */ /* 0x000fe200078c10ff */
[----:B------:R5:W-:Y:S01]  /*d0b0*/  @P5 STG.E desc[UR16][R132.64], R148 ;  /* 0x0000009484005986 */ /* 0x000be2000c101910 */
[----:B---3--:R-:W-:Y:S01]  /*d0c0*/  ISETP.LT.AND P5, PT, R140, UR6, !P0 ;  /* 0x000000068c007c0c */ /* 0x008fe2000c7a1270 */
[----:B-1----:R-:W-:Y:S01]  /*d0d0*/  VIADD R138, R3, 0x56 ;  /* 0x00000056038a7836 */ /* 0x002fe20000000000 */
[C---:B------:R-:W-:Y:S01]  /*d0e0*/  LEA.HI.X.SX32 R137, R141.reuse, R0, 0x2, P6 ;  /* 0x000000008d897211 */ /* 0x040fe200030f16ff */
[----:B------:R-:W1:Y:S01]  /*d0f0*/  LDCU UR6, c[0x0][0x39c] ;  /* 0x00007380ff0677ac */ /* 0x000e620008000800 */
[----:B------:R-:W-:Y:S01]  /*d100*/  VIADD R141, R141, UR5 ;  /* 0x000000058d8d7c36 */ /* 0x000fe20008000000 */
[----:B------:R3:W-:Y:S01]  /*d110*/  @P4 STG.E desc[UR16][R134.64], R149 ;  /* 0x0000009586004986 */ /* 0x0007e2000c101910 */
[----:B--2---:R-:W-:Y:S01]  /*d120*/  ISETP.LT.AND P4, PT, R138, UR7, !P0 ;  /* 0x000000078a007c0c */ /* 0x004fe2000c781270 */
[----:B------:R-:W2:Y:S01]  /*d130*/  LDCU UR7, c[0x0][0x39c] ;  /* 0x00007380ff0777ac */ /* 0x000ea20008000800 */
[----:B------:R-:W-:-:S02]  /*d140*/  VIADD R139, R141, UR5 ;  /* 0x000000058d8b7c36 */ /* 0x000fc40008000000 */
[----:B------:R-:W-:Y:S01]  /*d150*/  VIADD R138, R3, 0x57 ;  /* 0x00000057038a7836 */ /* 0x000fe20000000000 */
[C---:B-----5:R-:W-:Y:S01]  /*d160*/  LEA R132, P6, R141.reuse, R2, 0x2 ;  /* 0x000000028d847211 */ /* 0x060fe200078c10ff */
[----:B------:R5:W-:Y:S03]  /*d170*/  @P3 STG.E desc[UR16][R136.64], R150 ;  /* 0x0000009688003986 */ /* 0x000be6000c101910 */
[----:B------:R-:W-:Y:S01]  /*d180*/  LEA.HI.X.SX32 R133, R141, R0, 0x2, P6 ;  /* 0x000000008d857211 */ /* 0x000fe200030f16ff */
[C---:B------:R-:W-:Y:S01]  /*d190*/  VIADD R141, R139.reuse, UR5 ;  /* 0x000000058b8d7c36 */ /* 0x040fe20008000000 */
[----:B---3--:R-:W-:Y:S02]  /*d1a0*/  LEA R134, P6, R139, R2, 0x2 ;  /* 0x000000028b867211 */ /* 0x008fe400078c10ff */
[----:B----4-:R-:W-:Y:S01]  /*d1b0*/  ISETP.LT.AND P3, PT, R138, UR4, !P0 ;  /* 0x000000048a007c0c */ /* 0x010fe2000c761270 */
[----:B------:R-:W3:Y:S01]  /*d1c0*/  LDCU UR4, c[0x0][0x39c] ;  /* 0x00007380ff0477ac */ /* 0x000ee20008000800 */
[----:B------:R-:W-:Y:S01]  /*d1d0*/  VIADD R138, R3, 0x58 ;  /* 0x00000058038a7836 */ /* 0x000fe20000000000 */
[----:B------:R-:W-:Y:S01]  /*d1e0*/  LEA.HI.X.SX32 R135, R139, R0, 0x2, P6 ;  /* 0x000000008b877211 */ /* 0x000fe200030f16ff */
[C---:B------:R-:W-:Y:S01]  /*d1f0*/  VIADD R143, R141.reuse, UR5 ;  /* 0x000000058d8f7c36 */ /* 0x040fe20008000000 */
[----:B-----5:R-:W-:Y:S01]  /*d200*/  LEA R136, P6, R141, R2, 0x2 ;  /* 0x000000028d887211 */ /* 0x020fe200078c10ff */
[----:B------:R4:W-:Y:S01]  /*d210*/  @P2 STG.E desc[UR16][R132.64], R151 ;  /* 0x0000009784002986 */ /* 0x0009e2000c101910 */
[----:B-1----:R-:W-:Y:S01]  /*d220*/  ISETP.LT.AND P2, PT, R138, UR6, !P0 ;  /* 0x000000068a007c0c */ /* 0x002fe2000c741270 */
[----:B------:R-:W-:Y:S01]  /*d230*/  VIADD R139, R3, 0x59 ;  /* 0x00000059038b7836 */ /* 0x000fe20000000000 */
[----:B------:R-:W-:Y:S01]  /*d240*/  LEA.HI.X.SX32 R137, R141, R0, 0x2, P6 ;  /* 0x000000008d897211 */ /* 0x000fe200030f16ff */
[----:B------:R-:W1:Y:S01]  /*d250*/  LDCU UR6, c[0x0][0x39c] ;  /* 0x00007380ff0677ac */ /* 0x000e620008000800 */
        /* <DEDUP_REMOVED lines=10> */
[C---:B------:R-:W-:Y:S01]  /*d300*/  VIADD R141, R143.reuse, UR5 ;  /* 0x000000058f8d7c36 */ /* 0x040fe20008000000 */
[----:B------:R2:W-:Y:S01]  /*d310*/  @P4 STG.E desc[UR16][R138.64], R154 ;  /* 0x0000009a8a004986 */ /* 0x0005e2000c101910 */
[----:B----4-:R-:W-:Y:S01]  /*d320*/  LEA R132, P4, R143, R2, 0x2 ;  /* 0x000000028f847211 */ /* 0x010fe200078810ff */
[----:B-----5:R-:W-:-:S02]  /*d330*/  VIADD R135, R3, 0x5b ;  /* 0x0000005b03877836 */ /* 0x020fc40000000000 */
[----:B------:R-:W-:Y:S02]  /*d340*/  LEA R134, P6, R141, R2, 0x2 ;  /* 0x000000028d867211 */ /* 0x000fe400078c10ff */
[-C--:B------:R-:W-:Y:S02]  /*d350*/  LEA.HI.X.SX32 R133, R143, R0.reuse, 0x2, P4 ;  /* 0x000000008f857211 */ /* 0x080fe400020f16ff */
[----:B-1----:R-:W-:Y:S01]  /*d360*/  ISETP.LT.AND P4, PT, R135, UR6, !P0 ;  /* 0x0000000687007c0c */ /* 0x002fe2000c781270 */
[----:B------:R-:W1:Y:S01]  /*d370*/  LDCU UR6, c[0x0][0x39c] ;  /* 0x00007380ff0677ac */ /* 0x000e620008000800 */
[----:B------:R-:W-:Y:S01]  /*d380*/  VIADD R136, R3, 0x5c ;  /* 0x0000005c03887836 */ /* 0x000fe20000000000 */
[C---:B------:R-:W-:Y:S01]  /*d390*/  LEA.HI.X.SX32 R135, R141.reuse, R0, 0x2, P6 ;  /* 0x000000008d877211 */ /* 0x040fe200030f16ff */
[----:B------:R-:W-:Y:S01]  /*d3a0*/  VIADD R141, R141, UR5 ;  /* 0x000000058d8d7c36 */ /* 0x000fe20008000000 */
[----:B------:R4:W-:Y:S01]  /*d3b0*/  @P3 STG.E desc[UR16][R132.64], R155 ;  /* 0x0000009b84003986 */ /* 0x0009e2000c101910 */
[----:B--2---:R-:W-:Y:S01]  /*d3c0*/  VIADD R138, R3, 0x5d ;  /* 0x0000005d038a7836 */ /* 0x004fe20000000000 */
[----:B------:R-:W-:Y:S01]  /*d3d0*/  ISETP.LT.AND P3, PT, R136, UR7, !P0 ;  /* 0x0000000788007c0c */ /* 0x000fe2000c761270 */
[----:B------:R-:W2:Y:S01]  /*d3e0*/  LDCU UR7, c[0x0][0x39c] ;  /* 0x00007380ff0777ac */ /* 0x000ea20008000800 */
[----:B------:R5:W-:Y:S01]  /*d3f0*/  @P2 STG.E desc[UR16][R134.64], R156 ;  /* 0x0000009c86002986 */ /* 0x000be2000c101910 */
[C---:B------:R-:W-:Y:S01]  /*d400*/  LEA R136, P2, R141.reuse, R2, 0x2 ;  /* 0x000000028d887211 */ /* 0x040fe200078410ff */
[----:B------:R-:W-:-:S03]  /*d410*/  VIADD R139, R141, UR5 ;  /* 0x000000058d8b7c36 */ /* 0x000fc60008000000 */
[----:B------:R-:W-:Y:S02]  /*d420*/  LEA.HI.X.SX32 R137, R141, R0, 0x2, P2 ;  /* 0x000000008d897211 */ /* 0x000fe400010f16ff */
[----:B---3--:R-:W-:Y:S01]  /*d430*/  ISETP.LT.AND P2, PT, R138, UR4, !P0 ;  /* 0x000000048a007c0c */ /* 0x008fe2000c741270 */
[----:B------:R-:W3:Y:S01]  /*d440*/  LDCU UR4, c[0x0][0x39c] ;  /* 0x00007380ff0477ac */ /* 0x000ee20008000800 */
[----:B----4-:R-:W-:Y:S01]  /*d450*/  VIADD R133, R3, 0x5e ;  /* 0x0000005e03857836 */ /* 0x010fe20000000000 */
[C---:B------:R-:W-:Y:S01]  /*d460*/  LEA R132, P6, R139.reuse, R2, 0x2 ;  /* 0x000000028b847211 */ /* 0x040fe200078c10ff */
[----:B-----5:R-:W-:Y:S01]  /*d470*/  VIADD R135, R139, UR5 ;  /* 0x000000058b877c36 */ /* 0x020fe20008000000 */
[----:B------:R4:W-:Y:S02]  /*d480*/  @P1 STG.E desc[UR16][R136.64], R157 ;  /* 0x0000009d88001986 */ /* 0x0009e4000c101910 */
[----:B-1----:R-:W-:Y:S01]  /*d490*/  ISETP.LT.AND P1, PT, R133, UR6, !P0 ;  /* 0x0000000685007c0c */ /* 0x002fe2000c721270 */
[----:B------:R-:W1:Y:S01]  /*d4a0*/  LDCU UR6, c[0x0][0x39c] ;  /* 0x00007380ff0677ac */ /* 0x000e620008000800 */
[----:B------:R-:W-:Y:S01]  /*d4b0*/  LEA.HI.X.SX32 R133, R139, R0, 0x2, P6 ;  /* 0x000000008b857211 */ /* 0x000fe200030f16ff */
[C---:B------:R-:W-:Y:S01]  /*d4c0*/  VIADD R141, R135.reuse, UR5 ;  /* 0x00000005878d7c36 */ /* 0x040fe20008000000 */
[----:B------:R-:W-:Y:S01]  /*d4d0*/  LEA R134, P6, R135, R2, 0x2 ;  /* 0x0000000287867211 */ /* 0x000fe200078c10ff */
[----:B------:R-:W-:-:S03]  /*d4e0*/  VIADD R139, R3, 0x5f ;  /* 0x0000005f038b7836 */ /* 0x000fc60000000000 */
[----:B------:R-:W-:Y:S02]  /*d4f0*/  LEA.HI.X.SX32 R135, R135, R0, 0x2, P6 ;  /* 0x0000000087877211 */ /* 0x000fe400030f16ff */
[----:B------:R-:W-:Y:S01]  /*d500*/  LEA R138, P6, R141, R2, 0x2 ;  /* 0x000000028d8a7211 */ /* 0x000fe200078c10ff */
[----:B----4-:R-:W-:Y:S01]  /*d510*/  VIADD R136, R3, 0x60 ;  /* 0x0000006003887836 */ /* 0x010fe20000000000 */
        /* <DEDUP_REMOVED lines=10> */
[C---:B----4-:R-:W-:Y:S01]  /*d5c0*/  LEA R132, P6, R141.reuse, R2, 0x2 ;  /* 0x000000028d847211 */ /* 0x050fe200078c10ff */
[----:B------:R4:W-:Y:S03]  /*d5d0*/  @P3 STG.E desc[UR16][R138.64], R160 ;  /* 0x000000a08a003986 */ /* 0x0009e6000c101910 */
[----:B------:R-:W-:Y:S01]  /*d5e0*/  LEA.HI.X.SX32 R133, R141, R0, 0x2, P6 ;  /* 0x000000008d857211 */ /* 0x000fe200030f16ff */
[C---:B------:R-:W-:Y:S01]  /*d5f0*/  VIADD R141, R137.reuse, UR5 ;  /* 0x00000005898d7c36 */ /* 0x040fe20008000000 */
[----:B-----5:R-:W-:Y:S02]  /*d600*/  LEA R134, P6, R137, R2, 0x2 ;  /* 0x0000000289867211 */ /* 0x020fe400078c10ff */
[----:B-1----:R-:W-:Y:S01]  /*d610*/  ISETP.LT.AND P3, PT, R136, UR6, !P0 ;  /* 0x0000000688007c0c */ /* 0x002fe2000c761270 */
[----:B------:R-:W1:Y:S01]  /*d620*/  LDCU UR6, c[0x0][0x39c] ;  /* 0x00007380ff0677ac */ /* 0x000e620008000800 */
[----:B------:R-:W-:Y:S01]  /*d630*/  VIADD R140, R3, 0x62 ;  /* 0x00000062038c7836 */ /* 0x000fe20000000000 */
[----:B------:R-:W-:-:S02]  /*d640*/  LEA.HI.X.SX32 R135, R137, R0, 0x2, P6 ;  /* 0x0000000089877211 */ /* 0x000fc400030f16ff */
[----:B------:R-:W-:Y:S01]  /*d650*/  LEA R136, P6, R141, R2, 0x2 ;  /* 0x000000028d887211 */ /* 0x000fe200078c10ff */
[----:B------:R5:W-:Y:S01]  /*d660*/  @P2 STG.E desc[UR16][R132.64], R161 ;  /* 0x000000a184002986 */ /* 0x000be2000c101910 */
[----:B---3--:R-:W-:Y:S01]  /*d670*/  ISETP.LT.AND P2, PT, R140, UR4, !P0 ;  /* 0x000000048c007c0c */ /* 0x008fe2000c741270 */
[----:B----4-:R-:W-:Y:S01]  /*d680*/  VIADD R138, R3, 0x63 ;  /* 0x00000063038a7836 */ /* 0x010fe20000000000 */
[C---:B------:R-:W-:Y:S01]  /*d690*/  LEA.HI.X.SX32 R137, R141.reuse, R0, 0x2, P6 ;  /* 0x000000008d897211 */ /* 0x040fe200030f16ff */
[----:B------:R-:W3:Y:S01]  /*d6a0*/  LDCU UR4, c[0x0][0x39c] ;  /* 0x00007380ff0477ac */ /* 0x000ee20008000800 */
        /* <DEDUP_REMOVED lines=10> */
[----:B----4-:R-:W-:Y:S02]  /*d750*/  LEA R134, P6, R139, R2, 0x2 ;  /* 0x000000028b867211 */ /* 0x010fe400078c10ff */
[----:B-1----:R-:W-:Y:S01]  /*d760*/  ISETP.LT.AND P5, PT, R138, UR6, !P0 ;  /* 0x000000068a007c0c */ /* 0x002fe2000c7a1270 */
[----:B------:R-:W1:Y:S01]  /*d770*/  LDCU UR6, c[0x0][0x39c] ;  /* 0x00007380ff0677ac */ /* 0x000e620008000800 */
[----:B------:R-:W-:Y:S01]  /*d780*/  VIADD R138, R3, 0x65 ;  /* 0x00000065038a7836 */ /* 0x000fe20000000000 */
[----:B------:R-:W-:Y:S01]  /*d790*/  LEA.HI.X.SX32 R135, R139, R0, 0x2, P6 ;  /* 0x000000008b877211 */ /* 0x000fe200030f16ff */
[C---:B------:R-:W-:Y:S01]  /*d7a0*/  VIADD R143, R141.reuse, UR5 ;  /* 0x000000058d8f7c36 */ /* 0x040fe20008000000 */
[----:B-----5:R-:W-:Y:S01]  /*d7b0*/  LEA R136, P6, R141, R2, 0x2 ;  /* 0x000000028d887211 */ /* 0x020fe200078c10ff */
[----:B------:R4:W-:Y:S01]  /*d7c0*/  @P4 STG.E desc[UR16][R132.64], R164 ;  /* 0x000000a484004986 */ /* 0x0009e2000c101910 */
[----:B---3--:R-:W-:Y:S01]  /*d7d0*/  ISETP.LT.AND P4, PT, R138, UR4, !P0 ;  /* 0x000000048a007c0c */ /* 0x008fe2000c781270 */
[----:B------:R-:W-:Y:S01]  /*d7e0*/  VIADD R139, R3, 0x66 ;  /* 0x00000066038b7836 */ /* 0x000fe20000000000 */
[----:B------:R-:W-:Y:S01]  /*d7f0*/  LEA.HI.X.SX32 R137, R141, R0, 0x2, P6 ;  /* 0x000000008d897211 */ /* 0x000fe200030f16ff */
[----:B------:R-:W3:Y:S01]  /*d800*/  LDCU UR4, c[0x0][0x39c] ;  /* 0x00007380ff0477ac */ /* 0x000ee20008000800 */
        /* <DEDUP_REMOVED lines=8> */
[----:B-1----:R-:W-:Y:S01]  /*d890*/  ISETP.LT.AND P2, PT, R140, UR6, !P0 ;  /* 0x000000068c007c0c */ /* 0x002fe2000c741270 */
[----:B------:R-:W1:Y:S01]  /*d8a0*/  LDCU UR6, c[0x0][0x39c] ;  /* 0x00007380ff0677ac */ /* 0x000e620008000800 */
[C---:B------:R-:W-:Y:S01]  /*d8b0*/  VIADD R141, R143.reuse, UR5 ;  /* 0x000000058f8d7c36 */ /* 0x040fe20008000000 */
[----:B------:R2:W-:Y:S01]  /*d8c0*/  @P1 STG.E desc[UR16][R138.64], R167 ;  /* 0x000000a78a001986 */ /* 0x0005e2000c101910 */
[----:B----4-:R-:W-:Y:S01]  /*d8d0*/  LEA R132, P1, R143, R2, 0x2 ;  /* 0x000000028f847211 */ /* 0x010fe200078210ff */
[----:B-----5:R-:W-:-:S02]  /*d8e0*/  VIADD R135, R3, 0x68 ;  /* 0x0000006803877836 */ /* 0x020fc40000000000 */
[----:B------:R-:W-:Y:S02]  /*d8f0*/  LEA R134, P6, R141, R2, 0x2 ;  /* 0x000000028d867211 */ /* 0x000fe400078c10ff */
[-C--:B------:R-:W-:Y:S02]  /*d900*/  LEA.HI.X.SX32 R133, R143, R0.reuse, 0x2, P1 ;  /* 0x000000008f857211 */ /* 0x080fe400008f16ff */
[----:B---3--:R-:W-:Y:S01]  /*d910*/  ISETP.LT.AND P1, PT, R135, UR4, !P0 ;  /* 0x0000000487007c0c */ /* 0x008fe2000c721270 */
[----:B------:R-:W3:Y:S01]  /*d920*/  LDCU UR4, c[0x0][0x39c] ;  /* 0x00007380ff0477ac */ /* 0x000ee20008000800 */
        /* <DEDUP_REMOVED lines=11> */
[----:B-1----:R-:W-:Y:S01]  /*d9e0*/  ISETP.LT.AND P4, PT, R138, UR6, !P0 ;  /* 0x000000068a007c0c */ /* 0x002fe2000c781270 */
[----:B------:R-:W1:Y:S01]  /*d9f0*/  LDCU UR6, c[0x0][0x39c] ;  /* 0x00007380ff0677ac */ /* 0x000e620008000800 */
[----:B----4-:R-:W-:Y:S01]  /*da00*/  VIADD R133, R3, 0x6b ;  /* 0x0000006b03857836 */ /* 0x010fe20000000000 */
[C---:B------:R-:W-:Y:S01]  /*da10*/  LEA R132, P6, R139.reuse, R2, 0x2 ;  /* 0x000000028b847211 */ /* 0x040fe200078c10ff */
[----:B-----5:R-:W-:Y:S01]  /*da20*/  VIADD R135, R139, UR5 ;  /* 0x000000058b877c36 */ /* 0x020fe20008000000 */
[----:B------:R4:W-:Y:S02]  /*da30*/  @P3 STG.E desc[UR16][R136.64], R170 ;  /* 0x000000aa88003986 */ /* 0x0009e4000c101910 */
[----:B---3--:R-:W-:Y:S01]  /*da40*/  ISETP.LT.AND P3, PT, R133, UR4, !P0 ;  /* 0x0000000485007c0c */ /* 0x008fe2000c761270 */
[----:B------:R-:W3:Y:S01]  /*da50*/  LDCU UR4, c[0x0][0x39c] ;  /* 0x00007380ff0477ac */ /* 0x000ee20008000800 */
        /* <DEDUP_REMOVED lines=12> */
[----:B-1----:R-:W-:Y:S01]  /*db20*/  ISETP.LT.AND P1, PT, R136, UR6, !P0 ;  /* 0x0000000688007c0c */ /* 0x002fe2000c721270 */
[----:B------:R-:W-:Y:S01]  /*db30*/  VIADD R141, R141, UR5 ;  /* 0x000000058d8d7c36 */ /* 0x000fe20008000000 */
[----:B------:R-:W1:Y:S01]  /*db40*/  LDCU UR6, c[0x0][0x39c] ;  /* 0x00007380ff0677ac */ /* 0x000e620008000800 */
[----:B------:R-:W-:-:S02]  /*db50*/  VIADD R136, R3, 0x6e ;  /* 0x0000006e03887836 */ /* 0x000fc40000000000 */
[C---:B------:R-:W-:Y:S01]  /*db60*/  VIADD R137, R141.reuse, UR5 ;  /* 0x000000058d897c36 */ /* 0x040fe20008000000 */
[C---:B----4-:R-:W-:Y:S01]  /*db70*/  LEA R132, P6, R141.reuse, R2, 0x2 ;  /* 0x000000028d847211 */ /* 0x050fe200078c10ff */
[----:B------:R4:W-:Y:S03]  /*db80*/  @P5 STG.E desc[UR16][R138.64], R173 ;  /* 0x000000ad8a005986 */ /* 0x0009e6000c101910 */
[----:B------:R-:W-:Y:S01]  /*db90*/  LEA.HI.X.SX32 R133, R141, R0, 0x2, P6 ;  /* 0x000000008d857211 */ /* 0x000fe200030f16ff */
[C---:B------:R-:W-:Y:S01]  /*dba0*/  VIADD R141, R137.reuse, UR5 ;  /* 0x00000005898d7c36 */ /* 0x040fe20008000000 */
[----:B-----5:R-:W-:Y:S02]  /*dbb0*/  LEA R134, P6, R137, R2, 0x2 ;  /* 0x0000000289867211 */ /* 0x020fe400078c10ff */
[----:B---3--:R-:W-:Y:S01]  /*dbc0*/  ISETP.LT.AND P5, PT, R136, UR4, !P0 ;  /* 0x0000000488007c0c */ /* 0x008fe2000c7a1270 */
[----:B------:R-:W3:Y:S01]  /*dbd0*/  LDCU UR4, c[0x0][0x39c] ;  /* 0x00007380ff0477ac */ /* 0x000ee20008000800 */
[----:B------:R-:W-:Y:S01]  /*dbe0*/  VIADD R140, R3, 0x6f ;  /* 0x0000006f038c7836 */ /* 0x000fe20000000000 */
[----:B------:R-:W-:-:S02]  /*dbf0*/  LEA.HI.X.SX32 R135, R137, R0, 0x2, P6 ;  /* 0x0000000089877211 */ /* 0x000fc400030f16ff */
[----:B------:R-:W-:Y:S01]  /*dc00*/  LEA R136, P6, R141, R2, 0x2 ;  /* 0x000000028d887211 */ /* 0x000fe200078c10ff */
[----:B------:R5:W-:Y:S01]  /*dc10*/  @P4 STG.E desc[UR16][R132.64], R174 ;  /* 0x000000ae84004986 */ /* 0x000be2000c101910 */
[----:B-1----:R-:W-:Y:S01]  /*dc20*/  ISETP.LT.AND P4, PT, R140, UR6, !P0 ;  /* 0x000000068c007c0c */ /* 0x002fe2000c781270 */
[----:B----4-:R-:W-:Y:S01]  /*dc30*/  VIADD R138, R3, 0x70 ;  /* 0x00000070038a7836 */ /* 0x010fe20000000000 */
        /* <DEDUP_REMOVED lines=13> */
[----:B---3--:R-:W-:Y:S01]  /*dd10*/  ISETP.LT.AND P2, PT, R138, UR4, !P0 ;  /* 0x000000048a007c0c */ /* 0x008fe2000c741270 */
        /* <DEDUP_REMOVED lines=147> */
[----:B------:R-:W-:Y:S01]  /*e650*/  VIADD R136, R3, 0x88 ;  /* 0x0000008803887836 */ /* 0x000fe20000000000 */
[C---:B------:R-:W-:Y:S01]  /*e660*/  LEA.HI.X.SX32 R139, R141.reuse, R0, 0x2, P6 ;  /* 0x000000008d8b7211 */ /* 0x040fe200030f16ff */
[----:B------:R2:W-:Y:S01]  /*e670*/  @P5 STG.E desc[UR16][R134.64], R70 ;  /* 0x0000004686005986 */ /* 0x0005e2000c101910 */
[----:B-1----:R-:W-:Y:S01]  /*e680*/  ISETP.LT.AND P5, PT, R68, UR6, !P0 ;  /* 0x0000000644007c0c */ /* 0x002fe2000c7a1270 */
[----:B------:R-:W-:Y:S01]  /*e690*/  VIADD R141, R141, UR5 ;  /* 0x000000058d8d7c36 */ /* 0x000fe20008000000 */
[----:B------:R-:W1:Y:S04]  /*e6a0*/  LDCU UR6, c[0x0][0x39c] ;  /* 0x00007380ff0677ac */ /* 0x000e680008000800 */
[C---:B------:R-:W-:Y:S01]  /*e6b0*/  LEA R68, P6, R141.reuse, R2, 0x2 ;  /* 0x000000028d447211 */ /* 0x040fe200078c10ff */
[C---:B----4-:R-:W-:Y:S01]  /*e6c0*/  VIADD R133, R141.reuse, UR5 ;  /* 0x000000058d857c36 */ /* 0x050fe20008000000 */
[----:B------:R-:W4:Y:S02]  /*e6d0*/  LDCU UR7, c[0x0][0x39c] ;  /* 0x00007380ff0777ac */ /* 0x000f240008000800 */
[----:B------:R-:W-:Y:S01]  /*e6e0*/  LEA.HI.X.SX32 R69, R141, R0, 0x2, P6 ;  /* 0x000000008d457211 */ /* 0x000fe200030f16ff */
[C---:B--2---:R-:W-:Y:S01]  /*e6f0*/  VIADD R135, R133.reuse, UR5 ;  /* 0x0000000585877c36 */ /* 0x044fe20008000000 */
[----:B------:R-:W-:Y:S01]  /*e700*/  LEA R132, P6, R133, R2, 0x2 ;  /* 0x0000000285847211 */ /* 0x000fe200078c10ff */
[----:B------:R2:W-:Y:S01]  /*e710*/  @P4 STG.E desc[UR16][R138.64], R71 ;  /* 0x000000478a004986 */ /* 0x0005e2000c101910 */
[----:B---3--:R-:W-:Y:S01]  /*e720*/  ISETP.LT.AND P4, PT, R136, UR4, !P0 ;  /* 0x0000000488007c0c */ /* 0x008fe2000c781270 */
[----:B------:R-:W3:Y:S01]  /*e730*/  LDCU UR4, c[0x0][0x39c] ;  /* 0x00007380ff0477ac */ /* 0x000ee20008000800 */
[----:B------:R-:W-:Y:S01]  /*e740*/  VIADD R134, R3, 0x89 ;  /* 0x0000008903867836 */ /* 0x000fe20000000000 */
[----:B------:R-:W-:-:S02]  /*e750*/  LEA.HI.X.SX32 R133, R133, R0, 0x2, P6 ;  /* 0x0000000085857211 */ /* 0x000fc400030f16ff */
[----:B------:R-:W-:Y:S01]  /*e760*/  LEA R70, P6, R135, R2, 0x2 ;  /* 0x0000000287467211 */ /* 0x000fe200078c10ff */
[----:B------:R5:W-:Y:S01]  /*e770*/  @P3 STG.E desc[UR16][R68.64], R72 ;  /* 0x0000004844003986 */ /* 0x000be2000c101910 */
[----:B-1----:R-:W-:Y:S01]  /*e780*/  ISETP.LT.AND P3, PT, R134, UR6, !P0 ;  /* 0x0000000686007c0c */ /* 0x002fe2000c761270 */
[----:B------:R-:W-:Y:S01]  /*e790*/  VIADD R134, R3, 0x8a ;  /* 0x0000008a03867836 */ /* 0x000fe20000000000 */
[----:B------:R-:W1:Y:S01]  /*e7a0*/  LDCU UR6, c[0x0][0x39c] ;  /* 0x00007380ff0677ac */ /* 0x000e620008000800 */
[C---:B--2---:R-:W-:Y:S01]  /*e7b0*/  LEA.HI.X.SX32 R71, R135.reuse, R0, 0x2, P6 ;  /* 0x0000000087477211 */ /* 0x044fe200030f16ff */
[----:B------:R-:W-:Y:S01]  /*e7c0*/  VIADD R135, R135, UR5 ;  /* 0x0000000587877c36 */ /* 0x000fe20008000000 */
[----:B------:R2:W-:Y:S01]  /*e7d0*/  @P2 STG.E desc[UR16][R132.64], R73 ;  /* 0x0000004984002986 */ /* 0x0005e2000c101910 */
[----:B----4-:R-:W-:Y:S01]  /*e7e0*/  ISETP.LT.AND P2, PT, R134, UR7, !P0 ;  /* 0x0000000786007c0c */ /* 0x010fe2000c741270 */
[----:B------:R-:W-:Y:S01]  /*e7f0*/  VIADD R134, R3, 0x8b ;  /* 0x0000008b03867836 */ /* 0x000fe20000000000 */
[----:B------:R-:W4:Y:S01]  /*e800*/  LDCU UR7, c[0x0][0x39c] ;  /* 0x00007380ff0777ac */ /* 0x000f220008000800 */
[C---:B------:R-:W-:Y:S01]  /*e810*/  VIADD R137, R135.reuse, UR5 ;  /* 0x0000000587897c36 */ /* 0x040fe20008000000 */
[C---:B-----5:R-:W-:Y:S01]  /*e820*/  LEA R68, P6, R135.reuse, R2, 0x2 ;  /* 0x0000000287447211 */ /* 0x060fe200078c10ff */
[----:B------:R5:W-:Y:S01]  /*e830*/  @P1 STG.E desc[UR16][R70.64], R74 ;  /* 0x0000004a46001986 */ /* 0x000be2000c101910 */
[----:B---3--:R-:W-:Y:S01]  /*e840*/  ISETP.LT.AND P1, PT, R134, UR4, !P0 ;  /* 0x0000000486007c0c */ /* 0x008fe2000c721270 */
[----:B------:R-:W3:Y:S01]  /*e850*/  LDCU UR4, c[0x0][0x39c] ;  /* 0x00007380ff0477ac */ /* 0x000ee20008000800 */
[----:B------:R-:W-:-:S02]  /*e860*/  LEA.HI.X.SX32 R69, R135, R0, 0x2, P6 ;  /* 0x0000000087457211 */ /* 0x000fc400030f16ff */
[C---:B------:R-:W-:Y:S01]  /*e870*/  LEA R72, P6, R137.reuse, R2, 0x2 ;  /* 0x0000000289487211 */ /* 0x040fe200078c10ff */
[----:B--2---:R-:W-:Y:S02]  /*e880*/  VIADD R133, R137, UR5 ;  /* 0x0000000589857c36 */ /* 0x004fe40008000000 */
        /* <DEDUP_REMOVED lines=11> */
[----:B----4-:R-:W-:Y:S01]  /*e940*/  ISETP.LT.AND P4, PT, R74, UR7, !P0 ;  /* 0x000000074a007c0c */ /* 0x010fe2000c781270 */
[----:B------:R-:W-:Y:S01]  /*e950*/  VIADD R74, R3, 0x8e ;  /* 0x0000008e034a7836 */ /* 0x000fe20000000000 */
[C---:B------:R-:W-:Y:S01]  /*e960*/  LEA.HI.X.SX32 R133, R135.reuse, R0, 0x2, P6 ;  /* 0x0000000087857211 */ /* 0x040fe200030f16ff */
[----:B------:R-:W4:Y:S01]  /*e970*/  LDCU UR7, c[0x0][0x39c] ;  /* 0x00007380ff0777ac */ /* 0x000f220008000800 */
[----:B------:R-:W-:Y:S01]  /*e980*/  VIADD R135, R135, UR5 ;  /* 0x0000000587877c36 */ /* 0x000fe20008000000 */
[----:B------:R1:W-:Y:S01]  /*e990*/  @P3 STG.E desc[UR16][R70.64], R77 ;  /* 0x0000004d46003986 */ /* 0x0003e2000c101910 */
[----:B---3--:R-:W-:Y:S01]  /*e9a0*/  ISETP.LT.AND P3, PT, R74, UR4, !P0 ;  /* 0x000000044a007c0c */ /* 0x008fe2000c761270 */
[----:B------:R-:W3:Y:S01]  /*e9b0*/  LDCU UR4, c[0x0][0x39c] ;  /* 0x00007380ff0477ac */ /* 0x000ee20008000800 */
[C---:B--2---:R-:W-:Y:S01]  /*e9c0*/  VIADD R75, R135.reuse, UR5 ;  /* 0x00000005874b7c36 */ /* 0x044fe20008000000 */
[----:B------:R-:W-:Y:S01]  /*e9d0*/  @P2 STG.E desc[UR16][R132.64], R78 ;  /* 0x0000004e84002986 */ /* 0x000fe2000c101910 */
[----:B------:R-:W-:Y:S01]  /*e9e0*/  LEA R68, P2, R135, R2, 0x2 ;  /* 0x0000000287447211 */ /* 0x000fe200078410ff */
        /* <DEDUP_REMOVED lines=9> */
[----:B------:R-:W-:Y:S01]  /*ea80*/  VIADD R74, R3, 0x91 ;  /* 0x00000091034a7836 */ /* 0x000fe20000000000 */
[----:B----4-:R-:W-:Y:S01]  /*ea90*/  ISETP.LT.AND P1, PT, R70, UR7, !P0 ;  /* 0x0000000746007c0c */ /* 0x010fe2000c721270 */
[C---:B------:R-:W-:Y:S01]  /*eaa0*/  VIADD R77, R75.reuse, UR5 ;  /* 0x000000054b4d7c36 */ /* 0x040fe20008000000 */
[----:B------:R4:W-:Y:S01]  /*eab0*/  @P5 STG.E desc[UR16][R72.64], R80 ;  /* 0x0000005048005986 */ /* 0x0009e2000c101910 */
[C---:B------:R-:W-:Y:S01]  /*eac0*/  LEA R70, P5, R75.reuse, R2, 0x2 ;  /* 0x000000024b467211 */ /* 0x040fe200078a10ff */
[----:B------:R-:W5:Y:S03]  /*ead0*/  LDCU UR7, c[0x0][0x39c] ;  /* 0x00007380ff0777ac */ /* 0x000f660008000800 */
[----:B------:R-:W-:-:S02]  /*eae0*/  LEA.HI.X.SX32 R71, R75, R0, 0x2, P5 ;  /* 0x000000004b477211 */ /* 0x000fc400028f16ff */
[----:B---3--:R-:W-:Y:S01]  /*eaf0*/  ISETP.LT.AND P5, PT, R74, UR4, !P0 ;  /* 0x000000044a007c0c */ /* 0x008fe2000c7a1270 */
[----:B------:R-:W3:Y:S01]  /*eb00*/  LDCU UR4, c[0x0][0x39c] ;  /* 0x00007380ff0477ac */ /* 0x000ee20008000800 */
[----:B--2---:R-:W-:Y:S01]  /*eb10*/  VIADD R69, R3, 0x92 ;  /* 0x0000009203457836 */ /* 0x004fe20000000000 */
[C---:B------:R-:W-:Y:S01]  /*eb20*/  LEA R68, P6, R77.reuse, R2, 0x2 ;  /* 0x000000024d447211 */ /* 0x040fe200078c10ff */
[----:B----4-:R-:W-:Y:S01]  /*eb30*/  VIADD R73, R77, UR5 ;  /* 0x000000054d497c36 */ /* 0x010fe20008000000 */
        /* <DEDUP_REMOVED lines=9> */
[----:B--2---:R-:W-:Y:S01]  /*ebd0*/  VIADD R70, R3, 0x94 ;  /* 0x0000009403467836 */ /* 0x004fe20000000000 */
[----:B------:R2:W-:Y:S01]  /*ebe0*/  @P3 STG.E desc[UR16][R68.64], R82 ;  /* 0x0000005244003986 */ /* 0x0005e2000c101910 */
[----:B-----5:R-:W-:Y:S01]  /*ebf0*/  ISETP.LT.AND P3, PT, R75, UR7, !P0 ;  /* 0x000000074b007c0c */ /* 0x020fe2000c761270 */
[----:B------:R-:W4:Y:S01]  /*ec00*/  LDCU UR7, c[0x0][0x39c] ;  /* 0x00007380ff0777ac */ /* 0x000f220008000800 */
[C---:B------:R-:W-:Y:S01]  /*ec10*/  LEA.HI.X.SX32 R75, R77.reuse, R0, 0x2, P6 ;  /* 0x000000004d4b7211 */ /* 0x040fe200030f16ff */
[----:B------:R5:W-:Y:S01]  /*ec20*/  @P2 STG.E desc[UR16][R72.64], R83 ;  /* 0x0000005348002986 */ /* 0x000be2000c101910 */
[----:B---3--:R-:W-:Y:S01]  /*ec30*/  ISETP.LT.AND P2, PT, R70, UR4, !P0 ;  /* 0x0000000446007c0c */ /* 0x008fe2000c741270 */
[----:B------:R-:W3:Y:S01]  /*ec40*/  LDCU UR4, c[0x0][0x39c] ;  /* 0x00007380ff0477ac */ /* 0x000ee20008000800 */
[----:B------:R-:W-:-:S02]  /*ec50*/  VIADD R77, R77, UR5 ;  /* 0x000000054d4d7c36 */ /* 0x000fc40008000000 */
[----:B------:R-:W-:Y:S02]  /*ec60*/  VIADD R70, R3, 0x95 ;  /* 0x0000009503467836 */ /* 0x000fe40000000000 */
[C---:B------:R-:W-:Y:S01]  /*ec70*/  VIADD R71, R77.reuse, UR5 ;  /* 0x000000054d477c36 */ /* 0x040fe20008000000 */
[C---:B--2---:R-:W-:Y:S01]  /*ec80*/  LEA R68, P6, R77.reuse, R2, 0x2 ;  /* 0x000000024d447211 */ /* 0x044fe200078c10ff */
[----:B------:R2:W-:Y:S01]  /*ec90*/  @P1 STG.E desc[UR16][R74.64], R84 ;  /* 0x000000544a001986 */ /* 0x0005e2000c101910 */
[----:B-1----:R-:W-:Y:S01]  /*eca0*/  ISETP.LT.AND P1, PT, R70, UR6, !P0 ;  /* 0x0000000646007c0c */ /* 0x002fe2000c721270 */
[----:B------:R-:W1:Y:S01]  /*ecb0*/  LDCU UR6, c[0x0][0x39c] ;  /* 0x00007380ff0677ac */ /* 0x000e620008000800 */
[----:B------:R-:W-:Y:S01]  /*ecc0*/  LEA.HI.X.SX32 R69, R77, R0, 0x2, P6 ;  /* 0x000000004d457211 */ /* 0x000fe200030f16ff */
[C---:B------:R-:W-:Y:S01]  /*ecd0*/  VIADD R77, R71.reuse, UR5 ;  /* 0x00000005474d7c36 */ /* 0x040fe20008000000 */
[----:B------:R-:W-:Y:S01]  /*ece0*/  LEA R70, P6, R71, R2, 0x2 ;  /* 0x0000000247467211 */ /* 0x000fe200078c10ff */
[----:B-----5:R-:W-:-:S03]  /*ecf0*/  VIADD R73, R3, 0x96 ;  /* 0x0000009603497836 */ /* 0x020fc60000000000 */
[----:B------:R-:W-:Y:S02]  /*ed00*/  LEA.HI.X.SX32 R71, R71, R0, 0x2, P6 ;  /* 0x0000000047477211 */ /* 0x000fe400030f16ff */
[----:B------:R-:W-:Y:S01]  /*ed10*/  LEA R72, P6, R77, R2, 0x2 ;  /* 0x000000024d487211 */ /* 0x000fe200078c10ff */
[----:B------:R5:W-:Y:S01]  /*ed20*/  @P5 STG.E desc[UR16][R68.64], R85 ;  /* 0x0000005544005986 */ /* 0x000be2000c101910 */
[----:B---3--:R-:W-:Y:S01]  /*ed30*/  ISETP.LT.AND P5, PT, R73, UR4, !P0 ;  /* 0x0000000449007c0c */ /* 0x008fe2000c7a1270 */
[----:B--2---:R-:W-:Y:S01]  /*ed40*/  VIADD R74, R3, 0x97 ;  /* 0x00000097034a7836 */ /* 0x004fe20000000000 */
[C---:B------:R-:W-:Y:S01]  /*ed50*/  LEA.HI.X.SX32 R73, R77.reuse, R0, 0x2, P6 ;  /* 0x000000004d497211 */ /* 0x040fe200030f16ff */
[----:B------:R-:W2:Y:S01]  /*ed60*/  LDCU UR4, c[0x0][0x39c] ;  /* 0x00007380ff0477ac */ /* 0x000ea20008000800 */
[----:B------:R-:W-:Y:S01]  /*ed70*/  VIADD R77, R77, UR5 ;  /* 0x000000054d4d7c36 */ /* 0x000fe20008000000 */
[----:B------:R3:W-:Y:S01]  /*ed80*/  @P4 STG.E desc[UR16][R70.64], R86 ;  /* 0x0000005646004986 */ /* 0x0007e2000c101910 */
[----:B----4-:R-:W-:Y:S01]  /*ed90*/  ISETP.LT.AND P4, PT, R74, UR7, !P0 ;  /* 0x000000074a007c0c */ /* 0x010fe2000c781270 */
[----:B------:R-:W4:Y:S01]  /*eda0*/  LDCU UR7, c[0x0][0x39c] ;  /* 0x00007380ff0777ac */ /* 0x000f220008000800 */
[----:B------:R-:W-:-:S02]  /*edb0*/  VIADD R75, R77, UR5 ;  /* 0x000000054d4b7c36 */ /* 0x000fc40008000000 */
[----:B------:R-:W-:Y:S01]  /*edc0*/  VIADD R74, R3, 0x98 ;  /* 0x00000098034a7836 */ /* 0x000fe20000000000 */
[C---:B-----5:R-:W-:Y:S01]  /*edd0*/  LEA R68, P6, R77.reuse, R2, 0x2 ;  /* 0x000000024d447211 */ /* 0x060fe200078c10ff */
[----:B------:R5:W-:Y:S03]  /*ede0*/  @P3 STG.E desc[UR16][R72.64], R87 ;  /* 0x0000005748003986 */ /* 0x000be6000c101910 */
[----:B------:R-:W-:Y:S01]  /*edf0*/  LEA.HI.X.SX32 R69, R77, R0, 0x2, P6 ;  /* 0x000000004d457211 */ /* 0x000fe200030f16ff */
[C---:B------:R-:W-:Y:S01]  /*ee00*/  VIADD R77, R75.reuse, UR5 ;  /* 0x000000054b4d7c36 */ /* 0x040fe20008000000 */
[----:B---3--:R-:W-:Y:S02]  /*ee10*/  LEA R70, P6, R75, R2, 0x2 ;  /* 0x000000024b467211 */ /* 0x008fe400078c10ff */
[----:B-1----:R-:W-:Y:S01]  /*ee20*/  ISETP.LT.AND P3, PT, R74, UR6, !P0 ;  /* 0x000000064a007c0c */ /* 0x002fe2000c761270 */
[----:B------:R-:W1:Y:S01]  /*ee30*/  LDCU UR6, c[0x0][0x39c] ;  /* 0x00007380ff0677ac */ /* 0x000e620008000800 */
[----:B------:R-:W-:Y:S01]  /*ee40*/  VIADD R74, R3, 0x99 ;  /* 0x00000099034a7836 */ /* 0x000fe20000000000 */
[----:B------:R-:W-:Y:S01]  /*ee50*/  LEA.HI.X.SX32 R71, R75, R0, 0x2, P6 ;  /* 0x000000004b477211 */ /* 0x000fe200030f16ff */
[C---:B------:R-:W-:Y:S01]  /*ee60*/  VIADD R79, R77.reuse, UR5 ;  /* 0x000000054d4f7c36 */ /* 0x040fe20008000000 */
[----:B-----5:R-:W-:Y:S01]  /*ee70*/  LEA R72, P6, R77, R2, 0x2 ;  /* 0x000000024d487211 */ /* 0x020fe200078c10ff */
[----:B------:R3:W-:Y:S01]  /*ee80*/  @P2 STG.E desc[UR16][R68.64], R88 ;  /* 0x0000005844002986 */ /* 0x0007e2000c101910 */
[----:B--2---:R-:W-:Y:S01]  /*ee90*/  ISETP.LT.AND P2, PT, R74, UR4, !P0 ;  /* 0x000000044a007c0c */ /* 0x004fe2000c741270 */
[----:B------:R-:W-:Y:S01]  /*eea0*/  VIADD R75, R3, 0x9a ;  /* 0x0000009a034b7836 */ /* 0x000fe20000000000 */
[----:B------:R-:W-:Y:S01]  /*eeb0*/  LEA.HI.X.SX32 R73, R77, R0, 0x2, P6 ;  /* 0x000000004d497211 */ /* 0x000fe200030f16ff */
[----:B------:R-:W2:Y:S01]  /*eec0*/  LDCU UR4, c[0x0][0x39c] ;  /* 0x00007380ff0477ac */ /* 0x000ea20008000800 */
        /* <DEDUP_REMOVED lines=8> */
[----:B-1----:R-:W-:Y:S01]  /*ef50*/  ISETP.LT.AND P5, PT, R76, UR6, !P0 ;  /* 0x000000064c007c0c */ /* 0x002fe2000c7a1270 */
[----:B------:R-:W1:Y:S01]  /*ef60*/  LDCU UR6, c[0x0][0x39c] ;  /* 0x00007380ff0677ac */ /* 0x000e620008000800 */
[C---:B------:R-:W-:Y:S01]  /*ef70*/  VIADD R77, R79.reuse, UR5 ;  /* 0x000000054f4d7c36 */ /* 0x040fe20008000000 */
[----:B------:R4:W-:Y:S01]  /*ef80*/  @P4 STG.E desc[UR16][R74.64], R91 ;  /* 0x0000005b4a004986 */ /* 0x0009e2000c101910 */
[----:B---3--:R-:W-:Y:S01]  /*ef90*/  LEA R68, P4, R79, R2, 0x2 ;  /* 0x000000024f447211 */ /* 0x008fe200078810ff */
[----:B-----5:R-:W-:-:S02]  /*efa0*/  VIADD R71, R3, 0x9c ;  /* 0x0000009c03477836 */ /* 0x020fc40000000000 */
[----:B------:R-:W-:Y:S02]  /*efb0*/  LEA R70, P6, R77, R2, 0x2 ;  /* 0x000000024d467211 */ /* 0x000fe400078c10ff */
[-C--:B------:R-:W-:Y:S02]  /*efc0*/  LEA.HI.X.SX32 R69, R79, R0.reuse, 0x2, P4 ;  /* 0x000000004f457211 */ /* 0x080fe400020f16ff */
[----:B--2---:R-:W-:Y:S01]  /*efd0*/  ISETP.LT.AND P4, PT, R71, UR4, !P0 ;  /* 0x0000000447007c0c */ /* 0x004fe2000c781270 */
[----:B------:R-:W2:Y:S01]  /*efe0*/  LDCU UR4, c[0x0][0x39c] ;  /* 0x00007380ff0477ac */ /* 0x000ea20008000800 */
[----:B------:R-:W-:Y:S01]  /*eff0*/  VIADD R72, R3, 0x9d ;  /* 0x0000009d03487836 */ /* 0x000fe20000000000 */
[C---:B------:R-:W-:Y:S01]  /*f000*/  LEA.HI.X.SX32 R71, R77.reuse, R0, 0x2, P6 ;  /* 0x000000004d477211 */ /* 0x040fe200030f16ff */
[----:B------:R-:W-:Y:S01]  /*f010*/  VIADD R77, R77, UR5 ;  /* 0x000000054d4d7c36 */ /* 0x000fe20008000000 */
[----:B------:R3:W-:Y:S01]  /*f020*/  @P3 STG.E desc[UR16][R68.64], R92 ;  /* 0x0000005c44003986 */ /* 0x0007e2000c101910 */
[----:B----4-:R-:W-:Y:S01]  /*f030*/  VIADD R74, R3, 0x9e ;  /* 0x0000009e034a7836 */ /* 0x010fe20000000000 */
[----:B------:R-:W-:Y:S01]  /*f040*/  ISETP.LT.AND P3, PT, R72, UR7, !P0 ;  /* 0x0000000748007c0c */ /* 0x000fe2000c761270 */
[----:B------:R-:W4:Y:S01]  /*f050*/  LDCU UR7, c[0x0][0x39c] ;  /* 0x00007380ff0777ac */ /* 0x000f220008000800 */
[----:B------:R5:W-:Y:S01]  /*f060*/  @P2 STG.E desc[UR16][R70.64], R93 ;  /* 0x0000005d46002986 */ /* 0x000be2000c101910 */
[C---:B------:R-:W-:Y:S01]  /*f070*/  LEA R72, P2, R77.reuse, R2, 0x2 ;  /* 0x000000024d487211 */ /* 0x040fe200078410ff */
[----:B------:R-:W-:-:S03]  /*f080*/  VIADD R75, R77, UR5 ;  /* 0x000000054d4b7c36 */ /* 0x000fc60008000000 */
[----:B------:R-:W-:Y:S02]  /*f090*/  LEA.HI.X.SX32 R73, R77, R0, 0x2, P2 ;  /* 0x000000004d497211 */ /* 0x000fe400010f16ff */
[----:B-1----:R-:W-:Y:S01]  /*f0a0*/  ISETP.LT.AND P2, PT, R74, UR6, !P0 ;  /* 0x000000064a007c0c */ /* 0x002fe2000c741270 */
[----:B------:R-:W1:Y:S01]  /*f0b0*/  LDCU UR6, c[0x0][0x39c] ;  /* 0x00007380ff0677ac */ /* 0x000e620008000800 */
[----:B---3--:R-:W-:Y:S01]  /*f0c0*/  VIADD R69, R3, 0x9f ;  /* 0x0000009f03457836 */ /* 0x008fe20000000000 */
[C---:B------:R-:W-:Y:S01]  /*f0d0*/  LEA R68, P6, R75.reuse, R2, 0x2 ;  /* 0x000000024b447211 */ /* 0x040fe200078c10ff */
[----:B-----5:R-:W-:Y:S01]  /*f0e0*/  VIADD R71, R75, UR5 ;  /* 0x000000054b477c36 */ /* 0x020fe20008000000 */
[----:B------:R3:W-:Y:S02]  /*f0f0*/  @P1 STG.E desc[UR16][R72.64], R94 ;  /* 0x0000005e48001986 */ /* 0x0007e4000c101910 */
[----:B--2---:R-:W-:Y:S01]  /*f100*/  ISETP.LT.AND P1, PT, R69, UR4, !P0 ;  /* 0x0000000445007c0c */ /* 0x004fe2000c721270 */
[----:B------:R-:W2:Y:S01]  /*f110*/  LDCU UR4, c[0x0][0x39c] ;  /* 0x00007380ff0477ac */ /* 0x000ea20008000800 */
[----:B------:R-:W-:Y:S01]  /*f120*/  LEA.HI.X.SX32 R69, R75, R0, 0x2, P6 ;  /* 0x000000004b457211 */ /* 0x000fe200030f16ff */
[C---:B------:R-:W-:Y:S01]  /*f130*/  VIADD R77, R71.reuse, UR5 ;  /* 0x00000005474d7c36 */ /* 0x040fe20008000000 */
[----:B------:R-:W-:Y:S01]  /*f140*/  LEA R70, P6, R71, R2, 0x2 ;  /* 0x0000000247467211 */ /* 0x000fe200078c10ff */
[----:B------:R-:W-:-:S03]  /*f150*/  VIADD R75, R3, 0xa0 ;  /* 0x000000a0034b7836 */ /* 0x000fc60000000000 */
[----:B------:R-:W-:Y:S02]  /*f160*/  LEA.HI.X.SX32 R71, R71, R0, 0x2, P6 ;  /* 0x0000000047477211 */ /* 0x000fe400030f16ff */
[----:B------:R-:W-:Y:S01]  /*f170*/  LEA R74, P6, R77, R2, 0x2 ;  /* 0x000000024d4a7211 */ /* 0x000fe200078c10ff */
[----:B---3--:R-:W-:Y:S01]  /*f180*/  VIADD R72, R3, 0xa1 ;  /* 0x000000a103487836 */ /* 0x008fe20000000000 */
[----:B------:R3:W-:Y:S01]  /*f190*/  @P5 STG.E desc[UR16][R68.64], R95 ;  /* 0x0000005f44005986 */ /* 0x0007e2000c101910 */
[----:B----4-:R-:W-:Y:S01]  /*f1a0*/  ISETP.LT.AND P5, PT, R75, UR7, !P0 ;  /* 0x000000074b007c0c */ /* 0x010fe2000c7a1270 */
[----:B------:R-:W4:Y:S01]  /*f1b0*/  LDCU UR7, c[0x0][0x39c] ;  /* 0x00007380ff0777ac */ /* 0x000f220008000800 */
[C---:B------:R-:W-:Y:S01]  /*f1c0*/  LEA.HI.X.SX32 R75, R77.reuse, R0, 0x2, P6 ;  /* 0x000000004d4b7211 */ /* 0x040fe200030f16ff */
[----:B------:R5:W-:Y:S01]  /*f1d0*/  @P4 STG.E desc[UR16][R70.64], R96 ;  /* 0x0000006046004986 */ /* 0x000be2000c101910 */
[----:B-1----:R-:W-:Y:S01]  /*f1e0*/  ISETP.LT.AND P4, PT, R72, UR6, !P0 ;  /* 0x0000000648007c0c */ /* 0x002fe2000c781270 */
[----:B------:R-:W-:Y:S01]  /*f1f0*/  VIADD R77, R77, UR5 ;  /* 0x000000054d4d7c36 */ /* 0x000fe20008000000 */
[----:B------:R-:W1:Y:S01]  /*f200*/  LDCU UR6, c[0x0][0x39c] ;  /* 0x00007380ff0677ac */ /* 0x000e620008000800 */
[----:B------:R-:W-:-:S02]  /*f210*/  VIADD R72, R3, 0xa2 ;  /* 0x000000a203487836 */ /* 0x000fc40000000000 */
[C---:B------:R-:W-:Y:S01]  /*f220*/  VIADD R73, R77.reuse, UR5 ;  /* 0x000000054d497c36 */ /* 0x040fe20008000000 */
[C---:B---3--:R-:W-:Y:S01]  /*f230*/  LEA R68, P6, R77.reuse, R2, 0x2 ;  /* 0x000000024d447211 */ /* 0x048fe200078c10ff */
[----:B------:R3:W-:Y:S03]  /*f240*/  @P3 STG.E desc[UR16][R74.64], R97 ;  /* 0x000000614a003986 */ /* 0x0007e6000c101910 */
[----:B------:R-:W-:Y:S01]  /*f250*/  LEA.HI.X.SX32 R69, R77, R0, 0x2, P6 ;  /* 0x000000004d457211 */ /* 0x000fe200030f16ff */
[C---:B------:R-:W-:Y:S01]  /*f260*/  VIADD R77, R73.reuse, UR5 ;  /* 0x00000005494d7c36 */ /* 0x040fe20008000000 */
[----:B-----5:R-:W-:Y:S02]  /*f270*/  LEA R70, P6, R73, R2, 0x2 ;  /* 0x0000000249467211 */ /* 0x020fe400078c10ff */
[----:B--2---:R-:W-:Y:S01]  /*f280*/  ISETP.LT.AND P3, PT, R72, UR4, !P0 ;  /* 0x0000000448007c0c */ /* 0x004fe2000c761270 */
[----:B------:R-:W2:Y:S01]  /*f290*/  LDCU UR4, c[0x0][0x39c] ;  /* 0x00007380ff0477ac */ /* 0x000ea20008000800 */
[----:B------:R-:W-:Y:S01]  /*f2a0*/  VIADD R76, R3, 0xa3 ;  /* 0x000000a3034c7836 */ /* 0x000fe20000000000 */
[----:B------:R-:W-:-:S02]  /*f2b0*/  LEA.HI.X.SX32 R71, R73, R0, 0x2, P6 ;  /* 0x0000000049477211 */ /* 0x000fc400030f16ff */
[----:B------:R-:W-:Y:S01]  /*f2c0*/  LEA R72, P6, R77, R2, 0x2 ;  /* 0x000000024d487211 */ /* 0x000fe200078c10ff */
[----:B------:R5:W-:Y:S01]  /*f2d0*/  @P2 STG.E desc[UR16][R68.64], R98 ;  /* 0x0000006244002986 */ /* 0x000be2000c101910 */
[----:B-1----:R-:W-:Y:S01]  /*f2e0*/  ISETP.LT.AND P2, PT, R76, UR6, !P0 ;  /* 0x000000064c007c0c */ /* 0x002fe2000c741270 */
[----:B---3--:R-:W-:Y:S01]  /*f2f0*/  VIADD R74, R3, 0xa4 ;  /* 0x000000a4034a7836 */ /* 0x008fe20000000000 */
[C---:B------:R-:W-:Y:S01]  /*f300*/  LEA.HI.X.SX32 R73, R77.reuse, R0, 0x2, P6 ;  /* 0x000000004d497211 */ /* 0x040fe200030f16ff */
[----:B------:R-:W1:Y:S01]  /*f310*/  LDCU UR6, c[0x0][0x39c] ;  /* 0x00007380ff0677ac */ /* 0x000e620008000800 */
        /* <DEDUP_REMOVED lines=11> */
[----:B--2---:R-:W-:Y:S01]  /*f3d0*/  ISETP.LT.AND P5, PT, R74, UR4, !P0 ;  /* 0x000000044a007c0c */ /* 0x004fe2000c7a1270 */
[----:B------:R-:W2:Y:S01]  /*f3e0*/  LDCU UR4, c[0x0][0x39c] ;  /* 0x00007380ff0477ac */ /* 0x000ea20008000800 */
        /* <DEDUP_REMOVED lines=17> */
[----:B--2---:R-:W-:Y:S01]  /*f500*/  ISETP.LT.AND P2, PT, R76, UR4, !P0 ;  /* 0x000000044c007c0c */ /* 0x004fe2000c741270 */
[----:B------:R-:W2:Y:S01]  /*f510*/  LDCU UR4, c[0x0][0x39c] ;  /* 0x00007380ff0477ac */ /* 0x000ea20008000800 */
[C---:B------:R-:W-:Y:S01]  /*f520*/  VIADD R77, R79.reuse, UR5 ;  /* 0x000000054f4d7c36 */ /* 0x040fe20008000000 */
[----:B------:R4:W-:Y:S01]  /*f530*/  @P1 STG.E desc[UR16][R74.64], R104 ;  /* 0x000000684a001986 */ /* 0x0009e2000c101910 */
[----:B---3--:R-:W-:Y:S01]  /*f540*/  LEA R68, P1, R79, R2, 0x2 ;  /* 0x000000024f447211 */ /* 0x008fe200078210ff */
        /* <DEDUP_REMOVED lines=16> */
[----:B--2---:R-:W-:Y:S01]  /*f650*/  ISETP.LT.AND P4, PT, R74, UR4, !P0 ;  /* 0x000000044a007c0c */ /* 0x004fe2000c781270 */
[----:B------:R-:W2:Y:S01]  /*f660*/  LDCU UR4, c[0x0][0x39c] ;  /* 0x00007380ff0477ac */ /* 0x000ea20008000800 */
[----:B---3--:R-:W-:Y:S01]  /*f670*/  VIADD R69, R3, 0xac ;  /* 0x000000ac03457836 */ /* 0x008fe20000000000 */
        /* <DEDUP_REMOVED lines=17> */
[----:B--2---:R-:W-:Y:S01]  /*f790*/  ISETP.LT.AND P1, PT, R72, UR4, !P0 ;  /* 0x0000000448007c0c */ /* 0x004fe2000c721270 */
[----:B------:R-:W-:Y:S01]  /*f7a0*/  VIADD R77, R77, UR5 ;  /* 0x000000054d4d7c36 */ /* 0x000fe20008000000 */
[----:B------:R-:W2:Y:S01]  /*f7b0*/  LDCU UR4, c[0x0][0x39c] ;  /* 0x00007380ff0477ac */ /* 0x000ea20008000800 */
[----:B------:R-:W-:-:S02]  /*f7c0*/  VIADD R72, R3, 0xaf ;  /* 0x000000af03487836 */ /* 0x000fc40000000000 */
[C---:B------:R-:W-:Y:S01]  /*f7d0*/  VIADD R73, R77.reuse, UR5 ;  /* 0x000000054d497c36 */ /* 0x040fe20008000000 */
[C---:B---3--:R-:W-:Y:S01]  /*f7e0*/  LEA R68, P6, R77.reuse, R2, 0x2 ;  /* 0x000000024d447211 */ /* 0x048fe200078c10ff */
        /* <DEDUP_REMOVED lines=10> */
[----:B--2---:R-:W-:Y:S01]  /*f890*/  ISETP.LT.AND P4, PT, R76, UR4, !P0 ;  /* 0x000000044c007c0c */ /* 0x004fe2000c781270 */
[----:B---3--:R-:W-:Y:S01]  /*f8a0*/  VIADD R74, R3, 0xb1 ;  /* 0x000000b1034a7836 */ /* 0x008fe20000000000 */
        /* <DEDUP_REMOVED lines=48> */
[C---:B------:R-:W-:Y:S01]  /*fbb0*/  VIADD R75, R77.reuse, UR5 ;  /* 0x000000054d4b7c36 */ /* 0x040fe20008000000 */
[----:B------:R4:W-:Y:S01]  /*fbc0*/  @P1 STG.E desc[UR16][R70.64], R119 ;  /* 0x0000007746001986 */ /* 0x0009e2000c101910 */
[C---:B------:R-:W-:Y:S01]  /*fbd0*/  LEA R72, P1, R77.reuse, R2, 0x2 ;  /* 0x000000024d487211 */ /* 0x040fe200078210ff */
[----:B------:R-:W5:Y:S03]  /*fbe0*/  LDCU UR7, c[0x0][0x39c] ;  /* 0x00007380ff0777ac */ /* 0x000f660008000800 */
[----:B------:R-:W-:-:S02]  /*fbf0*/  LEA.HI.X.SX32 R73, R77, R0, 0x2, P1 ;  /* 0x000000004d497211 */ /* 0x000fc400008f16ff */
[----:B-1----:R-:W-:Y:S01]  /*fc00*/  ISETP.LT.AND P1, PT, R74, UR6, !P0 ;  /* 0x000000064a007c0c */ /* 0x002fe2000c721270 */
[----:B------:R-:W1:Y:S01]  /*fc10*/  LDCU UR6, c[0x0][0x39c] ;  /* 0x00007380ff0677ac */ /* 0x000e620008000800 */
[----:B---3--:R-:W-:Y:S01]  /*fc20*/  VIADD R69, R3, 0xb9 ;  /* 0x000000b903457836 */ /* 0x008fe20000000000 */
[C---:B------:R-:W-:Y:S01]  /*fc30*/  LEA R68, P6, R75.reuse, R2, 0x2 ;  /* 0x000000024b447211 */ /* 0x040fe200078c10ff */
[----:B----4-:R-:W-:Y:S01]  /*fc40*/  VIADD R71, R75, UR5 ;  /* 0x000000054b477c36 */ /* 0x010fe20008000000 */
        /* <DEDUP_REMOVED lines=11> */
[----:B-----5:R-:W-:Y:S01]  /*fd00*/  ISETP.LT.AND P4, PT, R75, UR7, !P0 ;  /* 0x000000074b007c0c */ /* 0x020fe2000c781270 */
[----:B------:R-:W4:Y:S01]  /*fd10*/  LDCU UR7, c[0x0][0x39c] ;  /* 0x00007380ff0777ac */ /* 0x000f220008000800 */
[C---:B------:R-:W-:Y:S01]  /*fd20*/  LEA.HI.X.SX32 R75, R77.reuse, R0, 0x2, P6 ;  /* 0x000000004d4b7211 */ /* 0x040fe200030f16ff */
[----:B------:R5:W-:Y:S01]  /*fd30*/  @P3 STG.E desc[UR16][R70.64], R122 ;  /* 0x0000007a46003986 */ /* 0x000be2000c101910 */
[----:B-1----:R-:W-:Y:S01]  /*fd40*/  ISETP.LT.AND P3, PT, R72, UR6, !P0 ;  /* 0x0000000648007c0c */ /* 0x002fe2000c761270 */
[----:B------:R-:W1:Y:S01]  /*fd50*/  LDCU UR6, c[0x0][0x39c] ;  /* 0x00007380ff0677ac */ /* 0x000e620008000800 */
[----:B------:R-:W-:-:S02]  /*fd60*/  VIADD R77, R77, UR5 ;  /* 0x000000054d4d7c36 */ /* 0x000fc40008000000 */
[----:B------:R-:W-:Y:S02]  /*fd70*/  VIADD R72, R3, 0xbc ;  /* 0x000000bc03487836 */ /* 0x000fe40000000000 */
[C---:B------:R-:W-:Y:S01]  /*fd80*/  VIADD R73, R77.reuse, UR5 ;  /* 0x000000054d497c36 */ /* 0x040fe20008000000 */
[C---:B---3--:R-:W-:Y:S01]  /*fd90*/  LEA R68, P6, R77.reuse, R2, 0x2 ;  /* 0x000000024d447211 */ /* 0x048fe200078c10ff */
[----:B------:R3:W-:Y:S03]  /*fda0*/  @P2 STG.E desc[UR16][R74.64], R123 ;  /* 0x0000007b4a002986 */ /* 0x0007e6000c101910 */
[----:B------:R-:W-:Y:S01]  /*fdb0*/  LEA.HI.X.SX32 R69, R77, R0, 0x2, P6 ;  /* 0x000000004d457211 */ /* 0x000fe200030f16ff */
[C---:B------:R-:W-:Y:S01]  /*fdc0*/  VIADD R77, R73.reuse, UR5 ;  /* 0x00000005494d7c36 */ /* 0x040fe20008000000 */
[----:B-----5:R-:W-:Y:S01]  /*fdd0*/  LEA R70, P6, R73, R2, 0x2 ;  /* 0x0000000249467211 */ /* 0x020fe200078c10ff */
[----:B------:R-:W-:Y:S01]  /*fde0*/  VIADD R76, R3, 0xbd ;  /* 0x000000bd034c7836 */ /* 0x000fe20000000000 */
[----:B--2---:R-:W-:Y:S01]  /*fdf0*/  ISETP.LT.AND P2, PT, R72, UR4, !P0 ;  /* 0x0000000448007c0c */ /* 0x004fe2000c741270 */
[----:B------:R-:W2:Y:S01]  /*fe00*/  LDCU UR4, c[0x0][0x39c] ;  /* 0x00007380ff0477ac */ /* 0x000ea20008000800 */
        /* <DEDUP_REMOVED lines=27> */
[----:B------:R-:W1:Y:S01]  /*ffc0*/  LDCU UR6, c[0x0][0x39c] ;  /* 0x00007380ff0677ac */ /* 0x000e620008000800 */
[----:B------:R-:W-:-:S02]  /*ffd0*/  LEA.HI.X.SX32 R73, R77, R0, 0x2, P6 ;  /* 0x000000004d497211 */ /* 0x000fc400030f16ff */
        /* <DEDUP_REMOVED lines=33> */
[----:B------:R3:W-:Y:S01]  /*101f0*/  @P2 STG.E desc[UR16][R72.64], R5 ;  /* 0x0000000548002986 */ /* 0x0007e2000c101910 */
[----:B-----5:R-:W-:Y:S02]  /*10200*/  VIADD R71, R75, UR5 ;  /* 0x000000054b477c36 */ /* 0x020fe40008000000 */
[----:B-1----:R-:W-:Y:S01]  /*10210*/  ISETP.LT.AND P2, PT, R69, UR6, !P0 ;  /* 0x0000000645007c0c */ /* 0x002fe2000c741270 */
[----:B------:R-:W-:Y:S01]  /*10220*/  VIADD R4, R3, 0xc7 ;  /* 0x000000c703047836 */ /* 0x000fe20000000000 */
[----:B------:R-:W-:Y:S01]  /*10230*/  LEA.HI.X.SX32 R69, R75, R0, 0x2, P6 ;  /* 0x000000004b457211 */ /* 0x000fe200030f16ff */
[----:B------:R-:W1:Y:S01]  /*10240*/  LDCU UR6, c[0x0][0x39c] ;  /* 0x00007380ff0677ac */ /* 0x000e620008000800 */
[C---:B------:R-:W-:Y:S01]  /*10250*/  LEA R70, P6, R71.reuse, R2, 0x2 ;  /* 0x0000000247467211 */ /* 0x040fe200078c10ff */
[----:B------:R-:W-:-:S02]  /*10260*/  VIADD R77, R71, UR5 ;  /* 0x00000005474d7c36 */ /* 0x000fc40008000000 */
[----:B------:R5:W-:Y:S01]  /*10270*/  @P1 STG.E desc[UR16][R68.64], R6 ;  /* 0x0000000644001986 */ /* 0x000be2000c101910 */
[----:B------:R-:W-:Y:S02]  /*10280*/  LEA.HI.X.SX32 R71, R71, R0, 0x2, P6 ;  /* 0x0000000047477211 */ /* 0x000fe400030f16ff */
[----:B----4-:R-:W-:Y:S01]  /*10290*/  ISETP.LT.AND P1, PT, R4, UR7, !P0 ;  /* 0x0000000704007c0c */ /* 0x010fe2000c721270 */
[----:B------:R-:W-:Y:S01]  /*102a0*/  VIADD R4, R3, 0xc8 ;  /* 0x000000c803047836 */ /* 0x000fe20000000000 */
[----:B------:R-:W-:Y:S01]  /*102b0*/  LEA R74, P6, R77, R2, 0x2 ;  /* 0x000000024d4a7211 */ /* 0x000fe200078c10ff */
[----:B------:R4:W-:Y:S01]  /*102c0*/  @P5 STG.E desc[UR16][R70.64], R7 ;  /* 0x0000000746005986 */ /* 0x0009e2000c101910 */
[----:B---3--:R-:W-:Y:S01]  /*102d0*/  VIADD R5, R3, 0xc9 ;  /* 0x000000c903057836 */ /* 0x008fe20000000000 */
[----:B------:R-:W3:Y:S01]  /*102e0*/  LDCU UR7, c[0x0][0x39c] ;  /* 0x00007380ff0777ac */ /* 0x000ee20008000800 */
[----:B--2---:R-:W-:Y:S02]  /*102f0*/  ISETP.LT.AND P5, PT, R4, UR4, !P0 ;  /* 0x0000000404007c0c */ /* 0x004fe4000c7a1270 */
[C---:B------:R-:W-:Y:S01]  /*10300*/  LEA.HI.X.SX32 R75, R77.reuse, R0, 0x2, P6 ;  /* 0x000000004d4b7211 */ /* 0x040fe200030f16ff */
[----:B------:R-:W2:Y:S01]  /*10310*/  LDCU UR4, c[0x0][0x39c] ;  /* 0x00007380ff0477ac */ /* 0x000ea20008000800 */
[----:B------:R-:W-:-:S04]  /*10320*/  VIADD R77, R77, UR5 ;  /* 0x000000054d4d7c36 */ /* 0x000fc80008000000 */
[C---:B-----5:R-:W-:Y:S01]  /*10330*/  VIADD R69, R77.reuse, UR5 ;  /* 0x000000054d457c36 */ /* 0x060fe20008000000 */
[----:B------:R-:W-:Y:S01]  /*10340*/  LEA R4, P6, R77, R2, 0x2 ;  /* 0x000000024d047211 */ /* 0x000fe200078c10ff */
[----:B------:R5:W-:Y:S01]  /*10350*/  @P4 STG.E desc[UR16][R74.64], R8 ;  /* 0x000000084a004986 */ /* 0x000be2000c101910 */
[----:B-1----:R-:W-:Y:S01]  /*10360*/  ISETP.LT.AND P4, PT, R5, UR6, !P0 ;  /* 0x0000000605007c0c */ /* 0x002fe2000c781270 */
[----:B----4-:R-:W-:Y:S01]  /*10370*/  VIADD R71, R69, UR5 ;  /* 0x0000000545477c36 */ /* 0x010fe20008000000 */
[----:B------:R-:W-:Y:S01]  /*10380*/  LEA.HI.X.SX32 R5, R77, R0, 0x2, P6 ;  /* 0x000000004d057211 */ /* 0x000fe200030f16ff */
[----:B------:R-:W1:Y:S01]  /*10390*/  LDCU UR6, c[0x0][0x39c] ;  /* 0x00007380ff0677ac */ /* 0x000e620008000800 */
[----:B------:R-:W-:Y:S01]  /*103a0*/  LEA R6, P6, R69, R2, 0x2 ;  /* 0x0000000245067211 */ /* 0x000fe200078c10ff */
[----:B------:R-:W-:Y:S02]  /*103b0*/  VIADD R70, R3, 0xca ;  /* 0x000000ca03467836 */ /* 0x000fe40000000000 */
[----:B------:R4:W-:Y:S01]  /*103c0*/  @P3 STG.E desc[UR16][R4.64], R9 ;  /* 0x0000000904003986 */ /* 0x0009e2000c101910 */
[----:B------:R-:W-:-:S02]  /*103d0*/  LEA.HI.X.SX32 R7, R69, R0, 0x2, P6 ;  /* 0x0000000045077211 */ /* 0x000fc400030f16ff */
[----:B------:R-:W-:Y:S02]  /*103e0*/  LEA R68, P6, R71, R2, 0x2 ;  /* 0x0000000247447211 */ /* 0x000fe400078c10ff */
[----:B--2---:R-:W-:Y:S01]  /*103f0*/  ISETP.LT.AND P3, PT, R70, UR4, !P0 ;  /* 0x0000000446007c0c */ /* 0x004fe2000c761270 */
[----:B------:R-:W2:Y:S01]  /*10400*/  LDCU UR4, c[0x0][0x39c] ;  /* 0x00007380ff0477ac */ /* 0x000ea20008000800 */
[----:B-----5:R-:W-:Y:S01]  /*10410*/  VIADD R8, R3, 0xcb ;  /* 0x000000cb03087836 */ /* 0x020fe20000000000 */
[C---:B------:R-:W-:Y:S01]  /*10420*/  LEA.HI.X.SX32 R69, R71.reuse, R0, 0x2, P6 ;  /* 0x0000000047457211 */ /* 0x040fe200030f16ff */
[----:B------:R-:W-:Y:S01]  /*10430*/  VIADD R71, R71, UR5 ;  /* 0x0000000547477c36 */ /* 0x000fe20008000000 */
[----:B------:R5:W-:Y:S02]  /*10440*/  @P2 STG.E desc[UR16][R6.64], R10 ;  /* 0x0000000a06002986 */ /* 0x000be4000c101910 */
[----:B---3--:R-:W-:Y:S01]  /*10450*/  ISETP.LT.AND P2, PT, R8, UR7, !P0 ;  /* 0x0000000708007c0c */ /* 0x008fe2000c741270 */
[----:B------:R-:W-:Y:S01]  /*10460*/  VIADD R8, R3, 0xcc ;  /* 0x000000cc03087836 */ /* 0x000fe20000000000 */
[C---:B----4-:R-:W-:Y:S01]  /*10470*/  LEA R4, P6, R71.reuse, R2, 0x2 ;  /* 0x0000000247047211 */ /* 0x050fe200078c10ff */
[----:B------:R-:W-:Y:S01]  /*10480*/  VIADD R9, R71, UR5 ;  /* 0x0000000547097c36 */ /* 0x000fe20008000000 */
[----:B------:R-:W3:Y:S01]  /*10490*/  LDCU UR7, c[0x0][0x39c] ;  /* 0x00007380ff0777ac */ /* 0x000ee20008000800 */
[----:B------:R4:W-:Y:S01]  /*104a0*/  @P1 STG.E desc[UR16][R68.64], R11 ;  /* 0x0000000b44001986 */ /* 0x0009e2000c101910 */
[----:B-1----:R-:W-:Y:S01]  /*104b0*/  ISETP.LT.AND P1, PT, R8, UR6, !P0 ;  /* 0x0000000608007c0c */ /* 0x002fe2000c721270 */
[----:B------:R-:W-:Y:S01]  /*104c0*/  VIADD R8, R3, 0xcd ;  /* 0x000000cd03087836 */ /* 0x000fe20000000000 */
[----:B------:R-:W-:Y:S01]  /*104d0*/  LEA.HI.X.SX32 R5, R71, R0, 0x2, P6 ;  /* 0x0000000047057211 */ /* 0x000fe200030f16ff */
[C---:B------:R-:W-:Y:S01]  /*104e0*/  VIADD R71, R9.reuse, UR5 ;  /* 0x0000000509477c36 */ /* 0x040fe20008000000 */
[C---:B-----5:R-:W-:Y:S01]  /*104f0*/  LEA R6, P6, R9.reuse, R2, 0x2 ;  /* 0x0000000209067211 */ /* 0x060fe200078c10ff */
[----:B------:R-:W1:Y:S02]  /*10500*/  LDCU UR6, c[0x0][0x39c] ;  /* 0x00007380ff0677ac */ /* 0x000e640008000800 */
[----:B------:R-:W-:Y:S01]  /*10510*/  @P5 STG.E desc[UR16][R4.64], R12 ;  /* 0x0000000c04005986 */ /* 0x000fe2000c101910 */
[----:B------:R-:W-:-:S02]  /*10520*/  LEA.HI.X.SX32 R7, R9, R0, 0x2, P6 ;  /* 0x0000000009077211 */ /* 0x000fc400030f16ff */
[----:B--2---:R-:W-:Y:S01]  /*10530*/  ISETP.LT.AND P5, PT, R8, UR4, !P0 ;  /* 0x0000000408007c0c */ /* 0x004fe2000c7a1270 */
[C---:B----4-:R-:W-:Y:S01]  /*10540*/  VIADD R69, R71.reuse, UR5 ;  /* 0x0000000547457c36 */ /* 0x050fe20008000000 */
[----:B------:R-:W-:Y:S01]  /*10550*/  LEA R8, P6, R71, R2, 0x2 ;  /* 0x0000000247087211 */ /* 0x000fe200078c10ff */
[----:B------:R-:W-:Y:S01]  /*10560*/  VIADD R11, R3, 0xce ;  /* 0x000000ce030b7836 */ /* 0x000fe20000000000 */
[----:B------:R-:W2:Y:S02]  /*10570*/  LDCU UR4, c[0x0][0x39c] ;  /* 0x00007380ff0477ac */ /* 0x000ea40008000800 */
[----:B------:R-:W-:Y:S02]  /*10580*/  LEA.HI.X.SX32 R9, R71, R0, 0x2, P6 ;  /* 0x0000000047097211 */ /* 0x000fe400030f16ff */
[----:B------:R-:W-:Y:S01]  /*10590*/  LEA R10, P6, R69, R2, 0x2 ;  /* 0x00000002450a7211 */ /* 0x000fe200078c10ff */
[----:B------:R4:W-:Y:S01]  /*105a0*/  @P4 STG.E desc[UR16][R6.64], R13 ;  /* 0x0000000d06004986 */ /* 0x0009e2000c101910 */
[----:B---3--:R-:W-:Y:S01]  /*105b0*/  ISETP.LT.AND P4, PT, R11, UR7, !P0 ;  /* 0x000000070b007c0c */ /* 0x008fe2000c781270 */
[----:B------:R-:W-:Y:S01]  /*105c0*/  VIADD R68, R3, 0xcf ;  /* 0x000000cf03447836 */ /* 0x000fe20000000000 */
[C---:B------:R-:W-:Y:S01]  /*105d0*/  LEA.HI.X.SX32 R11, R69.reuse, R0, 0x2, P6 ;  /* 0x00000000450b7211 */ /* 0x040fe200030f16ff */
[----:B------:R-:W3:Y:S01]  /*105e0*/  LDCU UR7, c[0x0][0x39c] ;  /* 0x00007380ff0777ac */ /* 0x000ee20008000800 */
[----:B------:R-:W-:Y:S01]  /*105f0*/  VIADD R69, R69, UR5 ;  /* 0x0000000545457c36 */ /* 0x000fe20008000000 */
[----:B------:R5:W-:Y:S01]  /*10600*/  @P3 STG.E desc[UR16][R8.64], R14 ;  /* 0x0000000e08003986 */ /* 0x000be2000c101910 */
[----:B-1----:R-:W-:Y:S01]  /*10610*/  ISETP.LT.AND P3, PT, R68, UR6, !P0 ;  /* 0x0000000644007c0c */ /* 0x002fe2000c761270 */
[----:B------:R-:W1:Y:S02]  /*10620*/  LDCU UR6, c[0x0][0x39c] ;  /* 0x00007380ff0677ac */ /* 0x000e640008000800 */
[----:B------:R1:W-:Y:S01]  /*10630*/  @P2 STG.E desc[UR16][R10.64], R15 ;  /* 0x0000000f0a002986 */ /* 0x0003e2000c101910 */
[C---:B----4-:R-:W-:Y:S01]  /*10640*/  VIADD R13, R69.reuse, UR5 ;  /* 0x00000005450d7c36 */ /* 0x050fe20008000000 */
[----:B------:R-:W-:Y:S01]  /*10650*/  LEA R4, P2, R69, R2, 0x2 ;  /* 0x0000000245047211 */ /* 0x000fe200078410ff */
[----:B------:R-:W-:-:S03]  /*10660*/  VIADD R7, R3, 0xd0 ;  /* 0x000000d003077836 */ /* 0x000fc60000000000 */
[----:B------:R-:W-:Y:S02]  /*10670*/  LEA R6, P6, R13, R2, 0x2 ;  /* 0x000000020d067211 */ /* 0x000fe400078c10ff */
[-C--:B------:R-:W-:Y:S01]  /*10680*/  LEA.HI.X.SX32 R5, R69, R0.reuse, 0x2, P2 ;  /* 0x0000000045057211 */ /* 0x080fe200010f16ff */
[----:B-----5:R-:W-:Y:S01]  /*10690*/  VIADD R8, R3, 0xd1 ;  /* 0x000000d103087836 */ /* 0x020fe20000000000 */
[----:B--2---:R-:W-:Y:S01]  /*106a0*/  ISETP.LT.AND P2, PT, R7, UR4, !P0 ;  /* 0x0000000407007c0c */ /* 0x004fe2000c741270 */
[----:B------:R-:W2:Y:S01]  /*106b0*/  LDCU UR4, c[0x0][0x39c] ;  /* 0x00007380ff0477ac */ /* 0x000ea20008000800 */
[C---:B------:R-:W-:Y:S01]  /*106c0*/  LEA.HI.X.SX32 R7, R13.reuse, R0, 0x2, P6 ;  /* 0x000000000d077211 */ /* 0x040fe200030f16ff */
[----:B------:R-:W-:Y:S01]  /*106d0*/  VIADD R13, R13, UR5 ;  /* 0x000000050d0d7c36 */ /* 0x000fe20008000000 */
[----:B------:R4:W-:Y:S01]  /*106e0*/  @P1 STG.E desc[UR16][R4.64], R16 ;  /* 0x0000001004001986 */ /* 0x0009e2000c101910 */
[----:B---3--:R-:W-:Y:S01]  /*106f0*/  ISETP.LT.AND P1, PT, R8, UR7, !P0 ;  /* 0x0000000708007c0c */ /* 0x008fe2000c721270 */
[----:B-1----:R-:W-:Y:S01]  /*10700*/  VIADD R10, R3, 0xd2 ;  /* 0x000000d2030a7836 */ /* 0x002fe20000000000 */
[----:B------:R-:W1:Y:S01]  /*10710*/  LDCU UR7, c[0x0][0x39c] ;  /* 0x00007380ff0777ac */ /* 0x000e620008000800 */
[----:B------:R3:W-:Y:S01]  /*10720*/  @P5 STG.E desc[UR16][R6.64], R17 ;  /* 0x0000001106005986 */ /* 0x0007e2000c101910 */
[C---:B------:R-:W-:Y:S01]  /*10730*/  LEA R8, P5, R13.reuse, R2, 0x2 ;  /* 0x000000020d087211 */ /* 0x040fe200078a10ff */
[----:B------:R-:W-:-:S03]  /*10740*/  VIADD R11, R13, UR5 ;  /* 0x000000050d0b7c36 */ /* 0x000fc60008000000 */
[----:B------:R-:W-:Y:S02]  /*10750*/  LEA.HI.X.SX32 R9, R13, R0, 0x2, P5 ;  /* 0x000000000d097211 */ /* 0x000fe400028f16ff */
[----:B------:R-:W-:Y:S01]  /*10760*/  ISETP.LT.AND P5, PT, R10, UR6, !P0 ;  /* 0x000000060a007c0c */ /* 0x000fe2000c7a1270 */
[----:B------:R-:W5:Y:S01]  /*10770*/  LDCU UR6, c[0x0][0x39c] ;  /* 0x00007380ff0677ac */ /* 0x000f620008000800 */
[----:B----4-:R-:W-:Y:S01]  /*10780*/  VIADD R5, R3, 0xd3 ;  /* 0x000000d303057836 */ /* 0x010fe20000000000 */
[C---:B------:R-:W-:Y:S01]  /*10790*/  LEA R4, P6, R11.reuse, R2, 0x2 ;  /* 0x000000020b047211 */ /* 0x040fe200078c10ff */
[----:B---3--:R-:W-:Y:S01]  /*107a0*/  VIADD R7, R11, UR5 ;  /* 0x000000050b077c36 */ /* 0x008fe20008000000 */
        /* <DEDUP_REMOVED lines=11> */
[----:B-1----:R-:W-:Y:S01]  /*10860*/  ISETP.LT.AND P3, PT, R11, UR7, !P0 ;  /* 0x000000070b007c0c */ /* 0x002fe2000c761270 */
[----:B------:R-:W1:Y:S01]  /*10870*/  LDCU UR7, c[0x0][0x39c] ;  /* 0x00007380ff0777ac */ /* 0x000e620008000800 */
[C---:B------:R-:W-:Y:S01]  /*10880*/  LEA.HI.X.SX32 R11, R13.reuse, R0, 0x2, P6 ;  /* 0x000000000d0b7211 */ /* 0x040fe200030f16ff */
[----:B------:R4:W-:Y:S01]  /*10890*/  @P2 STG.E desc[UR16][R6.64], R20 ;  /* 0x0000001406002986 */ /* 0x0009e2000c101910 */
[----:B-----5:R-:W-:Y:S01]  /*108a0*/  ISETP.LT.AND P2, PT, R8, UR6, !P0 ;  /* 0x0000000608007c0c */ /* 0x020fe2000c741270 */
[----:B------:R-:W-:Y:S01]  /*108b0*/  VIADD R13, R13, UR5 ;  /* 0x000000050d0d7c36 */ /* 0x000fe20008000000 */
[----:B------:R-:W5:Y:S01]  /*108c0*/  LDCU UR6, c[0x0][0x39c] ;  /* 0x00007380ff0677ac */ /* 0x000f620008000800 */
[----:B------:R-:W-:-:S02]  /*108d0*/  VIADD R8, R3, 0xd6 ;  /* 0x000000d603087836 */ /* 0x000fc40000000000 */
[C---:B------:R-:W-:Y:S01]  /*108e0*/  VIADD R9, R13.reuse, UR5 ;  /* 0x000000050d097c36 */ /* 0x040fe20008000000 */
[C---:B---3--:R-:W-:Y:S01]  /*108f0*/  LEA R4, P6, R13.reuse, R2, 0x2 ;  /* 0x000000020d047211 */ /* 0x048fe200078c10ff */
[----:B------:R3:W-:Y:S03]  /*10900*/  @P1 STG.E desc[UR16][R10.64], R21 ;  /* 0x000000150a001986 */ /* 0x0007e6000c101910 */
[----:B------:R-:W-:Y:S01]  /*10910*/  LEA.HI.X.SX32 R5, R13, R0, 0x2, P6 ;  /* 0x000000000d057211 */ /* 0x000fe200030f16ff */
[C---:B------:R-:W-:Y:S01]  /*10920*/  VIADD R13, R9.reuse, UR5 ;  /* 0x00000005090d7c36 */ /* 0x040fe20008000000 */
[----:B----4-:R-:W-:Y:S02]  /*10930*/  LEA R6, P6, R9, R2, 0x2 ;  /* 0x0000000209067211 */ /* 0x010fe400078c10ff */
[----:B--2---:R-:W-:Y:S01]  /*10940*/  ISETP.LT.AND P1, PT, R8, UR4, !P0 ;  /* 0x0000000408007c0c */ /* 0x004fe2000c721270 */
[----:B------:R-:W2:Y:S01]  /*10950*/  LDCU UR4, c[0x0][0x39c] ;  /* 0x00007380ff0477ac */ /* 0x000ea20008000800 */
[----:B------:R-:W-:Y:S01]  /*10960*/  VIADD R12, R3, 0xd7 ;  /* 0x000000d7030c7836 */ /* 0x000fe20000000000 */
[----:B------:R-:W-:-:S02]  /*10970*/  LEA.HI.X.SX32 R7, R9, R0, 0x2, P6 ;  /* 0x0000000009077211 */ /* 0x000fc400030f16ff */
[----:B------:R-:W-:Y:S01]  /*10980*/  LEA R8, P6, R13, R2, 0x2 ;  /* 0x000000020d087211 */ /* 0x000fe200078c10ff */
[----:B------:R4:W-:Y:S01]  /*10990*/  @P5 STG.E desc[UR16][R4.64], R22 ;  /* 0x0000001604005986 */ /* 0x0009e2000c101910 */
[----:B-----5:R-:W-:Y:S01]  /*109a0*/  ISETP.LT.AND P5, PT, R12, UR6, !P0 ;  /* 0x000000060c007c0c */ /* 0x020fe2000c7a1270 */
[----:B---3--:R-:W-:Y:S01]  /*109b0*/  VIADD R10, R3, 0xd8 ;  /* 0x000000d8030a7836 */ /* 0x008fe20000000000 */
[C---:B------:R-:W-:Y:S01]  /*109c0*/  LEA.HI.X.SX32 R9, R13.reuse, R0, 0x2, P6 ;  /* 0x000000000d097211 */ /* 0x040fe200030f16ff */
[----:B------:R-:W3:Y:S01]  /*109d0*/  LDCU UR6, c[0x0][0x39c] ;  /* 0x00007380ff0677ac */ /* 0x000ee20008000800 */
[----:B------:R-:W-:Y:S01]  /*109e0*/  VIADD R13, R13, UR5 ;  /* 0x000000050d0d7c36 */ /* 0x000fe20008000000 */
[----:B------:R5:W-:Y:S01]  /*109f0*/  @P4 STG.E desc[UR16][R6.64], R23 ;  /* 0x0000001706004986 */ /* 0x000be2000c101910 */
[----:B-1----:R-:W-:Y:S01]  /*10a00*/  ISETP.LT.AND P4, PT, R10, UR7, !P0 ;  /* 0x000000070a007c0c */ /* 0x002fe2000c781270 */
[----:B------:R-:W1:Y:S01]  /*10a10*/  LDCU UR7, c[0x0][0x39c] ;  /* 0x00007380ff0777ac */ /* 0x000e620008000800 */
[----:B------:R-:W-:-:S02]  /*10a20*/  VIADD R11, R13, UR5 ;  /* 0x000000050d0b7c36 */ /* 0x000fc40008000000 */
[----:B------:R-:W-:Y:S01]  /*10a30*/  VIADD R10, R3, 0xd9 ;  /* 0x000000d9030a7836 */ /* 0x000fe20000000000 */
[C---:B----4-:R-:W-:Y:S01]  /*10a40*/  LEA R4, P6, R13.reuse, R2, 0x2 ;  /* 0x000000020d047211 */ /* 0x050fe200078c10ff */
[----:B------:R4:W-:Y:S03]  /*10a50*/  @P3 STG.E desc[UR16][R8.64], R24 ;  /* 0x0000001808003986 */ /* 0x0009e6000c101910 */
[----:B------:R-:W-:Y:S01]  /*10a60*/  LEA.HI.X.SX32 R5, R13, R0, 0x2, P6 ;  /* 0x000000000d057211 */ /* 0x000fe200030f16ff */
[C---:B------:R-:W-:Y:S01]  /*10a70*/  VIADD R13, R11.reuse, UR5 ;  /* 0x000000050b0d7c36 */ /* 0x040fe20008000000 */
[----:B-----5:R-:W-:Y:S02]  /*10a80*/  LEA R6, P6, R11, R2, 0x2 ;  /* 0x000000020b067211 */ /* 0x020fe400078c10ff */
[----:B--2---:R-:W-:Y:S01]  /*10a90*/  ISETP.LT.AND P3, PT, R10, UR4, !P0 ;  /* 0x000000040a007c0c */ /* 0x004fe2000c761270 */
[----:B------:R-:W2:Y:S01]  /*10aa0*/  LDCU UR4, c[0x0][0x39c] ;  /* 0x00007380ff0477ac */ /* 0x000ea20008000800 */
[----:B------:R-:W-:Y:S01]  /*10ab0*/  VIADD R10, R3, 0xda ;  /* 0x000000da030a7836 */ /* 0x000fe20000000000 */
[----:B------:R-:W-:Y:S01]  /*10ac0*/  LEA.HI.X.SX32 R7, R11, R0, 0x2, P6 ;  /* 0x000000000b077211 */ /* 0x000fe200030f16ff */
[C---:B------:R-:W-:Y:S01]  /*10ad0*/  VIADD R15, R13.reuse, UR5 ;  /* 0x000000050d0f7c36 */ /* 0x040fe20008000000 */
[----:B----4-:R-:W-:Y:S01]  /*10ae0*/  LEA R8, P6, R13, R2, 0x2 ;  /* 0x000000020d087211 */ /* 0x010fe200078c10ff */
[----:B------:R4:W-:Y:S01]  /*10af0*/  @P2 STG.E desc[UR16][R4.64], R25 ;  /* 0x0000001904002986 */ /* 0x0009e2000c101910 */
[----:B---3--:R-:W-:Y:S01]  /*10b00*/  ISETP.LT.AND P2, PT, R10, UR6, !P0 ;  /* 0x000000060a007c0c */ /* 0x008fe2000c741270 */
[----:B------:R-:W-:Y:S01]  /*10b10*/  VIADD R11, R3, 0xdb ;  /* 0x000000db030b7836 */ /* 0x000fe20000000000 */
[----:B------:R-:W-:Y:S01]  /*10b20*/  LEA.HI.X.SX32 R9, R13, R0, 0x2, P6 ;  /* 0x000000000d097211 */ /* 0x000fe200030f16ff */
[----:B------:R-:W3:Y:S01]  /*10b30*/  LDCU UR6, c[0x0][0x39c] ;  /* 0x00007380ff0677ac */ /* 0x000ee20008000800 */
[----:B------:R-:W-:Y:S01]  /*10b40*/  LEA R10, P6, R15, R2, 0x2 ;  /* 0x000000020f0a7211 */ /* 0x000fe200078c10ff */
[----:B------:R5:W-:Y:S01]  /*10b50*/  @P1 STG.E desc[UR16][R6.64], R26 ;  /* 0x0000001a06001986 */ /* 0x000be2000c101910 */
[----:B-1----:R-:W-:Y:S01]  /*10b60*/  ISETP.LT.AND P1, PT, R11, UR7, !P0 ;  /* 0x000000070b007c0c */ /* 0x002fe2000c721270 */
[----:B------:R-:W-:Y:S01]  /*10b70*/  VIADD R12, R3, 0xdc ;  /* 0x000000dc030c7836 */ /* 0x000fe20000000000 */
[C---:B------:R-:W-:Y:S01]  /*10b80*/  LEA.HI.X.SX32 R11, R15.reuse, R0, 0x2, P6 ;  /* 0x000000000f0b7211 */ /* 0x040fe200030f16ff */
[----:B------:R-:W1:Y:S01]  /*10b90*/  LDCU UR7, c[0x0][0x39c] ;  /* 0x00007380ff0777ac */ /* 0x000e620008000800 */
[----:B------:R-:W-:Y:S01]  /*10ba0*/  VIADD R15, R15, UR5 ;  /* 0x000000050f0f7c36 */ /* 0x000fe20008000000 */
[----:B------:R3:W-:Y:S01]  /*10bb0*/  @P5 STG.E desc[UR16][R8.64], R27 ;  /* 0x0000001b08005986 */ /* 0x0007e2000c101910 */
[----:B--2---:R-:W-:Y:S01]  /*10bc0*/  ISETP.LT.AND P5, PT, R12, UR4, !P0 ;  /* 0x000000040c007c0c */ /* 0x004fe2000c7a1270 */
[----:B------:R-:W2:Y:S01]  /*10bd0*/  LDCU UR4, c[0x0][0x39c] ;  /* 0x00007380ff0477ac */ /* 0x000ea20008000800 */
        /* <DEDUP_REMOVED lines=12> */
[----:B-1----:R-:W-:Y:S01]  /*10ca0*/  VIADD R10, R3, 0xdf ;  /* 0x000000df030a7836 */ /* 0x002fe20000000000 */
[----:B------:R-:W-:Y:S01]  /*10cb0*/  ISETP.LT.AND P3, PT, R8, UR7, !P0 ;  /* 0x0000000708007c0c */ /* 0x000fe2000c761270 */
[----:B------:R-:W1:Y:S01]  /*10cc0*/  LDCU UR7, c[0x0][0x39c] ;  /* 0x00007380ff0777ac */ /* 0x000e620008000800 */
[----:B------:R5:W-:Y:S01]  /*10cd0*/  @P2 STG.E desc[UR16][R6.64], R30 ;  /* 0x0000001e06002986 */ /* 0x000be2000c101910 */
[C---:B------:R-:W-:Y:S01]  /*10ce0*/  LEA R8, P2, R13.reuse, R2, 0x2 ;  /* 0x000000020d087211 */ /* 0x040fe200078410ff */
[----:B------:R-:W-:-:S03]  /*10cf0*/  VIADD R11, R13, UR5 ;  /* 0x000000050d0b7c36 */ /* 0x000fc60008000000 */
[----:B------:R-:W-:Y:S02]  /*10d00*/  LEA.HI.X.SX32 R9, R13, R0, 0x2, P2 ;  /* 0x000000000d097211 */ /* 0x000fe400010f16ff */
[----:B--2---:R-:W-:Y:S01]  /*10d10*/  ISETP.LT.AND P2, PT, R10, UR4, !P0 ;  /* 0x000000040a007c0c */ /* 0x004fe2000c741270 */
[----:B------:R-:W2:Y:S01]  /*10d20*/  LDCU UR4, c[0x0][0x39c] ;  /* 0x00007380ff0477ac */ /* 0x000ea20008000800 */
        /* <DEDUP_REMOVED lines=14> */
[----:B-1----:R-:W-:Y:S01]  /*10e10*/  ISETP.LT.AND P5, PT, R11, UR7, !P0 ;  /* 0x000000070b007c0c */ /* 0x002fe2000c7a1270 */
[----:B------:R-:W1:Y:S01]  /*10e20*/  LDCU UR7, c[0x0][0x39c] ;  /* 0x00007380ff0777ac */ /* 0x000e620008000800 */
[C---:B------:R-:W-:Y:S01]  /*10e30*/  LEA.HI.X.SX32 R11, R13.reuse, R0, 0x2, P6 ;  /* 0x000000000d0b7211 */ /* 0x040fe200030f16ff */
[----:B------:R5:W-:Y:S01]  /*10e40*/  @P4 STG.E desc[UR16][R6.64], R33 ;  /* 0x0000002106004986 */ /* 0x000be2000c101910 */
[----:B--2---:R-:W-:Y:S01]  /*10e50*/  ISETP.LT.AND P4, PT, R8, UR4, !P0 ;  /* 0x0000000408007c0c */ /* 0x004fe2000c781270 */
[----:B------:R-:W-:Y:S01]  /*10e60*/  VIADD R13, R13, UR5 ;  /* 0x000000050d0d7c36 */ /* 0x000fe20008000000 */
[----:B------:R-:W2:Y:S01]  /*10e70*/  LDCU UR4, c[0x0][0x39c] ;  /* 0x00007380ff0477ac */ /* 0x000ea20008000800 */
        /* <DEDUP_REMOVED lines=13> */
[----:B--2---:R-:W-:Y:S01]  /*10f50*/  ISETP.LT.AND P2, PT, R12, UR4, !P0 ;  /* 0x000000040c007c0c */ /* 0x004fe2000c741270 */
[----:B----4-:R-:W-:Y:S01]  /*10f60*/  VIADD R10, R3, 0xe5 ;  /* 0x000000e5030a7836 */ /* 0x010fe20000000000 */
[C---:B------:R-:W-:Y:S01]  /*10f70*/  LEA.HI.X.SX32 R9, R13.reuse, R0, 0x2, P6 ;  /* 0x000000000d097211 */ /* 0x040fe200030f16ff */
[----:B------:R-:W2:Y:S01]  /*10f80*/  LDCU UR4, c[0x0][0x39c] ;  /* 0x00007380ff0477ac */ /* 0x000ea20008000800 */
[----:B------:R-:W-:Y:S01]  /*10f90*/  VIADD R13, R13, UR5 ;  /* 0x000000050d0d7c36 */ /* 0x000fe20008000000 */
[----:B------:R4:W-:Y:S01]  /*10fa0*/  @P1 STG.E desc[UR16][R6.64], R36 ;  /* 0x0000002406001986 */ /* 0x0009e2000c101910 */
[----:B-1----:R-:W-:Y:S01]  /*10fb0*/  ISETP.LT.AND P1, PT, R10, UR7, !P0 ;  /* 0x000000070a007c0c */ /* 0x002fe2000c721270 */
[----:B------:R-:W1:Y:S01]  /*10fc0*/  LDCU UR7, c[0x0][0x39c] ;  /* 0x00007380ff0777ac */ /* 0x000e620008000800 */
        /* <DEDUP_REMOVED lines=98> */
[----:B--2---:R-:W-:Y:S01]  /*115f0*/  ISETP.LT.AND P2, PT, R10, UR4, !P0 ;  /* 0x000000040a007c0c */ /* 0x004fe2000c741270 */
[----:B------:R-:W2:Y:S01]  /*11600*/  LDCU UR4, c[0x0][0x39c] ;  /* 0x00007380ff0477ac */ /* 0x000ea20008000800 */
        /* <DEDUP_REMOVED lines=33> */
[C---:B------:R-:W-:Y:S01]  /*11820*/  VIADD R11, R13.reuse, UR5 ;  /* 0x000000050d0b7c36 */ /* 0x040fe20008000000 */
[----:B------:R1:W-:Y:S01]  /*11830*/  @P1 STG.E desc[UR16][R6.64], R56 ;  /* 0x0000003806001986 */ /* 0x0003e2000c101910 */
[C---:B------:R-:W-:Y:S01]  /*11840*/  LEA R8, P1, R13.reuse, R2, 0x2 ;  /* 0x000000020d087211 */ /* 0x040fe200078210ff */
[----:B------:R-:W5:Y:S03]  /*11850*/  LDCU UR7, c[0x0][0x39c] ;  /* 0x00007380ff0777ac */ /* 0x000f660008000800 */
[----:B------:R-:W-:-:S02]  /*11860*/  LEA.HI.X.SX32 R9, R13, R0, 0x2, P1 ;  /* 0x000000000d097211 */ /* 0x000fc400008f16ff */
[----:B--2---:R-:W-:Y:S01]  /*11870*/  ISETP.LT.AND P1, PT, R10, UR4, !P0 ;  /* 0x000000040a007c0c */ /* 0x004fe2000c721270 */
[----:B------:R-:W2:Y:S01]  /*11880*/  LDCU UR4, c[0x0][0x39c] ;  /* 0x00007380ff0477ac */ /* 0x000ea20008000800 */
[----:B----4-:R-:W-:Y:S01]  /*11890*/  VIADD R5, R3, 0xfa ;  /* 0x000000fa03057836 */ /* 0x010fe20000000000 */
[C---:B------:R-:W-:Y:S01]  /*118a0*/  LEA R4, P6, R11.reuse, R2, 0x2 ;  /* 0x000000020b047211 */ /* 0x040fe200078c10ff */
[----:B-1----:R-:W-:Y:S01]  /*118b0*/  VIADD R7, R11, UR5 ;  /* 0x000000050b077c36 */ /* 0x002fe20008000000 */
[----:B------:R1:W-:Y:S02]  /*118c0*/  @P5 STG.E desc[UR16][R8.64], R57 ;  /* 0x0000003908005986 */ /* 0x0003e4000c101910 */
[----:B---3--:R-:W-:Y:S01]  /*118d0*/  ISETP.LT.AND P5, PT, R5, UR6, !P0 ;  /* 0x0000000605007c0c */ /* 0x008fe2000c7a1270 */
[----:B------:R-:W3:Y:S01]  /*118e0*/  LDCU UR6, c[0x0][0x39c] ;  /* 0x00007380ff0677ac */ /* 0x000ee20008000800 */
[----:B------:R-:W-:Y:S01]  /*118f0*/  LEA.HI.X.SX32 R5, R11, R0, 0x2, P6 ;  /* 0x000000000b057211 */ /* 0x000fe200030f16ff */
[C---:B------:R-:W-:Y:S01]  /*11900*/  VIADD R11, R7.reuse, UR5 ;  /* 0x00000005070b7c36 */ /* 0x040fe20008000000 */
[----:B------:R-:W-:Y:S01]  /*11910*/  LEA R6, P6, R7, R2, 0x2 ;  /* 0x0000000207067211 */ /* 0x000fe200078c10ff */
[----:B------:R-:W-:-:S02]  /*11920*/  VIADD R10, R3, 0xfb ;  /* 0x000000fb030a7836 */ /* 0x000fc40000000000 */
[----:B------:R-:W-:Y:S01]  /*11930*/  VIADD R13, R11, UR5 ;  /* 0x000000050b0d7c36 */ /* 0x000fe20008000000 */
[----:B------:R-:W-:Y:S01]  /*11940*/  LEA.HI.X.SX32 R7, R7, R0, 0x2, P6 ;  /* 0x0000000007077211 */ /* 0x000fe200030f16ff */
[----:B-1----:R-:W-:Y:S01]  /*11950*/  VIADD R9, R3, 0xfc ;  /* 0x000000fc03097836 */ /* 0x002fe20000000000 */
[----:B------:R-:W-:Y:S01]  /*11960*/  LEA R8, P6, R11, R2, 0x2 ;  /* 0x000000020b087211 */ /* 0x000fe200078c10ff */
[----:B------:R1:W-:Y:S01]  /*11970*/  @P4 STG.E desc[UR16][R4.64], R58 ;  /* 0x0000003a04004986 */ /* 0x0003e2000c101910 */
[----:B------:R-:W-:Y:S01]  /*11980*/  VIADD R15, R13, UR5 ;  /* 0x000000050d0f7c36 */ /* 0x000fe20008000000 */
[----:B-----5:R-:W-:Y:S02]  /*11990*/  ISETP.LT.AND P4, PT, R10, UR7, !P0 ;  /* 0x000000070a007c0c */ /* 0x020fe4000c781270 */
[----:B------:R4:W-:Y:S01]  /*119a0*/  @P3 STG.E desc[UR16][R6.64], R59 ;  /* 0x0000003b06003986 */ /* 0x0009e2000c101910 */
[----:B--2---:R-:W-:Y:S01]  /*119b0*/  ISETP.LT.AND P3, PT, R9, UR4, !P0 ;  /* 0x0000000409007c0c */ /* 0x004fe2000c761270 */
[----:B------:R-:W-:Y:S01]  /*119c0*/  VIADD R17, R15, UR5 ;  /* 0x000000050f117c36 */ /* 0x000fe20008000000 */
[----:B------:R-:W-:Y:S01]  /*119d0*/  LEA.HI.X.SX32 R9, R11, R0, 0x2, P6 ;  /* 0x000000000b097211 */ /* 0x000fe200030f16ff */
[----:B------:R-:W2:Y:S01]  /*119e0*/  LDCU UR4, c[0x0][0x39c] ;  /* 0x00007380ff0477ac */ /* 0x000ea20008000800 */
[----:B------:R-:W-:Y:S01]  /*119f0*/  LEA R10, P6, R13, R2, 0x2 ;  /* 0x000000020d0a7211 */ /* 0x000fe200078c10ff */
[----:B-1----:R-:W-:-:S03]  /*11a00*/  VIADD R4, R3, 0xfd ;  /* 0x000000fd03047836 */ /* 0x002fc60000000000 */
[----:B------:R-:W-:Y:S01]  /*11a10*/  LEA.HI.X.SX32 R11, R13, R0, 0x2, P6 ;  /* 0x000000000d0b7211 */ /* 0x000fe200030f16ff */
[----:B------:R1:W-:Y:S01]  /*11a20*/  @P2 STG.E desc[UR16][R8.64], R60 ;  /* 0x0000003c08002986 */ /* 0x0003e2000c101910 */
[----:B------:R-:W-:Y:S01]  /*11a30*/  VIADD R13, R17, UR5 ;  /* 0x00000005110d7c36 */ /* 0x000fe20008000000 */
[----:B---3--:R-:W-:Y:S01]  /*11a40*/  ISETP.LT.AND P2, PT, R4, UR6, !P0 ;  /* 0x0000000604007c0c */ /* 0x008fe2000c741270 */
[----:B------:R-:W3:Y:S02]  /*11a50*/  LDCU UR6, c[0x0][0x39c] ;  /* 0x00007380ff0677ac */ /* 0x000ee40008000800 */
[----:B------:R-:W-:Y:S01]  /*11a60*/  VIADD R19, R13, UR5 ;  /* 0x000000050d137c36 */ /* 0x000fe20008000000 */
[----:B------:R5:W-:Y:S01]  /*11a70*/  @P1 STG.E desc[UR16][R10.64], R61 ;  /* 0x0000003d0a001986 */ /* 0x000be2000c101910 */
[-C--:B------:R-:W-:Y:S02]  /*11a80*/  LEA R4, P1, R15, R2.reuse, 0x2 ;  /* 0x000000020f047211 */ /* 0x080fe400078210ff */
[----:B----4-:R-:W-:Y:S01]  /*11a90*/  LEA R6, P6, R17, R2, 0x2 ;  /* 0x0000000211067211 */ /* 0x010fe200078c10ff */
[----:B------:R-:W-:Y:S01]  /*11aa0*/  VIADD R21, R19, UR5 ;  /* 0x0000000513157c36 */ /* 0x000fe20008000000 */
[----:B------:R-:W-:-:S02]  /*11ab0*/  LEA.HI.X.SX32 R5, R15, R0, 0x2, P1 ;  /* 0x000000000f057211 */ /* 0x000fc400008f16ff */
[----:B------:R-:W-:Y:S01]  /*11ac0*/  LEA.HI.X.SX32 R7, R17, R0, 0x2, P6 ;  /* 0x0000000011077211 */ /* 0x000fe200030f16ff */
[----:B------:R-:W-:Y:S01]  /*11ad0*/  VIADD R15, R21, UR5 ;  /* 0x00000005150f7c36 */ /* 0x000fe20008000000 */
[-C--:B-1----:R-:W-:Y:S01]  /*11ae0*/  LEA R8, P6, R13, R2.reuse, 0x2 ;  /* 0x000000020d087211 */ /* 0x082fe200078c10ff */
[----:B------:R-:W-:Y:S01]  /*11af0*/  VIADD R14, R3, 0xfe ;  /* 0x000000fe030e7836 */ /* 0x000fe20000000000 */
[----:B------:R-:W-:Y:S01]  /*11b00*/  LEA R12, P1, R19, R2, 0x2 ;  /* 0x00000002130c7211 */ /* 0x000fe200078210ff */
[----:B------:R-:W-:Y:S01]  /*11b10*/  VIADD R3, R3, 0xff ;  /* 0x000000ff03037836 */ /* 0x000fe20000000000 */
[----:B------:R-:W-:Y:S02]  /*11b20*/  LEA.HI.X.SX32 R9, R13, R0, 0x2, P6 ;  /* 0x000000000d097211 */ /* 0x000fe400030f16ff */
[----:B-----5:R-:W-:Y:S02]  /*11b30*/  LEA R10, P6, R15, R2, 0x2 ;  /* 0x000000020f0a7211 */ /* 0x020fe400078c10ff */
[----:B------:R-:W-:-:S02]  /*11b40*/  LEA.HI.X.SX32 R13, R19, R0, 0x2, P1 ;  /* 0x00000000130d7211 */ /* 0x000fc400008f16ff */
[----:B--2---:R-:W-:Y:S02]  /*11b50*/  ISETP.LT.AND P1, PT, R14, UR4, !P0 ;  /* 0x000000040e007c0c */ /* 0x004fe4000c721270 */
[----:B---3--:R-:W-:Y:S02]  /*11b60*/  ISETP.LT.AND P0, PT, R3, UR6, !P0 ;  /* 0x0000000603007c0c */ /* 0x008fe4000c701270 */
[----:B------:R-:W-:Y:S02]  /*11b70*/  LEA.HI.X.SX32 R11, R15, R0, 0x2, P6 ;  /* 0x000000000f0b7211 */ /* 0x000fe400030f16ff */
[C---:B------:R-:W-:Y:S01]  /*11b80*/  LEA R2, P6, R21.reuse, R2, 0x2 ;  /* 0x0000000215027211 */ /* 0x040fe200078c10ff */
[----:B------:R1:W-:Y:S03]  /*11b90*/  @P5 STG.E desc[UR16][R4.64], R62 ;  /* 0x0000003e04005986 */ /* 0x0003e6000c101910 */
[----:B------:R-:W-:Y:S01]  /*11ba0*/  LEA.HI.X.SX32 R3, R21, R0, 0x2, P6 ;  /* 0x0000000015037211 */ /* 0x000fe200030f16ff */
[----:B------:R1:W-:Y:S04]  /*11bb0*/  @P4 STG.E desc[UR16][R6.64], R63 ;  /* 0x0000003f06004986 */ /* 0x0003e8000c101910 */
[----:B------:R1:W-:Y:S04]  /*11bc0*/  @P3 STG.E desc[UR16][R8.64], R64 ;  /* 0x0000004008003986 */ /* 0x0003e8000c101910 */
[----:B------:R1:W-:Y:S04]  /*11bd0*/  @P2 STG.E desc[UR16][R12.64], R65 ;  /* 0x000000410c002986 */ /* 0x0003e8000c101910 */
[----:B------:R1:W-:Y:S04]  /*11be0*/  @P1 STG.E desc[UR16][R2.64], R66 ;  /* 0x0000004202001986 */ /* 0x0003e8000c101910 */
[----:B------:R1:W-:Y:S01]  /*11bf0*/  @P0 STG.E desc[UR16][R10.64], R67 ;  /* 0x000000430a000986 */ /* 0x0003e2000c101910 */
[----:B------:R-:W-:Y:S06]  /*11c00*/  BAR.SYNC.DEFER_BLOCKING 0x0 ;  /* 0x0000000000007b1d */ /* 0x000fec0000010000 */
[----:B------:R-:W-:Y:S05]  /*11c10*/  BRA.U UP0, `(.L_x_20) ;  /* 0x0000000100a07547 */ /* 0x000fea000b800000 */
[----:B------:R-:W2:Y:S01]  /*11c20*/  S2UR UR5, SR_CgaCtaId ;  /* 0x00000000000579c3 */ /* 0x000ea20000008800 */
[----:B------:R-:W-:Y:S01]  /*11c30*/  NOP ;  /* 0x0000000000007918 */ /* 0x000fe20000000000 */
[----:B------:R-:W-:Y:S01]  /*11c40*/  UMOV UR4, 0x50 ;  /* 0x0000005000047882 */ /* 0x000fe20000000000 */
[----:B------:R-:W-:Y:S02]  /*11c50*/  IMAD.U32 R0, RZ, RZ, UR18 ;  /* 0x00000012ff007e24 */ /* 0x000fe4000f8e00ff */
[----:B-1----:R-:W-:Y:S02]  /*11c60*/  IMAD.MOV.U32 R3, RZ, RZ, 0xffff ;  /* 0x0000ffffff037424 */ /* 0x002fe400078e00ff */
[----:B------:R-:W-:Y:S01]  /*11c70*/  IMAD.MOV.U32 R7, RZ, RZ, 0x1 ;  /* 0x00000001ff077424 */ /* 0x000fe200078e00ff */
[----:B------:R-:W-:-:S04]  /*11c80*/  LOP3.LUT R0, R0, 0xffff, RZ, 0xc0, !PT ;  /* 0x0000ffff00007812 */ /* 0x000fc800078ec0ff */
[----:B------:R-:W-:-:S05]  /*11c90*/  SHF.R.U32.HI R0, RZ, 0x5, R0 ;  /* 0x00000005ff007819 */ /* 0x000fca0000011600 */
[----:B------:R-:W-:Y:S01]  /*11ca0*/  VIADD R2, R0, 0x10 ;  /* 0x0000001000027836 */ /* 0x000fe20000000000 */
[----:B------:R-:W-:Y:S01]  /*11cb0*/  SHF.L.U32 R0, R3, R0, RZ ;  /* 0x0000000003007219 */ /* 0x000fe200000006ff */
[----:B--2---:R-:W-:-:S03]  /*11cc0*/  ULEA UR6, UR5, UR4, 0x18 ;  /* 0x0000000405067291 */ /* 0x004fc6000f8ec0ff */
[----:B------:R-:W-:-:S04]  /*11cd0*/  SHF.L.U32 R3, R7, R2, RZ ;  /* 0x0000000207037219 */ /* 0x000fc800000006ff */
[----:B------:R-:W-:Y:S02]  /*11ce0*/  LOP3.LUT R0, R3, R0, RZ, 0xfc, !PT ;  /* 0x0000000003007212 */ /* 0x000fe400078efcff */
[----:B------:R-:W1:Y:S02]  /*11cf0*/  LDS R5, [UR6] ;  /* 0x00000006ff057984 */ /* 0x000e640008000800 */
[C---:B------:R-:W-:Y:S02]  /*11d00*/  LOP3.LUT R2, R0.reuse, 0xffff, RZ, 0xc0, !PT ;  /* 0x0000ffff00027812 */ /* 0x040fe400078ec0ff */
[----:B-1----:R-:W-:-:S04]  /*11d10*/  LOP3.LUT R3, R0, 0xffff, R5, 0x80, !PT ;  /* 0x0000ffff00037812 */ /* 0x002fc800078e8005 */
[----:B------:R-:W-:-:S13]  /*11d20*/  ISETP.NE.AND P0, PT, R3, R2, PT ;  /* 0x000000020300720c */ /* 0x000fda0003f05270 */
[----:B------:R-:W-:Y:S05]  /*11d30*/  @P0 BRA `(.L_x_21) ;  /* 0x0000000000500947 */ /* 0x000fea0003800000 */
[----:B------:R-:W-:Y:S02]  /*11d40*/  SHF.R.U32.HI R5, RZ, 0x10, R5 ;  /* 0x00000010ff057819 */ /* 0x000fe40000011605 */
[----:B------:R-:W-:-:S04]  /*11d50*/  SHF.R.U32.HI R2, RZ, 0x10, R0 ;  /* 0x00000010ff027819 */ /* 0x000fc80000011600 */
[----:B------:R-:W-:-:S04]  /*11d60*/  LOP3.LUT R5, R5, R2, RZ, 0xc0, !PT ;  /* 0x0000000205057212 */ /* 0x000fc800078ec0ff */
[----:B------:R-:W-:-:S13]  /*11d70*/  ISETP.NE.AND P0, PT, R5, R2, PT ;  /* 0x000000020500720c */ /* 0x000fda0003f05270 */
[----:B------:R-:W-:Y:S05]  /*11d80*/  @P0 BRA `(.L_x_22) ;  /* 0x0000000000300947 */ /* 0x000fea0003800000 */
[----:B------:R-:W-:Y:S01]  /*11d90*/  R2UR UR4, R0 ;  /* 0x00000000000472ca */ /* 0x000fe200000e0000 */
[----:B------:R-:W-:Y:S01]  /*11da0*/  VOTEU.ANY UR5, UPT, PT ;  /* 0x0000000000057886 */ /* 0x000fe200038e0100 */
[----:B------:R-:W1:Y:S01]  /*11db0*/  S2R R0, SR_LANEID ;  /* 0x0000000000007919 */ /* 0x000e620000000000 */
[----:B------:R-:W-:-:S10]  /*11dc0*/  UFLO.U32 UR5, UR5 ;  /* 0x00000005000572bd */ /* 0x000fd400080e0000 */
[----:B------:R-:W-:-:S06]  /*11dd0*/  ULOP3.LUT UR4, URZ, UR4, URZ, 0x33, !UPT ;  /* 0x00000004ff047292 */ /* 0x000fcc000f8e33ff */
[----:B------:R-:W-:-:S04]  /*11de0*/  IMAD.U32 R2, RZ, RZ, UR4 ;  /* 0x00000004ff027e24 */ /* 0x000fc8000f8e00ff */
[----:B------:R-:W2:Y:S02]  /*11df0*/  REDUX UR7, R2 ;  /* 0x00000000020773c4 */ /* 0x000ea40000000000 */
[----:B------:R3:W-:Y:S01]  /*11e00*/  UTCATOMSWS.AND URZ, UR4 ;  /* 0x0000000400ff79e3 */ /* 0x0007e20008000000 */
[----:B-1----:R-:W-:Y:S01]  /*11e10*/  ISETP.EQ.U32.AND P0, PT, R0, UR5, PT ;  /* 0x0000000500007c0c */ /* 0x002fe2000bf02070 */
[----:B--2---:R-:W-:-:S12]  /*11e20*/  IMAD.U32 R0, RZ, RZ, UR7 ;  /* 0x00000007ff007e24 */ /* 0x004fd8000f8e00ff */
[----:B------:R3:W-:Y:S01]  /*11e30*/  @P0 ATOMS.AND RZ, [UR6], R0 ;  /* 0x00000000ffff098c */ /* 0x0007e2000a800006 */
[----:B------:R-:W-:Y:S05]  /*11e40*/  BRA `(.L_x_20) ;  /* 0x0000000000147947 */ /* 0x000fea0003800000 */
.L_x_22:
[----:B------:R-:W-:-:S07]  /*11e50*/  MOV R2, 0x11e70 ;  /* 0x00011e7000027802 */ /* 0x000fce0000000f00 */
[----:B------:R-:W-:Y:S05]  /*11e60*/  CALL.REL.NOINC `($__internal_0_$__cuda_sm10x_tcgen05_guardrail_trap_col_being_dealloced_not_returned_by_alloc) ;  /* 0x00000000005c7944 */ /* 0x000fea0003c00000 */
[----:B------:R-:W-:Y:S05]  /*11e70*/  BRA `(.L_x_20) ;  /* 0x0000000000087947 */ /* 0x000fea0003800000 */
.L_x_21:
[----:B------:R-:W-:-:S07]  /*11e80*/  MOV R2, 0x11ea0 ;  /* 0x00011ea000027802 */ /* 0x000fce0000000f00 */
[----:B------:R-:W-:Y:S05]  /*11e90*/  CALL.REL.NOINC `($__internal_2_$__cuda_sm10x_tcgen05_guardrail_trap_unallocated_columns_being_dealloced) ;  /* 0x0000000000687944 */ /* 0x000fea0003c00000 */
.L_x_20:
[----:B------:R-:W-:Y:S01]  /*11ea0*/  NOP ;  /* 0x0000000000007918 */ /* 0x000fe20000000000 */
[----:B---3--:R-:W-:Y:S05]  /*11eb0*/  EXIT ;  /* 0x000000000000794d */ /* 0x008fea0003800000 */
.L_x_7:
[----:B------:R-:W-:-:S07]  /*11ec0*/  IMAD.MOV.U32 R5, RZ, RZ, R4 ;  /* 0x000000ffff057224 */ /* 0x000fce00078e0004 */
.L_x_23:
[----:B-1----:R1:W2:Y:S02]  /*11ed0*/  SYNCS.PHASECHK.TRANS64.TRYWAIT P1, [R9+URZ], R5 ;  /* 0x00000005090075a7 */ /* 0x0022a400080211ff */
[----:B--2---:R-:W-:Y:S05]  /*11ee0*/  @!P1 NANOSLEEP.SYNCS 0x989680 ;  /* 0x009896800000995d */ /* 0x004fea0003900000 */
[----:B------:R-:W2:Y:S02]  /*11ef0*/  @!P1 SYNCS.PHASECHK.TRANS64 P1, [R9+URZ], R5 ;  /* 0x00000005090095a7 */ /* 0x000ea400080210ff */
[----:B--2---:R-:W-:Y:S05]  /*11f00*/  @!P1 BRA `(.L_x_23) ;  /* 0xfffffffc00f09947 */ /* 0x004fea000383ffff */
[----:B------:R-:W-:Y:S05]  /*11f10*/  BRA `(.L_x_6) ;  /* 0xfffffee400047947 */ /* 0x000fea000383ffff */
.L_x_10:
[----:B------:R-:W-:-:S07]  /*11f20*/  IMAD.MOV.U32 R5, RZ, RZ, R4 ;  /* 0x000000ffff057224 */ /* 0x000fce00078e0004 */
.L_x_24:
[----:B-1----:R1:W2:Y:S02]  /*11f30*/  SYNCS.PHASECHK.TRANS64.TRYWAIT P0, [R9+URZ], R5 ;  /* 0x00000005090075a7 */ /* 0x0022a400080011ff */
[----:B--2---:R-:W-:Y:S05]  /*11f40*/  @!P0 NANOSLEEP.SYNCS 0x989680 ;  /* 0x009896800000895d */ /* 0x004fea0003900000 */
[----:B------:R-:W2:Y:S02]  /*11f50*/  @!P0 SYNCS.PHASECHK.TRANS64 P0, [R9+URZ], R5 ;  /* 0x00000005090085a7 */ /* 0x000ea400080010ff */
[----:B--2---:R-:W-:Y:S05]  /*11f60*/  @!P0 BRA `(.L_x_24) ;  /* 0xfffffffc00f08947 */ /* 0x004fea000383ffff */
[----:B------:R-:W-:Y:S05]  /*11f70*/  BRA `(.L_x_9) ;  /* 0xfffffee400687947 */ /* 0x000fea000383ffff */
.L_x_15:
[----:B------:R-:W1:Y:S02]  /*11f80*/  SYNCS.PHASECHK.TRANS64.TRYWAIT P2, [UR11], R4 ;  /* 0x00000004ff0075a7 */ /* 0x000e64000804110b */
[----:B-1----:R-:W-:Y:S05]  /*11f90*/  @!P2 BRA `(.L_x_15) ;  /* 0xfffffffc00f8a947 */ /* 0x002fea000383ffff */
[----:B------:R-:W-:Y:S05]  /*11fa0*/  BRA `(.L_x_25) ;  /* 0xffffff6400107947 */ /* 0x000fea000383ffff */
.L_x_19:
[----:B------:R-:W1:Y:S02]  /*11fb0*/  SYNCS.PHASECHK.TRANS64.TRYWAIT P4, [UR11], R4 ;  /* 0x00000004ff0075a7 */ /* 0x000e64000808110b */
[----:B-1----:R-:W-:Y:S05]  /*11fc0*/  @!P4 BRA `(.L_x_19) ;  /* 0xfffffffc00f8c947 */ /* 0x002fea000383ffff */
[----:B------:R-:W-:Y:S05]  /*11fd0*/  BRA `(.L_x_18) ;  /* 0xffffff8000207947 */ /* 0x000fea000383ffff */
        .weak           $__internal_0_$__cuda_sm10x_tcgen05_guardrail_trap_col_being_dealloced_not_returned_by_alloc
        .type           $__internal_0_$__cuda_sm10x_tcgen05_guardrail_trap_col_being_dealloced_not_returned_by_alloc,@function
        .size           $__internal_0_$__cuda_sm10x_tcgen05_guardrail_trap_col_being_dealloced_not_returned_by_alloc,($__internal_1_$__cuda_sm10x_tcgen05_guardrail_trap_phase_invalid_during_alloc - $__internal_0_$__cuda_sm10x_tcgen05_guardrail_trap_col_being_dealloced_not_returned_by_alloc)
$__internal_0_$__cuda_sm10x_tcgen05_guardrail_trap_col_being_dealloced_not_returned_by_alloc:
[----:B------:R-:W-:Y:S05]  /*11fe0*/  BPT.TRAP 0x1 ;  /* 0x000000040000795c */ /* 0x000fea0000300000 */
[----:B------:R-:W-:-:S04]  /*11ff0*/  IMAD.MOV.U32 R3, RZ, RZ, 0x0 ;  /* 0x00000000ff037424 */ /* 0x000fc800078e00ff */
[----:B------:R-:W-:Y:S05]  /*12000*/  RET.REL.NODEC R2 `(matmul_kernel) ;  /* 0xfffffedc02fc7950 */ /* 0x000fea0003c3ffff */
        .weak           $__internal_1_$__cuda_sm10x_tcgen05_guardrail_trap_phase_invalid_during_alloc
        .type           $__internal_1_$__cuda_sm10x_tcgen05_guardrail_trap_phase_invalid_during_alloc,@function
        .size           $__internal_1_$__cuda_sm10x_tcgen05_guardrail_trap_phase_invalid_during_alloc,($__internal_2_$__cuda_sm10x_tcgen05_guardrail_trap_unallocated_columns_being_dealloced - $__internal_1_$__cuda_sm10x_tcgen05_guardrail_trap_phase_invalid_during_alloc)
$__internal_1_$__cuda_sm10x_tcgen05_guardrail_trap_phase_invalid_during_alloc:
[----:B------:R-:W-:Y:S05]  /*12010*/  BPT.TRAP 0x1 ;  /* 0x000000040000795c */ /* 0x000fea0000300000 */
[----:B------:R-:W-:-:S04]  /*12020*/  IMAD.MOV.U32 R5, RZ, RZ, 0x0 ;  /* 0x00000000ff057424 */ /* 0x000fc800078e00ff */
[----:B------:R-:W-:Y:S05]  /*12030*/  RET.REL.NODEC R4 `(matmul_kernel) ;  /* 0xfffffedc04f07950 */ /* 0x000fea0003c3ffff */
        .weak           $__internal_2_$__cuda_sm10x_tcgen05_guardrail_trap_unallocated_columns_being_dealloced
        .type           $__internal_2_$__cuda_sm10x_tcgen05_guardrail_trap_unallocated_columns_being_dealloced,@function
        .size           $__internal_2_$__cuda_sm10x_tcgen05_guardrail_trap_unallocated_columns_being_dealloced,(.L_x_29 - $__internal_2_$__cuda_sm10x_tcgen05_guardrail_trap_unallocated_columns_being_dealloced)
$__internal_2_$__cuda_sm10x_tcgen05_guardrail_trap_unallocated_columns_being_dealloced:
[----:B------:R-:W-:Y:S05]  /*12040*/  BPT.TRAP 0x1 ;  /* 0x000000040000795c */ /* 0x000fea0000300000 */
[----:B------:R-:W-:-:S04]  /*12050*/  IMAD.MOV.U32 R3, RZ, RZ, 0x0 ;  /* 0x00000000ff037424 */ /* 0x000fc800078e00ff */
[----:B------:R-:W-:Y:S05]  /*12060*/  RET.REL.NODEC R2 `(matmul_kernel) ;  /* 0xfffffedc02e47950 */ /* 0x000fea0003c3ffff */
.L_x_26:
[----:B------:R-:W-:-:S00]  /*12070*/  BRA `(.L_x_26) ;  /* 0xfffffffc00fc7947 */ /* 0x000fc0000383ffff */
[----:B------:R-:W-:-:S00]  /*12080*/  NOP ;  /* 0x0000000000007918 */ /* 0x000fc00000000000 */
[----:B------:R-:W-:-:S00]  /*12090*/  NOP ;  /* 0x0000000000007918 */ /* 0x000fc00000000000 */
[----:B------:R-:W-:-:S00]  /*120a0*/  NOP ;  /* 0x0000000000007918 */ /* 0x000fc00000000000 */
[----:B------:R-:W-:-:S00]  /*120b0*/  NOP ;  /* 0x0000000000007918 */ /* 0x000fc00000000000 */
[----:B------:R-:W-:-:S00]  /*120c0*/  NOP ;  /* 0x0000000000007918 */ /* 0x000fc00000000000 */
[----:B------:R-:W-:-:S00]  /*120d0*/  NOP ;  /* 0x0000000000007918 */ /* 0x000fc00000000000 */
[----:B------:R-:W-:-:S00]  /*120e0*/  NOP ;  /* 0x0000000000007918 */ /* 0x000fc00000000000 */
[----:B------:R-:W-:-:S00]  /*120f0*/  NOP ;  /* 0x0000000000007918 */ /* 0x000fc00000000000 */
.L_x_29:


//--------------------- .nv.shared.matmul_kernel  --------------------------
	.section	.nv.shared.matmul_kernel,"aw",@nobits
	.sectionflags	@""
	.align	16
	.zero		1024


//--------------------- .nv.shared.reserved.0     --------------------------
	.section	.nv.shared.reserved.0,"aw",@nobits
	.align	8
	.weak		__nv_reservedSMEM_offset_0_alias
	.size		__nv_reservedSMEM_offset_0_alias, 0, 64
	.other		__nv_reservedSMEM_offset_0_alias,@"STO_CUDA_RESERVED_SHARED STV_DEFAULT"
__nv_reservedSMEM_offset_0_alias:
	.zero		0
.nv.shared.reserved.0:
	.zero		64
	.weak		__nv_reservedSMEM_allocation_phase
	.type		__nv_reservedSMEM_allocation_phase,@object
	.size		__nv_reservedSMEM_allocation_phase,(.L_0 - __nv_reservedSMEM_allocation_phase)
__nv_reservedSMEM_allocation_phase:
	.zero		1
.L_0:
	.zero		7
	.weak		__nv_reservedSMEM_devtool_atexit_pc
	.type		__nv_reservedSMEM_devtool_atexit_pc,@object
	.size		__nv_reservedSMEM_devtool_atexit_pc,(__nv_reservedSMEM_allocation_mask - __nv_reservedSMEM_devtool_atexit_pc)
__nv_reservedSMEM_devtool_atexit_pc:
	.zero		8
	.weak		__nv_reservedSMEM_allocation_mask
	.type		__nv_reservedSMEM_allocation_mask,@object
	.size		__nv_reservedSMEM_allocation_mask,(.L_2 - __nv_reservedSMEM_allocation_mask)
__nv_reservedSMEM_allocation_mask:
	.zero		4
.L_2:
	.zero		4
	.weak		__nv_reservedSMEM_tmem_allocation_pipeline_mbarrier
	.type		__nv_reservedSMEM_tmem_allocation_pipeline_mbarrier,@object
	.size		__nv_reservedSMEM_tmem_allocation_pipeline_mbarrier,(__nv_reservedSMEM_tmem_allocation_pipeline_mbarrier_parity - __nv_reservedSMEM_tmem_allocation_pipeline_mbarrier)
__nv_reservedSMEM_tmem_allocation_pipeline_mbarrier:
	.zero		8
	.weak		__nv_reservedSMEM_tmem_allocation_pipeline_mbarrier_parity
	.type		__nv_reservedSMEM_tmem_allocation_pipeline_mbarrier_parity,@object
	.size		__nv_reservedSMEM_tmem_allocation_pipeline_mbarrier_parity,(.L_4 - __nv_reservedSMEM_tmem_allocation_pipeline_mbarrier_parity)
__nv_reservedSMEM_tmem_allocation_pipeline_mbarrier_parity:
	.zero		4
.L_4:


//--------------------- .nv.constant0.matmul_kernel --------------------------
	.section	.nv.constant0.matmul_kernel,"a",@progbits
	.sectionflags	@""
	.align	4
.nv.constant0.matmul_kernel:
	.zero		976


//--------------------- SYMBOLS --------------------------

	.type		.nv.reservedSmem.offset0,@object
	.size		.nv.reservedSmem.offset0,0x4
	.type		.nv.reservedSmem.cap,@object
	.size		.nv.reservedSmem.cap,0x4
